	.target	sm_100a

	.elftype	@"ET_EXEC"


//--------------------- .note.nv.tkinfo           --------------------------
	.section	.note.nv.tkinfo,"",@"SHT_NOTE"
	.sectionflags	@"SHF_NOTE_NV_TKINFO"
	.tkinfo
        /*0018*/ 	.word	0x00000002
        /*0030*/ 	.string	""
        /*0030*/ 	.string	"ptxas"
        /*0030*/ 	.string	"Cuda compilation tools, release 13.0, V13.0.88"
        /*0030*/ 	.string	"Build cuda_13.0.r13.0/compiler.36424714_0"
        /*0030*/ 	.string	"-arch sm_100a -m 64 "



//--------------------- .note.nv.cuinfo           --------------------------
	.section	.note.nv.cuinfo,"",@"SHT_NOTE"
	.sectionflags	@"SHF_NOTE_NV_CUINFO"
        /*0018*/ 	.short	0x0002
        /*001a*/ 	.short	0x0064
        /*001c*/ 	.short	0x0082
	.zero		2


//--------------------- .nv.info                  --------------------------
	.section	.nv.info,"",@"SHT_CUDA_INFO"
	.align	4


	//----- nvinfo : EIATTR_REGCOUNT
	.align		4
        /*0000*/ 	.byte	0x04, 0x2f
        /*0002*/ 	.short	(.L_19 - .L_18)
	.align		4
.L_18:
        /*0004*/ 	.word	index@(_ZN7cutlass13device_kernelINS_4gemm6kernel13GemmUniversalIN4cute5tupleIJiiiiEEENS1_10collective13CollectiveMmaINS1_46MainloopSm100TmaUmmaWarpSpecializedBlockScaledILi4ELi2ELi1ENS5_IJNS4_1CILi8EEENSA_ILi1EEESC_EEEEENS5_IJNSA_ILi256EEESF_NSA_ILi128EEEEEENS5_IJNS_12float_e4m3_tENS_13float_ue8m0_tEEEENS5_IJNS5_IJlSC_lEEENS4_6LayoutINS5_IJNS5_IJNS5_IJNSA_ILi32EEENSA_ILi4EEEEEEiEEESQ_NS5_IJSC_iEEEEEENS5_IJNS5_IJNS5_IJNSA_ILi16EEESO_EEEiEEENS5_IJNS5_IJNSA_ILi0EEESC_EEENSA_ILi512EEEEEENS5_IJSW_iEEEEEEEEEEESK_S13_NS4_8TiledMMAINS4_8MMA_AtomIJNS4_27SM100_MMA_MXF8F6F4_2x1SM_SSISI_SI_fSJ_Li256ELi256ELNS4_4UMMA5MajorE0ELS18_0ELNS17_7ScaleInE0ELS19_0EEEEEENSM_INS5_IJSC_SC_SC_EEENS5_IJSW_SW_SW_EEEEENS5_IJNS4_10UnderscoreES1F_S1F_EEEEENS5_IJNS4_18SM100_TMA_2SM_LOADES1I_EEENS5_IJNS4_14ComposedLayoutINS4_7SwizzleILi3ELi4ELi3EEENS4_18smem_ptr_flag_bitsILi8EEENSM_INS5_IJSB_SG_EEENS5_IJSG_SC_EEEEEEENSM_INS5_IJNS5_IJNS5_IJSP_SC_EEENS5_IJSN_SC_EEEEEESC_NS5_IJSO_SC_EEEEEENS5_IJNS5_IJNS5_IJSU_SY_EEESX_EEESW_NS5_IJSC_SY_EEEEEEEEEEEvNS4_8identityENS5_IJNS4_28SM100_TMA_2SM_LOAD_MULTICASTES25_EEENS5_IJS1S_NSM_INS5_IJNS5_IJNS5_IJSP_NSA_ILi2EEEEEES1U_EEESC_S1W_EEENS5_IJS1Z_SW_NS5_IJSC_NSA_ILi1024EEEEEEEEEEEEEEvS24_EENS_8epilogue10collective18CollectiveEpilogueINS2H_23Sm100TmaWarpSpecializedILi4ELi2ELi64ELb1ELb0EEEJNS5_IJSG_SF_SG_EEENS5_IJNSM_ISG_SC_EENSM_INSA_ILi64EEESC_EEEEENS_10bfloat16_tESL_S2R_SL_NS2H_6fusion15FusionCallbacksIS2L_NS2S_17LinearCombinationIS2R_fS2R_fLNS_15FloatRoundStyleE2EEES2M_S2Q_JEEENS4_5SM1004TMEM4LOAD26SM100_TMEM_LOAD_32dp32b64xENS4_13SM90_TMA_LOADENS1K_IS1M_NS1N_ILi16EEENSM_INS5_IJSB_S2O_EEENS5_IJS2O_SC_EEEEEEENS4_39AutoVectorizingCopyWithAssumedAlignmentILi128EEENS4_14SM90_TMA_STOREES37_S39_S39_EEEvvEEEEvNT_6ParamsE)
        /*0008*/ 	.word	0x000000a8


	//----- nvinfo : EIATTR_FRAME_SIZE
	.align		4
.L_19:
        /*000c*/ 	.byte	0x04, 0x11
        /*000e*/ 	.short	(.L_21 - .L_20)
	.align		4
.L_20:
        /*0010*/ 	.word	index@($__internal_2_$__cuda_sm10x_tcgen05_guardrail_trap_unallocated_columns_being_dealloced)
        /*0014*/ 	.word	0x00000000


	//----- nvinfo : EIATTR_FRAME_SIZE
	.align		4
.L_21:
        /*0018*/ 	.byte	0x04, 0x11
        /*001a*/ 	.short	(.L_23 - .L_22)
	.align		4
.L_22:
        /*001c*/ 	.word	index@($__internal_1_$__cuda_sm10x_tcgen05_guardrail_trap_phase_invalid_during_alloc)
        /*0020*/ 	.word	0x00000000


	//----- nvinfo : EIATTR_FRAME_SIZE
	.align		4
.L_23:
        /*0024*/ 	.byte	0x04, 0x11
        /*0026*/ 	.short	(.L_25 - .L_24)
	.align		4
.L_24:
        /*0028*/ 	.word	index@($__internal_0_$__cuda_sm10x_tcgen05_guardrail_trap_col_being_dealloced_not_returned_by_alloc)
        /*002c*/ 	.word	0x00000000


	//----- nvinfo : EIATTR_FRAME_SIZE
	.align		4
.L_25:
        /*0030*/ 	.byte	0x04, 0x11
        /*0032*/ 	.short	(.L_27 - .L_26)
	.align		4
.L_26:
        /*0034*/ 	.word	index@(_ZN7cutlass13device_kernelINS_4gemm6kernel13GemmUniversalIN4cute5tupleIJiiiiEEENS1_10collective13CollectiveMmaINS1_46MainloopSm100TmaUmmaWarpSpecializedBlockScaledILi4ELi2ELi1ENS5_IJNS4_1CILi8EEENSA_ILi1EEESC_EEEEENS5_IJNSA_ILi256EEESF_NSA_ILi128EEEEEENS5_IJNS_12float_e4m3_tENS_13float_ue8m0_tEEEENS5_IJNS5_IJlSC_lEEENS4_6LayoutINS5_IJNS5_IJNS5_IJNSA_ILi32EEENSA_ILi4EEEEEEiEEESQ_NS5_IJSC_iEEEEEENS5_IJNS5_IJNS5_IJNSA_ILi16EEESO_EEEiEEENS5_IJNS5_IJNSA_ILi0EEESC_EEENSA_ILi512EEEEEENS5_IJSW_iEEEEEEEEEEESK_S13_NS4_8TiledMMAINS4_8MMA_AtomIJNS4_27SM100_MMA_MXF8F6F4_2x1SM_SSISI_SI_fSJ_Li256ELi256ELNS4_4UMMA5MajorE0ELS18_0ELNS17_7ScaleInE0ELS19_0EEEEEENSM_INS5_IJSC_SC_SC_EEENS5_IJSW_SW_SW_EEEEENS5_IJNS4_10UnderscoreES1F_S1F_EEEEENS5_IJNS4_18SM100_TMA_2SM_LOADES1I_EEENS5_IJNS4_14ComposedLayoutINS4_7SwizzleILi3ELi4ELi3EEENS4_18smem_ptr_flag_bitsILi8EEENSM_INS5_IJSB_SG_EEENS5_IJSG_SC_EEEEEEENSM_INS5_IJNS5_IJNS5_IJSP_SC_EEENS5_IJSN_SC_EEEEEESC_NS5_IJSO_SC_EEEEEENS5_IJNS5_IJNS5_IJSU_SY_EEESX_EEESW_NS5_IJSC_SY_EEEEEEEEEEEvNS4_8identityENS5_IJNS4_28SM100_TMA_2SM_LOAD_MULTICASTES25_EEENS5_IJS1S_NSM_INS5_IJNS5_IJNS5_IJSP_NSA_ILi2EEEEEES1U_EEESC_S1W_EEENS5_IJS1Z_SW_NS5_IJSC_NSA_ILi1024EEEEEEEEEEEEEEvS24_EENS_8epilogue10collective18CollectiveEpilogueINS2H_23Sm100TmaWarpSpecializedILi4ELi2ELi64ELb1ELb0EEEJNS5_IJSG_SF_SG_EEENS5_IJNSM_ISG_SC_EENSM_INSA_ILi64EEESC_EEEEENS_10bfloat16_tESL_S2R_SL_NS2H_6fusion15FusionCallbacksIS2L_NS2S_17LinearCombinationIS2R_fS2R_fLNS_15FloatRoundStyleE2EEES2M_S2Q_JEEENS4_5SM1004TMEM4LOAD26SM100_TMEM_LOAD_32dp32b64xENS4_13SM90_TMA_LOADENS1K_IS1M_NS1N_ILi16EEENSM_INS5_IJSB_S2O_EEENS5_IJS2O_SC_EEEEEEENS4_39AutoVectorizingCopyWithAssumedAlignmentILi128EEENS4_14SM90_TMA_STOREES37_S39_S39_EEEvvEEEEvNT_6ParamsE)
        /*0038*/ 	.word	0x00000000


	//----- nvinfo : EIATTR_MIN_STACK_SIZE
	.align		4
.L_27:
        /*003c*/ 	.byte	0x04, 0x12
        /*003e*/ 	.short	(.L_29 - .L_28)
	.align		4
.L_28:
        /*0040*/ 	.word	index@(_ZN7cutlass13device_kernelINS_4gemm6kernel13GemmUniversalIN4cute5tupleIJiiiiEEENS1_10collective13CollectiveMmaINS1_46MainloopSm100TmaUmmaWarpSpecializedBlockScaledILi4ELi2ELi1ENS5_IJNS4_1CILi8EEENSA_ILi1EEESC_EEEEENS5_IJNSA_ILi256EEESF_NSA_ILi128EEEEEENS5_IJNS_12float_e4m3_tENS_13float_ue8m0_tEEEENS5_IJNS5_IJlSC_lEEENS4_6LayoutINS5_IJNS5_IJNS5_IJNSA_ILi32EEENSA_ILi4EEEEEEiEEESQ_NS5_IJSC_iEEEEEENS5_IJNS5_IJNS5_IJNSA_ILi16EEESO_EEEiEEENS5_IJNS5_IJNSA_ILi0EEESC_EEENSA_ILi512EEEEEENS5_IJSW_iEEEEEEEEEEESK_S13_NS4_8TiledMMAINS4_8MMA_AtomIJNS4_27SM100_MMA_MXF8F6F4_2x1SM_SSISI_SI_fSJ_Li256ELi256ELNS4_4UMMA5MajorE0ELS18_0ELNS17_7ScaleInE0ELS19_0EEEEEENSM_INS5_IJSC_SC_SC_EEENS5_IJSW_SW_SW_EEEEENS5_IJNS4_10UnderscoreES1F_S1F_EEEEENS5_IJNS4_18SM100_TMA_2SM_LOADES1I_EEENS5_IJNS4_14ComposedLayoutINS4_7SwizzleILi3ELi4ELi3EEENS4_18smem_ptr_flag_bitsILi8EEENSM_INS5_IJSB_SG_EEENS5_IJSG_SC_EEEEEEENSM_INS5_IJNS5_IJNS5_IJSP_SC_EEENS5_IJSN_SC_EEEEEESC_NS5_IJSO_SC_EEEEEENS5_IJNS5_IJNS5_IJSU_SY_EEESX_EEESW_NS5_IJSC_SY_EEEEEEEEEEEvNS4_8identityENS5_IJNS4_28SM100_TMA_2SM_LOAD_MULTICASTES25_EEENS5_IJS1S_NSM_INS5_IJNS5_IJNS5_IJSP_NSA_ILi2EEEEEES1U_EEESC_S1W_EEENS5_IJS1Z_SW_NS5_IJSC_NSA_ILi1024EEEEEEEEEEEEEEvS24_EENS_8epilogue10collective18CollectiveEpilogueINS2H_23Sm100TmaWarpSpecializedILi4ELi2ELi64ELb1ELb0EEEJNS5_IJSG_SF_SG_EEENS5_IJNSM_ISG_SC_EENSM_INSA_ILi64EEESC_EEEEENS_10bfloat16_tESL_S2R_SL_NS2H_6fusion15FusionCallbacksIS2L_NS2S_17LinearCombinationIS2R_fS2R_fLNS_15FloatRoundStyleE2EEES2M_S2Q_JEEENS4_5SM1004TMEM4LOAD26SM100_TMEM_LOAD_32dp32b64xENS4_13SM90_TMA_LOADENS1K_IS1M_NS1N_ILi16EEENSM_INS5_IJSB_S2O_EEENS5_IJS2O_SC_EEEEEEENS4_39AutoVectorizingCopyWithAssumedAlignmentILi128EEENS4_14SM90_TMA_STOREES37_S39_S39_EEEvvEEEEvNT_6ParamsE)
        /*0044*/ 	.word	0x00000000
.L_29:


//--------------------- .nv.compat                --------------------------
	.section	.nv.compat,"",@"SHT_CUDA_COMPAT_INFO"
	.align	4
        /*0000*/ 	.byte	0x02, 0x09, 0x01, 0x00, 0x02, 0x02, 0x02, 0x00, 0x02, 0x05, 0x05, 0x00, 0x03, 0x07, 0x01, 0x01
        /*0010*/ 	.byte	0x02, 0x03, 0x01, 0x00, 0x02, 0x06, 0x01, 0x00, 0x04, 0x0b, 0x08, 0x00, 0x09, 0x00, 0x00, 0x00
        /*0020*/ 	.byte	0x00, 0x00, 0x00, 0x00


//--------------------- .nv.info._ZN7cutlass13device_kernelINS_4gemm6kernel13GemmUniversalIN4cute5tupleIJiiiiEEENS1_10collective13CollectiveMmaINS1_46MainloopSm100TmaUmmaWarpSpecializedBlockScaledILi4ELi2ELi1ENS5_IJNS4_1CILi8EEENSA_ILi1EEESC_EEEEENS5_IJNSA_ILi256EEESF_NSA_ILi128EEEEEENS5_IJNS_12float_e4m3_tENS_13float_ue8m0_tEEEENS5_IJNS5_IJlSC_lEEENS4_6LayoutINS5_IJNS5_IJNS5_IJNSA_ILi32EEENSA_ILi4EEEEEEiEEESQ_NS5_IJSC_iEEEEEENS5_IJNS5_IJNS5_IJNSA_ILi16EEESO_EEEiEEENS5_IJNS5_IJNSA_ILi0EEESC_EEENSA_ILi512EEEEEENS5_IJSW_iEEEEEEEEEEESK_S13_NS4_8TiledMMAINS4_8MMA_AtomIJNS4_27SM100_MMA_MXF8F6F4_2x1SM_SSISI_SI_fSJ_Li256ELi256ELNS4_4UMMA5MajorE0ELS18_0ELNS17_7ScaleInE0ELS19_0EEEEEENSM_INS5_IJSC_SC_SC_EEENS5_IJSW_SW_SW_EEEEENS5_IJNS4_10UnderscoreES1F_S1F_EEEEENS5_IJNS4_18SM100_TMA_2SM_LOADES1I_EEENS5_IJNS4_14ComposedLayoutINS4_7SwizzleILi3ELi4ELi3EEENS4_18smem_ptr_flag_bitsILi8EEENSM_INS5_IJSB_SG_EEENS5_IJSG_SC_EEEEEEENSM_INS5_IJNS5_IJNS5_IJSP_SC_EEENS5_IJSN_SC_EEEEEESC_NS5_IJSO_SC_EEEEEENS5_IJNS5_IJNS5_IJSU_SY_EEESX_EEESW_NS5_IJSC_SY_EEEEEEEEEEEvNS4_8identityENS5_IJNS4_28SM100_TMA_2SM_LOAD_MULTICASTES25_EEENS5_IJS1S_NSM_INS5_IJNS5_IJNS5_IJSP_NSA_ILi2EEEEEES1U_EEESC_S1W_EEENS5_IJS1Z_SW_NS5_IJSC_NSA_ILi1024EEEEEEEEEEEEEEvS24_EENS_8epilogue10collective18CollectiveEpilogueINS2H_23Sm100TmaWarpSpecializedILi4ELi2ELi64ELb1ELb0EEEJNS5_IJSG_SF_SG_EEENS5_IJNSM_ISG_SC_EENSM_INSA_ILi64EEESC_EEEEENS_10bfloat16_tESL_S2R_SL_NS2H_6fusion15FusionCallbacksIS2L_NS2S_17LinearCombinationIS2R_fS2R_fLNS_15FloatRoundStyleE2EEES2M_S2Q_JEEENS4_5SM1004TMEM4LOAD26SM100_TMEM_LOAD_32dp32b64xENS4_13SM90_TMA_LOADENS1K_IS1M_NS1N_ILi16EEENSM_INS5_IJSB_S2O_EEENS5_IJS2O_SC_EEEEEEENS4_39AutoVectorizingCopyWithAssumedAlignmentILi128EEENS4_14SM90_TMA_STOREES37_S39_S39_EEEvvEEEEvNT_6ParamsE --------------------------
	.section	.nv.info._ZN7cutlass13device_kernelINS_4gemm6kernel13GemmUniversalIN4cute5tupleIJiiiiEEENS1_10collective13CollectiveMmaINS1_46MainloopSm100TmaUmmaWarpSpecializedBlockScaledILi4ELi2ELi1ENS5_IJNS4_1CILi8EEENSA_ILi1EEESC_EEEEENS5_IJNSA_ILi256EEESF_NSA_ILi128EEEEEENS5_IJNS_12float_e4m3_tENS_13float_ue8m0_tEEEENS5_IJNS5_IJlSC_lEEENS4_6LayoutINS5_IJNS5_IJNS5_IJNSA_ILi32EEENSA_ILi4EEEEEEiEEESQ_NS5_IJSC_iEEEEEENS5_IJNS5_IJNS5_IJNSA_ILi16EEESO_EEEiEEENS5_IJNS5_IJNSA_ILi0EEESC_EEENSA_ILi512EEEEEENS5_IJSW_iEEEEEEEEEEESK_S13_NS4_8TiledMMAINS4_8MMA_AtomIJNS4_27SM100_MMA_MXF8F6F4_2x1SM_SSISI_SI_fSJ_Li256ELi256ELNS4_4UMMA5MajorE0ELS18_0ELNS17_7ScaleInE0ELS19_0EEEEEENSM_INS5_IJSC_SC_SC_EEENS5_IJSW_SW_SW_EEEEENS5_IJNS4_10UnderscoreES1F_S1F_EEEEENS5_IJNS4_18SM100_TMA_2SM_LOADES1I_EEENS5_IJNS4_14ComposedLayoutINS4_7SwizzleILi3ELi4ELi3EEENS4_18smem_ptr_flag_bitsILi8EEENSM_INS5_IJSB_SG_EEENS5_IJSG_SC_EEEEEEENSM_INS5_IJNS5_IJNS5_IJSP_SC_EEENS5_IJSN_SC_EEEEEESC_NS5_IJSO_SC_EEEEEENS5_IJNS5_IJNS5_IJSU_SY_EEESX_EEESW_NS5_IJSC_SY_EEEEEEEEEEEvNS4_8identityENS5_IJNS4_28SM100_TMA_2SM_LOAD_MULTICASTES25_EEENS5_IJS1S_NSM_INS5_IJNS5_IJNS5_IJSP_NSA_ILi2EEEEEES1U_EEESC_S1W_EEENS5_IJS1Z_SW_NS5_IJSC_NSA_ILi1024EEEEEEEEEEEEEEvS24_EENS_8epilogue10collective18CollectiveEpilogueINS2H_23Sm100TmaWarpSpecializedILi4ELi2ELi64ELb1ELb0EEEJNS5_IJSG_SF_SG_EEENS5_IJNSM_ISG_SC_EENSM_INSA_ILi64EEESC_EEEEENS_10bfloat16_tESL_S2R_SL_NS2H_6fusion15FusionCallbacksIS2L_NS2S_17LinearCombinationIS2R_fS2R_fLNS_15FloatRoundStyleE2EEES2M_S2Q_JEEENS4_5SM1004TMEM4LOAD26SM100_TMEM_LOAD_32dp32b64xENS4_13SM90_TMA_LOADENS1K_IS1M_NS1N_ILi16EEENSM_INS5_IJSB_S2O_EEENS5_IJS2O_SC_EEEEEEENS4_39AutoVectorizingCopyWithAssumedAlignmentILi128EEENS4_14SM90_TMA_STOREES37_S39_S39_EEEvvEEEEvNT_6ParamsE,"",@"SHT_CUDA_INFO"
	.sectionflags	@""
	.align	4


	//----- nvinfo : EIATTR_CUDA_API_VERSION
	.align		4
        /*0000*/ 	.byte	0x04, 0x37
        /*0002*/ 	.short	(.L_31 - .L_30)
.L_30:
        /*0004*/ 	.word	0x00000082


	//----- nvinfo : EIATTR_KPARAM_INFO
	.align		4
.L_31:
        /*0008*/ 	.byte	0x04, 0x17
        /*000a*/ 	.short	(.L_33 - .L_32)
.L_32:
        /*000c*/ 	.word	0x00000000
        /*0010*/ 	.short	0x0000
        /*0012*/ 	.short	0x0000
        /*0014*/ 	.byte	0x00, 0xf0, 0x01, 0x30


	//----- nvinfo : EIATTR_AT_ENTRY_FRAGMENTS
	.align		4
.L_33:
        /*0018*/ 	.byte	0x04, 0x4f
        /*001a*/ 	.short	(.L_35 - .L_34)


	//   ....[0]....
.L_34:
        /*001c*/ 	.word	0x00000007


	//----- nvinfo : EIATTR_RESERVED_SMEM_USED
	.align		4
.L_35:
        /*0020*/ 	.byte	0x01, 0x41
	.zero		2


	//----- nvinfo : EIATTR_SPARSE_MMA_MASK
	.align		4
        /*0024*/ 	.byte	0x03, 0x50
        /*0026*/ 	.short	0x0000


	//----- nvinfo : EIATTR_TCGEN05_2CTA_USED
	.align		4
        /*0028*/ 	.byte	0x01, 0x52
	.zero		2


	//----- nvinfo : EIATTR_MAXREG_COUNT
	.align		4
        /*002c*/ 	.byte	0x03, 0x1b
        /*002e*/ 	.short	0x00ff


	//----- nvinfo : EIATTR_NUM_BARRIERS
	.align		4
        /*0030*/ 	.byte	0x02, 0x4c
        /*0032*/ 	.byte	0x07
	.zero		1


	//----- nvinfo : EIATTR_EXTERNS
	.align		4
        /*0034*/ 	.byte	0x04, 0x0f
        /*0036*/ 	.short	(.L_37 - .L_36)


	//   ....[0]....
	.align		4
.L_36:
        /*0038*/ 	.word	index@(__assertfail)


	//----- nvinfo : EIATTR_MERCURY_ISA_VERSION
	.align		4
.L_37:
        /*003c*/ 	.byte	0x03, 0x5f
        /*003e*/ 	.short	0x0101


	//----- nvinfo : EIATTR_INT_WARP_WIDE_INSTR_OFFSETS
	.align		4
        /*0040*/ 	.byte	0x04, 0x31
        /*0042*/ 	.short	(.L_39 - .L_38)


	//   ....[0]....
.L_38:
        /*0044*/ 	.word	0x00000dd0


	//   ....[1]....
        /*0048*/ 	.word	0x00000e80


	//   ....[2]....
        /*004c*/ 	.word	0x00004ac0


	//   ....[3]....
        /*0050*/ 	.word	0x00004ae0


	//   ....[4]....
        /*0054*/ 	.word	0x00004b10


	//   ....[5]....
        /*0058*/ 	.word	0x00005730


	//   ....[6]....
        /*005c*/ 	.word	0x000057b0


	//   ....[7]....
        /*0060*/ 	.word	0x000058d0


	//   ....[8]....
        /*0064*/ 	.word	0x00005980


	//   ....[9]....
        /*0068*/ 	.word	0x00005a50


	//   ....[10]....
        /*006c*/ 	.word	0x00005b00


	//   ....[11]....
        /*0070*/ 	.word	0x00005c40


	//   ....[12]....
        /*0074*/ 	.word	0x00005ce0


	//----- nvinfo : EIATTR_COOP_GROUP_MASK_REGIDS
	.align		4
.L_39:
        /*0078*/ 	.byte	0x04, 0x29
        /*007a*/ 	.short	(.L_41 - .L_40)


	//   ....[0]....
.L_40:
        /*007c*/ 	.word	0xffffffff


	//   ....[1]....
        /*0080*/ 	.word	0xffffffff


	//   ....[2]....
        /*0084*/ 	.word	0xffffffff


	//   ....[3]....
        /*0088*/ 	.word	0xffffffff


	//   ....[4]....
        /*008c*/ 	.word	0xffffffff


	//   ....[5]....
        /*0090*/ 	.word	0xffffffff


	//   ....[6]....
        /*0094*/ 	.word	0xffffffff


	//   ....[7]....
        /*0098*/ 	.word	0xffffffff


	//   ....[8]....
        /*009c*/ 	.word	0xffffffff


	//   ....[9]....
        /*00a0*/ 	.word	0xffffffff


	//   ....[10]....
        /*00a4*/ 	.word	0xffffffff


	//   ....[11]....
        /*00a8*/ 	.word	0xffffffff


	//   ....[12]....
        /*00ac*/ 	.word	0xffffffff


	//   ....[13]....
        /*00b0*/ 	.word	0xffffffff


	//----- nvinfo : EIATTR_COOP_GROUP_INSTR_OFFSETS
	.align		4
.L_41:
        /*00b4*/ 	.byte	0x04, 0x28
        /*00b6*/ 	.short	(.L_43 - .L_42)


	//   ....[0]....
.L_42:
        /*00b8*/ 	.word	0x000000a0


	//   ....[1]....
        /*00bc*/ 	.word	0x00000570


	//   ....[2]....
        /*00c0*/ 	.word	0x00000740


	//   ....[3]....
        /*00c4*/ 	.word	0x000008e0


	//   ....[4]....
        /*00c8*/ 	.word	0x000009e0


	//   ....[5]....
        /*00cc*/ 	.word	0x00000b50


	//   ....[6]....
        /*00d0*/ 	.word	0x00000c90


	//   ....[7]....
        /*00d4*/ 	.word	0x00000ef0


	//   ....[8]....
        /*00d8*/ 	.word	0x00002640


	//   ....[9]....
        /*00dc*/ 	.word	0x00003530


	//   ....[10]....
        /*00e0*/ 	.word	0x00003a20


	//   ....[11]....
        /*00e4*/ 	.word	0x00003a50


	//   ....[12]....
        /*00e8*/ 	.word	0x000049a0


	//   ....[13]....
        /*00ec*/ 	.word	0x00004bd0


	//----- nvinfo : EIATTR_VRC_CTA_INIT_COUNT
	.align		4
.L_43:
        /*00f0*/ 	.byte	0x02, 0x4a
        /*00f2*/ 	.byte	0x80
	.zero		1


	//----- nvinfo : EIATTR_SYSCALL_OFFSETS
	.align		4
        /*00f4*/ 	.byte	0x04, 0x46
        /*00f6*/ 	.short	(.L_45 - .L_44)


	//   ....[0]....
.L_44:
        /*00f8*/ 	.word	0x000069d0


	//   ....[1]....
        /*00fc*/ 	.word	0x00006ac0


	//   ....[2]....
        /*0100*/ 	.word	0x000074e0


	//   ....[3]....
        /*0104*/ 	.word	0x000089b0


	//   ....[4]....
        /*0108*/ 	.word	0x00009e10


	//   ....[5]....
        /*010c*/ 	.word	0x0000b250


	//----- nvinfo : EIATTR_MBARRIER_INSTR_OFFSETS
	.align		4
.L_45:
        /*0110*/ 	.byte	0x04, 0x39
        /*0112*/ 	.short	(.L_47 - .L_46)


	//   ....[0]....
.L_46:
        /*0114*/ 	.word	0x000006b0
        /*0118*/ 	.word	0x000000ff
        /*011c*/ 	.word	0x00000000
        /*0120*/ 	.short	0x0100
        /*0122*/ 	.byte	0x04
	.zero		1


	//   ....[1]....
        /*0124*/ 	.word	0x000006c0
        /*0128*/ 	.word	0x000000ff
        /*012c*/ 	.word	0x00000020
        /*0130*/ 	.short	0x0100
        /*0132*/ 	.byte	0x04
	.zero		1


	//   ....[2]....
        /*0134*/ 	.word	0x000006d0
        /*0138*/ 	.word	0x000000ff
        /*013c*/ 	.word	0x00000008
        /*0140*/ 	.short	0x0100
        /*0142*/ 	.byte	0x04
	.zero		1


	//   ....[3]....
        /*0144*/ 	.word	0x000006e0
        /*0148*/ 	.word	0x000000ff
        /*014c*/ 	.word	0x00000028
        /*0150*/ 	.short	0x0100
        /*0152*/ 	.byte	0x04
	.zero		1


	//   ....[4]....
        /*0154*/ 	.word	0x000006f0
        /*0158*/ 	.word	0x000000ff
        /*015c*/ 	.word	0x00000010
        /*0160*/ 	.short	0x0100
        /*0162*/ 	.byte	0x04
	.zero		1


	//   ....[5]....
        /*0164*/ 	.word	0x00000700
        /*0168*/ 	.word	0x000000ff
        /*016c*/ 	.word	0x00000030
        /*0170*/ 	.short	0x0100
        /*0172*/ 	.byte	0x04
	.zero		1


	//   ....[6]....
        /*0174*/ 	.word	0x00000710
        /*0178*/ 	.word	0x000000ff
        /*017c*/ 	.word	0x00000018
        /*0180*/ 	.short	0x0100
        /*0182*/ 	.byte	0x04
	.zero		1


	//   ....[7]....
        /*0184*/ 	.word	0x00000720
        /*0188*/ 	.word	0x000000ff
        /*018c*/ 	.word	0x00000038
        /*0190*/ 	.short	0x0100
        /*0192*/ 	.byte	0x04
	.zero		1


	//   ....[8]....
        /*0194*/ 	.word	0x00000850
        /*0198*/ 	.word	0x000000ff
        /*019c*/ 	.word	0x00000040
        /*01a0*/ 	.short	0x0100
        /*01a2*/ 	.byte	0x04
	.zero		1


	//   ....[9]....
        /*01a4*/ 	.word	0x00000860
        /*01a8*/ 	.word	0x000000ff
        /*01ac*/ 	.word	0x00000060
        /*01b0*/ 	.short	0x0100
        /*01b2*/ 	.byte	0x04
	.zero		1


	//   ....[10]....
        /*01b4*/ 	.word	0x00000870
        /*01b8*/ 	.word	0x000000ff
        /*01bc*/ 	.word	0x00000048
        /*01c0*/ 	.short	0x0100
        /*01c2*/ 	.byte	0x04
	.zero		1


	//   ....[11]....
        /*01c4*/ 	.word	0x00000880
        /*01c8*/ 	.word	0x000000ff
        /*01cc*/ 	.word	0x00000068
        /*01d0*/ 	.short	0x0100
        /*01d2*/ 	.byte	0x04
	.zero		1


	//   ....[12]....
        /*01d4*/ 	.word	0x00000890
        /*01d8*/ 	.word	0x000000ff
        /*01dc*/ 	.word	0x00000050
        /*01e0*/ 	.short	0x0100
        /*01e2*/ 	.byte	0x04
	.zero		1


	//   ....[13]....
        /*01e4*/ 	.word	0x000008a0
        /*01e8*/ 	.word	0x000000ff
        /*01ec*/ 	.word	0x00000070
        /*01f0*/ 	.short	0x0100
        /*01f2*/ 	.byte	0x04
	.zero		1


	//   ....[14]....
        /*01f4*/ 	.word	0x000008b0
        /*01f8*/ 	.word	0x000000ff
        /*01fc*/ 	.word	0x00000058
        /*0200*/ 	.short	0x0100
        /*0202*/ 	.byte	0x04
	.zero		1


	//   ....[15]....
        /*0204*/ 	.word	0x000008c0
        /*0208*/ 	.word	0x000000ff
        /*020c*/ 	.word	0x00000078
        /*0210*/ 	.short	0x0100
        /*0212*/ 	.byte	0x04
	.zero		1


	//   ....[16]....
        /*0214*/ 	.word	0x000009b0
        /*0218*/ 	.word	0x000000ff
        /*021c*/ 	.word	0x00000080
        /*0220*/ 	.short	0x0100
        /*0222*/ 	.byte	0x06
	.zero		1


	//   ....[17]....
        /*0224*/ 	.word	0x000009c0
        /*0228*/ 	.word	0x000000ff
        /*022c*/ 	.word	0x00000088
        /*0230*/ 	.short	0x0100
        /*0232*/ 	.byte	0x06
	.zero		1


	//   ....[18]....
        /*0234*/ 	.word	0x00000b00
        /*0238*/ 	.word	0x000000ff
        /*023c*/ 	.word	0x00000090
        /*0240*/ 	.short	0x0100
        /*0242*/ 	.byte	0x06
	.zero		1


	//   ....[19]....
        /*0244*/ 	.word	0x00000b10
        /*0248*/ 	.word	0x000000ff
        /*024c*/ 	.word	0x000000a0
        /*0250*/ 	.short	0x0100
        /*0252*/ 	.byte	0x06
	.zero		1


	//   ....[20]....
        /*0254*/ 	.word	0x00000b20
        /*0258*/ 	.word	0x000000ff
        /*025c*/ 	.word	0x00000098
        /*0260*/ 	.short	0x0100
        /*0262*/ 	.byte	0x06
	.zero		1


	//   ....[21]....
        /*0264*/ 	.word	0x00000b30
        /*0268*/ 	.word	0x000000ff
        /*026c*/ 	.word	0x000000a8
        /*0270*/ 	.short	0x0100
        /*0272*/ 	.byte	0x06
	.zero		1


	//   ....[22]....
        /*0274*/ 	.word	0x00000c60
        /*0278*/ 	.word	0x000000ff
        /*027c*/ 	.word	0x000000b0
        /*0280*/ 	.short	0x0100
        /*0282*/ 	.byte	0x04
	.zero		1


	//   ....[23]....
        /*0284*/ 	.word	0x00000c70
        /*0288*/ 	.word	0x000000ff
        /*028c*/ 	.word	0x000000b8
        /*0290*/ 	.short	0x0100
        /*0292*/ 	.byte	0x04
	.zero		1


	//   ....[24]....
        /*0294*/ 	.word	0x00000d70
        /*0298*/ 	.word	0x000000ff
        /*029c*/ 	.word	0x000000c0
        /*02a0*/ 	.short	0x0100
        /*02a2*/ 	.byte	0x04
	.zero		1


	//   ....[25]....
        /*02a4*/ 	.word	0x00000d80
        /*02a8*/ 	.word	0x000000ff
        /*02ac*/ 	.word	0x000000d0
        /*02b0*/ 	.short	0x0100
        /*02b2*/ 	.byte	0x04
	.zero		1


	//   ....[26]....
        /*02b4*/ 	.word	0x00000d90
        /*02b8*/ 	.word	0x000000ff
        /*02bc*/ 	.word	0x000000c8
        /*02c0*/ 	.short	0x0100
        /*02c2*/ 	.byte	0x04
	.zero		1


	//   ....[27]....
        /*02c4*/ 	.word	0x00000da0
        /*02c8*/ 	.word	0x000000ff
        /*02cc*/ 	.word	0x000000d8
        /*02d0*/ 	.short	0x0100
        /*02d2*/ 	.byte	0x04
	.zero		1


	//   ....[28]....
        /*02d4*/ 	.word	0x00000ea0
        /*02d8*/ 	.word	0x000000ff
        /*02dc*/ 	.word	0x000000e0
        /*02e0*/ 	.short	0x0100
        /*02e2*/ 	.byte	0x06
	.zero		1


	//   ....[29]....
        /*02e4*/ 	.word	0x00001ba0
        /*02e8*/ 	.word	0x00000000
        /*02ec*/ 	.word	0x000000d0
        /*02f0*/ 	.short	0x010a
        /*02f2*/ 	.byte	0xff
	.zero		1


	//   ....[30]....
        /*02f4*/ 	.word	0x00001bc0
        /*02f8*/ 	.word	0x00000000
        /*02fc*/ 	.word	0x000000c0
        /*0300*/ 	.short	0x0101
        /*0302*/ 	.byte	0xff
	.zero		1


	//   ....[31]....
        /*0304*/ 	.word	0x00001c80
        /*0308*/ 	.word	0x000000ff
        /*030c*/ 	.word	0x00000020
        /*0310*/ 	.short	0x010a
        /*0312*/ 	.byte	0x04
	.zero		1


	//   ....[32]....
        /*0314*/ 	.word	0x00001d70
        /*0318*/ 	.word	0x000000ff
        /*031c*/ 	.word	0x00000020
        /*0320*/ 	.short	0x010a
        /*0322*/ 	.byte	0x05
	.zero		1


	//   ....[33]....
        /*0324*/ 	.word	0x00001ee0
        /*0328*/ 	.word	0x000000ff
        /*032c*/ 	.word	0x00000020
        /*0330*/ 	.short	0x010a
        /*0332*/ 	.byte	0x06
	.zero		1


	//   ....[34]....
        /*0334*/ 	.word	0x000021a0
        /*0338*/ 	.word	0x000000ff
        /*033c*/ 	.word	0x00000088
        /*0340*/ 	.short	0x0101
        /*0342*/ 	.byte	0x07
	.zero		1


	//   ....[35]....
        /*0344*/ 	.word	0x000021c0
        /*0348*/ 	.word	0x000000ff
        /*034c*/ 	.word	0x00000020
        /*0350*/ 	.short	0x010a
        /*0352*/ 	.byte	0x04
	.zero		1


	//   ....[36]....
        /*0354*/ 	.word	0x00002240
        /*0358*/ 	.word	0x000000ff
        /*035c*/ 	.word	0x00000020
        /*0360*/ 	.short	0x010a
        /*0362*/ 	.byte	0x06
	.zero		1


	//   ....[37]....
        /*0364*/ 	.word	0x00002380
        /*0368*/ 	.word	0x000000ff
        /*036c*/ 	.word	0x00000020
        /*0370*/ 	.short	0x010a
        /*0372*/ 	.byte	0x04
	.zero		1


	//   ....[38]....
        /*0374*/ 	.word	0x00002670
        /*0378*/ 	.word	0x00000003
        /*037c*/ 	.word	0x00000090
        /*0380*/ 	.short	0x010a
        /*0382*/ 	.byte	0xff
	.zero		1


	//   ....[39]....
        /*0384*/ 	.word	0x000027c0
        /*0388*/ 	.word	0x00000000
        /*038c*/ 	.word	0x00000000
        /*0390*/ 	.short	0x0101
        /*0392*/ 	.byte	0xff
	.zero		1


	//   ....[40]....
        /*0394*/ 	.word	0x00002d80
        /*0398*/ 	.word	0x000000ff
        /*039c*/ 	.word	0x00000000
        /*03a0*/ 	.short	0x010a
        /*03a2*/ 	.byte	0x04
	.zero		1


	//   ....[41]....
        /*03a4*/ 	.word	0x00002e10
        /*03a8*/ 	.word	0x000000ff
        /*03ac*/ 	.word	0x00000000
        /*03b0*/ 	.short	0x010a
        /*03b2*/ 	.byte	0x05
	.zero		1


	//   ....[42]....
        /*03b4*/ 	.word	0x00002ea0
        /*03b8*/ 	.word	0x000000ff
        /*03bc*/ 	.word	0x00000000
        /*03c0*/ 	.short	0x010a
        /*03c2*/ 	.byte	0x05
	.zero		1


	//   ....[43]....
        /*03c4*/ 	.word	0x00002f40
        /*03c8*/ 	.word	0x00000000
        /*03cc*/ 	.word	0x00000000
        /*03d0*/ 	.short	0x010a
        /*03d2*/ 	.byte	0xff
	.zero		1


	//   ....[44]....
        /*03d4*/ 	.word	0x00003080
        /*03d8*/ 	.word	0x00000000
        /*03dc*/ 	.word	0x000000c0
        /*03e0*/ 	.short	0x010a
        /*03e2*/ 	.byte	0xff
	.zero		1


	//   ....[45]....
        /*03e4*/ 	.word	0x000030f0
        /*03e8*/ 	.word	0x00000004
        /*03ec*/ 	.word	0x00000000
        /*03f0*/ 	.short	0x0101
        /*03f2*/ 	.byte	0xff
	.zero		1


	//   ....[46]....
        /*03f4*/ 	.word	0x00003110
        /*03f8*/ 	.word	0x000000ff
        /*03fc*/ 	.word	0x000000a0
        /*0400*/ 	.short	0x010a
        /*0402*/ 	.byte	0x04
	.zero		1


	//   ....[47]....
        /*0404*/ 	.word	0x00003230
        /*0408*/ 	.word	0x00000000
        /*040c*/ 	.word	0x00000090
        /*0410*/ 	.short	0x010a
        /*0412*/ 	.byte	0xff
	.zero		1


	//   ....[48]....
        /*0414*/ 	.word	0x00003330
        /*0418*/ 	.word	0x00000000
        /*041c*/ 	.word	0x00000000
        /*0420*/ 	.short	0x0101
        /*0422*/ 	.byte	0xff
	.zero		1


	//   ....[49]....
        /*0424*/ 	.word	0x000033c0
        /*0428*/ 	.word	0x000000ff
        /*042c*/ 	.word	0x000000a0
        /*0430*/ 	.short	0x0106
        /*0432*/ 	.byte	0x04
	.zero		1


	//   ....[50]....
        /*0434*/ 	.word	0x000033e0
        /*0438*/ 	.word	0x000000ff
        /*043c*/ 	.word	0x000000a0
        /*0440*/ 	.short	0x010a
        /*0442*/ 	.byte	0x04
	.zero		1


	//   ....[51]....
        /*0444*/ 	.word	0x00003470
        /*0448*/ 	.word	0x000000ff
        /*044c*/ 	.word	0x000000a0
        /*0450*/ 	.short	0x0106
        /*0452*/ 	.byte	0x07
	.zero		1


	//   ....[52]....
        /*0454*/ 	.word	0x000034b0
        /*0458*/ 	.word	0x00000000
        /*045c*/ 	.word	0x000000a0
        /*0460*/ 	.short	0x010a
        /*0462*/ 	.byte	0xff
	.zero		1


	//   ....[53]....
        /*0464*/ 	.word	0x00003720
        /*0468*/ 	.word	0x000000ff
        /*046c*/ 	.word	0x00000008
        /*0470*/ 	.short	0x010a
        /*0472*/ 	.byte	0x05
	.zero		1


	//   ....[54]....
        /*0474*/ 	.word	0x00003740
        /*0478*/ 	.word	0x000000ff
        /*047c*/ 	.word	0x00000008
        /*0480*/ 	.short	0x010a
        /*0482*/ 	.byte	0x05
	.zero		1


	//   ....[55]....
        /*0484*/ 	.word	0x000038d0
        /*0488*/ 	.word	0x000000ff
        /*048c*/ 	.word	0x00000008
        /*0490*/ 	.short	0x010a
        /*0492*/ 	.byte	0x05
	.zero		1


	//   ....[56]....
        /*0494*/ 	.word	0x000038f0
        /*0498*/ 	.word	0x000000ff
        /*049c*/ 	.word	0x00000008
        /*04a0*/ 	.short	0x010a
        /*04a2*/ 	.byte	0x05
	.zero		1


	//   ....[57]....
        /*04a4*/ 	.word	0x000039b0
        /*04a8*/ 	.word	0x000000ff
        /*04ac*/ 	.word	0x00000000
        /*04b0*/ 	.short	0x0101
        /*04b2*/ 	.byte	0x04
	.zero		1


	//   ....[58]....
        /*04b4*/ 	.word	0x00003f70
        /*04b8*/ 	.word	0x00000000
        /*04bc*/ 	.word	0x00000090
        /*04c0*/ 	.short	0x010a
        /*04c2*/ 	.byte	0xff
	.zero		1


	//   ....[59]....
        /*04c4*/ 	.word	0x00004030
        /*04c8*/ 	.word	0x00000000
        /*04cc*/ 	.word	0x00000000
        /*04d0*/ 	.short	0x0101
        /*04d2*/ 	.byte	0xff
	.zero		1


	//   ....[60]....
        /*04d4*/ 	.word	0x00004110
        /*04d8*/ 	.word	0x000000ff
        /*04dc*/ 	.word	0x00000000
        /*04e0*/ 	.short	0x010a
        /*04e2*/ 	.byte	0x05
	.zero		1


	//   ....[61]....
        /*04e4*/ 	.word	0x00004130
        /*04e8*/ 	.word	0x000000ff
        /*04ec*/ 	.word	0x00000000
        /*04f0*/ 	.short	0x010a
        /*04f2*/ 	.byte	0x05
	.zero		1


	//   ....[62]....
        /*04f4*/ 	.word	0x00004270
        /*04f8*/ 	.word	0x000000ff
        /*04fc*/ 	.word	0x00000000
        /*0500*/ 	.short	0x010a
        /*0502*/ 	.byte	0x07
	.zero		1


	//   ....[63]....
        /*0504*/ 	.word	0x000042b0
        /*0508*/ 	.word	0x000000ff
        /*050c*/ 	.word	0x000000b8
        /*0510*/ 	.short	0x010a
        /*0512*/ 	.byte	0x21
	.zero		1


	//   ....[64]....
        /*0514*/ 	.word	0x00004510
        /*0518*/ 	.word	0x000000ff
        /*051c*/ 	.word	0x00000000
        /*0520*/ 	.short	0x010a
        /*0522*/ 	.byte	0x07
	.zero		1


	//   ....[65]....
        /*0524*/ 	.word	0x00004650
        /*0528*/ 	.word	0x000000ff
        /*052c*/ 	.word	0x00000000
        /*0530*/ 	.short	0x010a
        /*0532*/ 	.byte	0x04
	.zero		1


	//   ....[66]....
        /*0534*/ 	.word	0x00004980
        /*0538*/ 	.word	0x000000ff
        /*053c*/ 	.word	0x000000e0
        /*0540*/ 	.short	0x010a
        /*0542*/ 	.byte	0x21
	.zero		1


	//   ....[67]....
        /*0544*/ 	.word	0x00004ee0
        /*0548*/ 	.word	0x00000008
        /*054c*/ 	.word	0x00000090
        /*0550*/ 	.short	0x010a
        /*0552*/ 	.byte	0xff
	.zero		1


	//   ....[68]....
        /*0554*/ 	.word	0x00005050
        /*0558*/ 	.word	0x00000000
        /*055c*/ 	.word	0x00000000
        /*0560*/ 	.short	0x0101
        /*0562*/ 	.byte	0xff
	.zero		1


	//   ....[69]....
        /*0564*/ 	.word	0x00005530
        /*0568*/ 	.word	0x000000ff
        /*056c*/ 	.word	0x00000088
        /*0570*/ 	.short	0x010a
        /*0572*/ 	.byte	0x15
	.zero		1


	//   ....[70]....
        /*0574*/ 	.word	0x000056c0
        /*0578*/ 	.word	0x000000ff
        /*057c*/ 	.word	0x00000060
        /*0580*/ 	.short	0x010a
        /*0582*/ 	.byte	0x15
	.zero		1


	//   ....[71]....
        /*0584*/ 	.word	0x00005890
        /*0588*/ 	.word	0x000000ff
        /*058c*/ 	.word	0x00000040
        /*0590*/ 	.short	0x010b
        /*0592*/ 	.byte	0x15
	.zero		1


	//   ....[72]....
        /*0594*/ 	.word	0x000058a0
        /*0598*/ 	.word	0x000000ff
        /*059c*/ 	.word	0x00000000
        /*05a0*/ 	.short	0x0101
        /*05a2*/ 	.byte	0x31
	.zero		1


	//   ....[73]....
        /*05a4*/ 	.word	0x000058b0
        /*05a8*/ 	.word	0x000000ff
        /*05ac*/ 	.word	0x00000068
        /*05b0*/ 	.short	0x010a
        /*05b2*/ 	.byte	0x15
	.zero		1


	//   ....[74]....
        /*05b4*/ 	.word	0x00005a10
        /*05b8*/ 	.word	0x000000ff
        /*05bc*/ 	.word	0x00000048
        /*05c0*/ 	.short	0x010b
        /*05c2*/ 	.byte	0x15
	.zero		1


	//   ....[75]....
        /*05c4*/ 	.word	0x00005a20
        /*05c8*/ 	.word	0x000000ff
        /*05cc*/ 	.word	0x00000000
        /*05d0*/ 	.short	0x0101
        /*05d2*/ 	.byte	0x30
	.zero		1


	//   ....[76]....
        /*05d4*/ 	.word	0x00005a30
        /*05d8*/ 	.word	0x000000ff
        /*05dc*/ 	.word	0x00000070
        /*05e0*/ 	.short	0x010a
        /*05e2*/ 	.byte	0x15
	.zero		1


	//   ....[77]....
        /*05e4*/ 	.word	0x00005b90
        /*05e8*/ 	.word	0x000000ff
        /*05ec*/ 	.word	0x00000050
        /*05f0*/ 	.short	0x010b
        /*05f2*/ 	.byte	0x15
	.zero		1


	//   ....[78]....
        /*05f4*/ 	.word	0x00005ba0
        /*05f8*/ 	.word	0x000000ff
        /*05fc*/ 	.word	0x00000000
        /*0600*/ 	.short	0x0101
        /*0602*/ 	.byte	0x2f
	.zero		1


	//   ....[79]....
        /*0604*/ 	.word	0x00005bb0
        /*0608*/ 	.word	0x000000ff
        /*060c*/ 	.word	0x00000078
        /*0610*/ 	.short	0x010a
        /*0612*/ 	.byte	0x15
	.zero		1


	//   ....[80]....
        /*0614*/ 	.word	0x00005e20
        /*0618*/ 	.word	0x000000ff
        /*061c*/ 	.word	0x00000058
        /*0620*/ 	.short	0x010b
        /*0622*/ 	.byte	0x15
	.zero		1


	//   ....[81]....
        /*0624*/ 	.word	0x00005e30
        /*0628*/ 	.word	0x000000ff
        /*062c*/ 	.word	0x00000000
        /*0630*/ 	.short	0x0101
        /*0632*/ 	.byte	0x2e
	.zero		1


	//   ....[82]....
        /*0634*/ 	.word	0x00005e60
        /*0638*/ 	.word	0x000000ff
        /*063c*/ 	.word	0x00000060
        /*0640*/ 	.short	0x010a
        /*0642*/ 	.byte	0x15
	.zero		1


	//   ....[83]....
        /*0644*/ 	.word	0x00005e80
        /*0648*/ 	.word	0x000000ff
        /*064c*/ 	.word	0x00000068
        /*0650*/ 	.short	0x010a
        /*0652*/ 	.byte	0x15
	.zero		1


	//   ....[84]....
        /*0654*/ 	.word	0x00005ea0
        /*0658*/ 	.word	0x000000ff
        /*065c*/ 	.word	0x00000070
        /*0660*/ 	.short	0x010a
        /*0662*/ 	.byte	0x15
	.zero		1


	//   ....[85]....
        /*0664*/ 	.word	0x00005ee0
        /*0668*/ 	.word	0x00000000
        /*066c*/ 	.word	0x00000078
        /*0670*/ 	.short	0x010a
        /*0672*/ 	.byte	0xff
	.zero		1


	//   ....[86]....
        /*0674*/ 	.word	0x00006260
        /*0678*/ 	.word	0x00000008
        /*067c*/ 	.word	0x00000090
        /*0680*/ 	.short	0x010a
        /*0682*/ 	.byte	0xff
	.zero		1


	//   ....[87]....
        /*0684*/ 	.word	0x000063e0
        /*0688*/ 	.word	0x00000000
        /*068c*/ 	.word	0x00000000
        /*0690*/ 	.short	0x0101
        /*0692*/ 	.byte	0xff
	.zero		1


	//   ....[88]....
        /*0694*/ 	.word	0x00006fc0
        /*0698*/ 	.word	0x000000ff
        /*069c*/ 	.word	0x00000040
        /*06a0*/ 	.short	0x010a
        /*06a2*/ 	.byte	0x2e
	.zero		1


	//   ....[89]....
        /*06a4*/ 	.word	0x000070c0
        /*06a8*/ 	.word	0x000000ff
        /*06ac*/ 	.word	0x000000b0
        /*06b0*/ 	.short	0x010a
        /*06b2*/ 	.byte	0x2e
	.zero		1


	//   ....[90]....
        /*06b4*/ 	.word	0x00007280
        /*06b8*/ 	.word	0x000000ff
        /*06bc*/ 	.word	0x00000040
        /*06c0*/ 	.short	0x010a
        /*06c2*/ 	.byte	0x2e
	.zero		1


	//   ....[91]....
        /*06c4*/ 	.word	0x000073c0
        /*06c8*/ 	.word	0x000000ff
        /*06cc*/ 	.word	0x000000b0
        /*06d0*/ 	.short	0x010a
        /*06d2*/ 	.byte	0x2e
	.zero		1


	//   ....[92]....
        /*06d4*/ 	.word	0x000075b0
        /*06d8*/ 	.word	0x000000ff
        /*06dc*/ 	.word	0x00000000
        /*06e0*/ 	.short	0x0101
        /*06e2*/ 	.byte	0x05
	.zero		1


	//   ....[93]....
        /*06e4*/ 	.word	0x00008620
        /*06e8*/ 	.word	0x00000000
        /*06ec*/ 	.word	0x00000000
        /*06f0*/ 	.short	0x0101
        /*06f2*/ 	.byte	0xff
	.zero		1


	//   ....[94]....
        /*06f4*/ 	.word	0x00008630
        /*06f8*/ 	.word	0x00000003
        /*06fc*/ 	.word	0x00000040
        /*0700*/ 	.short	0x010a
        /*0702*/ 	.byte	0xff
	.zero		1


	//   ....[95]....
        /*0704*/ 	.word	0x00008740
        /*0708*/ 	.word	0x00000003
        /*070c*/ 	.word	0x00000040
        /*0710*/ 	.short	0x010a
        /*0712*/ 	.byte	0xff
	.zero		1


	//   ....[96]....
        /*0714*/ 	.word	0x00009a90
        /*0718*/ 	.word	0x00000000
        /*071c*/ 	.word	0x00000000
        /*0720*/ 	.short	0x0101
        /*0722*/ 	.byte	0xff
	.zero		1


	//   ....[97]....
        /*0724*/ 	.word	0x00009ad0
        /*0728*/ 	.word	0x0000005f
        /*072c*/ 	.word	0x00000040
        /*0730*/ 	.short	0x010a
        /*0732*/ 	.byte	0xff
	.zero		1


	//   ....[98]....
        /*0734*/ 	.word	0x00009ba0
        /*0738*/ 	.word	0x0000005f
        /*073c*/ 	.word	0x00000040
        /*0740*/ 	.short	0x010a
        /*0742*/ 	.byte	0xff
	.zero		1


	//   ....[99]....
        /*0744*/ 	.word	0x0000aef0
        /*0748*/ 	.word	0x00000000
        /*074c*/ 	.word	0x00000000
        /*0750*/ 	.short	0x0101
        /*0752*/ 	.byte	0xff
	.zero		1


	//   ....[100]....
        /*0754*/ 	.word	0x0000af10
        /*0758*/ 	.word	0x00000010
        /*075c*/ 	.word	0x00000040
        /*0760*/ 	.short	0x010a
        /*0762*/ 	.byte	0xff
	.zero		1


	//   ....[101]....
        /*0764*/ 	.word	0x0000afe0
        /*0768*/ 	.word	0x00000010
        /*076c*/ 	.word	0x00000040
        /*0770*/ 	.short	0x010a
        /*0772*/ 	.byte	0xff
	.zero		1


	//   ....[102]....
        /*0774*/ 	.word	0x0000c320
        /*0778*/ 	.word	0x00000000
        /*077c*/ 	.word	0x00000000
        /*0780*/ 	.short	0x0101
        /*0782*/ 	.byte	0xff
	.zero		1


	//   ....[103]....
        /*0784*/ 	.word	0x0000c470
        /*0788*/ 	.word	0x000000ff
        /*078c*/ 	.word	0x00000000
        /*0790*/ 	.short	0x0101
        /*0792*/ 	.byte	0x04
	.zero		1


	//   ....[104]....
        /*0794*/ 	.word	0x0000c480
        /*0798*/ 	.word	0x000000ff
        /*079c*/ 	.word	0x000000e0
        /*07a0*/ 	.short	0x0101
        /*07a2*/ 	.byte	0x2e
	.zero		1


	//   ....[105]....
        /*07a4*/ 	.word	0x0000c610
        /*07a8*/ 	.word	0x000000ff
        /*07ac*/ 	.word	0x00000000
        /*07b0*/ 	.short	0x0101
        /*07b2*/ 	.byte	0x04
	.zero		1


	//   ....[106]....
        /*07b4*/ 	.word	0x0000c630
        /*07b8*/ 	.word	0x00000000
        /*07bc*/ 	.word	0x000000d0
        /*07c0*/ 	.short	0x010a
        /*07c2*/ 	.byte	0xff
	.zero		1


	//   ....[107]....
        /*07c4*/ 	.word	0x0000c690
        /*07c8*/ 	.word	0x00000000
        /*07cc*/ 	.word	0x00000020
        /*07d0*/ 	.short	0x010a
        /*07d2*/ 	.byte	0xff
	.zero		1


	//   ....[108]....
        /*07d4*/ 	.word	0x0000c6f0
        /*07d8*/ 	.word	0x00000000
        /*07dc*/ 	.word	0x00000020
        /*07e0*/ 	.short	0x010a
        /*07e2*/ 	.byte	0xff
	.zero		1


	//   ....[109]....
        /*07e4*/ 	.word	0x0000c740
        /*07e8*/ 	.word	0x00000003
        /*07ec*/ 	.word	0x00000090
        /*07f0*/ 	.short	0x010a
        /*07f2*/ 	.byte	0xff
	.zero		1


	//   ....[110]....
        /*07f4*/ 	.word	0x0000c7a0
        /*07f8*/ 	.word	0x00000000
        /*07fc*/ 	.word	0x00000000
        /*0800*/ 	.short	0x010a
        /*0802*/ 	.byte	0xff
	.zero		1


	//   ....[111]....
        /*0804*/ 	.word	0x0000c800
        /*0808*/ 	.word	0x00000000
        /*080c*/ 	.word	0x00000000
        /*0810*/ 	.short	0x010a
        /*0812*/ 	.byte	0xff
	.zero		1


	//   ....[112]....
        /*0814*/ 	.word	0x0000c860
        /*0818*/ 	.word	0x00000000
        /*081c*/ 	.word	0x00000000
        /*0820*/ 	.short	0x010a
        /*0822*/ 	.byte	0xff
	.zero		1


	//   ....[113]....
        /*0824*/ 	.word	0x0000c8b0
        /*0828*/ 	.word	0x00000000
        /*082c*/ 	.word	0x000000c0
        /*0830*/ 	.short	0x010a
        /*0832*/ 	.byte	0xff
	.zero		1


	//   ....[114]....
        /*0834*/ 	.word	0x0000c910
        /*0838*/ 	.word	0x00000000
        /*083c*/ 	.word	0x000000a0
        /*0840*/ 	.short	0x010a
        /*0842*/ 	.byte	0xff
	.zero		1


	//   ....[115]....
        /*0844*/ 	.word	0x0000c960
        /*0848*/ 	.word	0x00000000
        /*084c*/ 	.word	0x00000090
        /*0850*/ 	.short	0x010a
        /*0852*/ 	.byte	0xff
	.zero		1


	//   ....[116]....
        /*0854*/ 	.word	0x0000c9c0
        /*0858*/ 	.word	0x00000000
        /*085c*/ 	.word	0x000000a0
        /*0860*/ 	.short	0x010a
        /*0862*/ 	.byte	0xff
	.zero		1


	//   ....[117]....
        /*0864*/ 	.word	0x0000ca20
        /*0868*/ 	.word	0x00000005
        /*086c*/ 	.word	0x00000008
        /*0870*/ 	.short	0x010a
        /*0872*/ 	.byte	0xff
	.zero		1


	//   ....[118]....
        /*0874*/ 	.word	0x0000cb00
        /*0878*/ 	.word	0x00000003
        /*087c*/ 	.word	0x00000008
        /*0880*/ 	.short	0x010a
        /*0882*/ 	.byte	0xff
	.zero		1


	//   ....[119]....
        /*0884*/ 	.word	0x0000cb50
        /*0888*/ 	.word	0x00000000
        /*088c*/ 	.word	0x00000090
        /*0890*/ 	.short	0x010a
        /*0892*/ 	.byte	0xff
	.zero		1


	//   ....[120]....
        /*0894*/ 	.word	0x0000cbb0
        /*0898*/ 	.word	0x00000000
        /*089c*/ 	.word	0x00000000
        /*08a0*/ 	.short	0x010a
        /*08a2*/ 	.byte	0xff
	.zero		1


	//   ....[121]....
        /*08a4*/ 	.word	0x0000cc10
        /*08a8*/ 	.word	0x00000000
        /*08ac*/ 	.word	0x000000b8
        /*08b0*/ 	.short	0x010a
        /*08b2*/ 	.byte	0xff
	.zero		1


	//   ....[122]....
        /*08b4*/ 	.word	0x0000cc70
        /*08b8*/ 	.word	0x00000000
        /*08bc*/ 	.word	0x00000000
        /*08c0*/ 	.short	0x010a
        /*08c2*/ 	.byte	0xff
	.zero		1


	//   ....[123]....
        /*08c4*/ 	.word	0x0000ccd0
        /*08c8*/ 	.word	0x00000000
        /*08cc*/ 	.word	0x000000e0
        /*08d0*/ 	.short	0x010a
        /*08d2*/ 	.byte	0xff
	.zero		1


	//   ....[124]....
        /*08d4*/ 	.word	0x0000cd20
        /*08d8*/ 	.word	0x00000008
        /*08dc*/ 	.word	0x00000090
        /*08e0*/ 	.short	0x010a
        /*08e2*/ 	.byte	0xff
	.zero		1


	//   ....[125]....
        /*08e4*/ 	.word	0x0000cd80
        /*08e8*/ 	.word	0x00000000
        /*08ec*/ 	.word	0x00000088
        /*08f0*/ 	.short	0x010a
        /*08f2*/ 	.byte	0xff
	.zero		1


	//   ....[126]....
        /*08f4*/ 	.word	0x0000cde0
        /*08f8*/ 	.word	0x00000005
        /*08fc*/ 	.word	0x00000060
        /*0900*/ 	.short	0x010a
        /*0902*/ 	.byte	0xff
	.zero		1


	//   ....[127]....
        /*0904*/ 	.word	0x0000ce40
        /*0908*/ 	.word	0x00000005
        /*090c*/ 	.word	0x00000068
        /*0910*/ 	.short	0x010a
        /*0912*/ 	.byte	0xff
	.zero		1


	//   ....[128]....
        /*0914*/ 	.word	0x0000cea0
        /*0918*/ 	.word	0x00000005
        /*091c*/ 	.word	0x00000070
        /*0920*/ 	.short	0x010a
        /*0922*/ 	.byte	0xff
	.zero		1


	//   ....[129]....
        /*0924*/ 	.word	0x0000cf00
        /*0928*/ 	.word	0x00000005
        /*092c*/ 	.word	0x00000078
        /*0930*/ 	.short	0x010a
        /*0932*/ 	.byte	0xff
	.zero		1


	//   ....[130]....
        /*0934*/ 	.word	0x0000cf60
        /*0938*/ 	.word	0x00000000
        /*093c*/ 	.word	0x00000060
        /*0940*/ 	.short	0x010a
        /*0942*/ 	.byte	0xff
	.zero		1


	//   ....[131]....
        /*0944*/ 	.word	0x0000cfc0
        /*0948*/ 	.word	0x00000000
        /*094c*/ 	.word	0x00000068
        /*0950*/ 	.short	0x010a
        /*0952*/ 	.byte	0xff
	.zero		1


	//   ....[132]....
        /*0954*/ 	.word	0x0000d020
        /*0958*/ 	.word	0x00000000
        /*095c*/ 	.word	0x00000070
        /*0960*/ 	.short	0x010a
        /*0962*/ 	.byte	0xff
	.zero		1


	//   ....[133]....
        /*0964*/ 	.word	0x0000d070
        /*0968*/ 	.word	0x00000008
        /*096c*/ 	.word	0x00000090
        /*0970*/ 	.short	0x010a
        /*0972*/ 	.byte	0xff
	.zero		1


	//   ....[134]....
        /*0974*/ 	.word	0x0000d0d0
        /*0978*/ 	.word	0x00000003
        /*097c*/ 	.word	0x00000040
        /*0980*/ 	.short	0x010a
        /*0982*/ 	.byte	0xff
	.zero		1


	//   ....[135]....
        /*0984*/ 	.word	0x0000d130
        /*0988*/ 	.word	0x00000003
        /*098c*/ 	.word	0x000000b0
        /*0990*/ 	.short	0x010a
        /*0992*/ 	.byte	0xff
	.zero		1


	//   ....[136]....
        /*0994*/ 	.word	0x0000d180
        /*0998*/ 	.word	0x00000003
        /*099c*/ 	.word	0x00000040
        /*09a0*/ 	.short	0x010a
        /*09a2*/ 	.byte	0xff
	.zero		1


	//   ....[137]....
        /*09a4*/ 	.word	0x0000d1d0
        /*09a8*/ 	.word	0x0000005f
        /*09ac*/ 	.word	0x00000040
        /*09b0*/ 	.short	0x010a
        /*09b2*/ 	.byte	0xff
	.zero		1


	//   ....[138]....
        /*09b4*/ 	.word	0x0000d220
        /*09b8*/ 	.word	0x00000010
        /*09bc*/ 	.word	0x00000040
        /*09c0*/ 	.short	0x010a
        /*09c2*/ 	.byte	0xff
	.zero		1


	//----- nvinfo : EIATTR_NUM_MBARRIERS
	.align		4
.L_47:
        /*09c4*/ 	.byte	0x03, 0x38
        /*09c6*/ 	.short	0x001d


	//----- nvinfo : EIATTR_EXIT_INSTR_OFFSETS
	.align		4
        /*09c8*/ 	.byte	0x04, 0x1c
        /*09ca*/ 	.short	(.L_49 - .L_48)


	//   ....[0]....
.L_48:
        /*09cc*/ 	.word	0x00002f70


	//   ....[1]....
        /*09d0*/ 	.word	0x00003480


	//   ....[2]....
        /*09d4*/ 	.word	0x000034e0


	//   ....[3]....
        /*09d8*/ 	.word	0x00004be0


	//   ....[4]....
        /*09dc*/ 	.word	0x00005f10


	//   ....[5]....
        /*09e0*/ 	.word	0x00005f50


	//   ....[6]....
        /*09e4*/ 	.word	0x0000c4f0


	//   ....[7]....
        /*09e8*/ 	.word	0x0000c570


	//   ....[8]....
        /*09ec*/ 	.word	0x0000c5a0


	//   ....[9]....
        /*09f0*/ 	.word	0x0000c620


	//----- nvinfo : EIATTR_MAX_THREADS
	.align		4
.L_49:
        /*09f4*/ 	.byte	0x04, 0x05
        /*09f6*/ 	.short	(.L_51 - .L_50)
.L_50:
        /*09f8*/ 	.word	0x00000100
        /*09fc*/ 	.word	0x00000001
        /*0a00*/ 	.word	0x00000001


	//----- nvinfo : EIATTR_CRS_STACK_SIZE
	.align		4
.L_51:
        /*0a04*/ 	.byte	0x04, 0x1e
        /*0a06*/ 	.short	(.L_53 - .L_52)
.L_52:
        /*0a08*/ 	.word	0x00000000


	//----- nvinfo : EIATTR_CBANK_PARAM_SIZE
	.align		4
.L_53:
        /*0a0c*/ 	.byte	0x03, 0x19
        /*0a0e*/ 	.short	0x0c00


	//----- nvinfo : EIATTR_PARAM_CBANK
	.align		4
        /*0a10*/ 	.byte	0x04, 0x0a
        /*0a12*/ 	.short	(.L_55 - .L_54)
	.align		4
.L_54:
        /*0a14*/ 	.word	index@(.nv.constant0._ZN7cutlass13device_kernelINS_4gemm6kernel13GemmUniversalIN4cute5tupleIJiiiiEEENS1_10collective13CollectiveMmaINS1_46MainloopSm100TmaUmmaWarpSpecializedBlockScaledILi4ELi2ELi1ENS5_IJNS4_1CILi8EEENSA_ILi1EEESC_EEEEENS5_IJNSA_ILi256EEESF_NSA_ILi128EEEEEENS5_IJNS_12float_e4m3_tENS_13float_ue8m0_tEEEENS5_IJNS5_IJlSC_lEEENS4_6LayoutINS5_IJNS5_IJNS5_IJNSA_ILi32EEENSA_ILi4EEEEEEiEEESQ_NS5_IJSC_iEEEEEENS5_IJNS5_IJNS5_IJNSA_ILi16EEESO_EEEiEEENS5_IJNS5_IJNSA_ILi0EEESC_EEENSA_ILi512EEEEEENS5_IJSW_iEEEEEEEEEEESK_S13_NS4_8TiledMMAINS4_8MMA_AtomIJNS4_27SM100_MMA_MXF8F6F4_2x1SM_SSISI_SI_fSJ_Li256ELi256ELNS4_4UMMA5MajorE0ELS18_0ELNS17_7ScaleInE0ELS19_0EEEEEENSM_INS5_IJSC_SC_SC_EEENS5_IJSW_SW_SW_EEEEENS5_IJNS4_10UnderscoreES1F_S1F_EEEEENS5_IJNS4_18SM100_TMA_2SM_LOADES1I_EEENS5_IJNS4_14ComposedLayoutINS4_7SwizzleILi3ELi4ELi3EEENS4_18smem_ptr_flag_bitsILi8EEENSM_INS5_IJSB_SG_EEENS5_IJSG_SC_EEEEEEENSM_INS5_IJNS5_IJNS5_IJSP_SC_EEENS5_IJSN_SC_EEEEEESC_NS5_IJSO_SC_EEEEEENS5_IJNS5_IJNS5_IJSU_SY_EEESX_EEESW_NS5_IJSC_SY_EEEEEEEEEEEvNS4_8identityENS5_IJNS4_28SM100_TMA_2SM_LOAD_MULTICASTES25_EEENS5_IJS1S_NSM_INS5_IJNS5_IJNS5_IJSP_NSA_ILi2EEEEEES1U_EEESC_S1W_EEENS5_IJS1Z_SW_NS5_IJSC_NSA_ILi1024EEEEEEEEEEEEEEvS24_EENS_8epilogue10collective18CollectiveEpilogueINS2H_23Sm100TmaWarpSpecializedILi4ELi2ELi64ELb1ELb0EEEJNS5_IJSG_SF_SG_EEENS5_IJNSM_ISG_SC_EENSM_INSA_ILi64EEESC_EEEEENS_10bfloat16_tESL_S2R_SL_NS2H_6fusion15FusionCallbacksIS2L_NS2S_17LinearCombinationIS2R_fS2R_fLNS_15FloatRoundStyleE2EEES2M_S2Q_JEEENS4_5SM1004TMEM4LOAD26SM100_TMEM_LOAD_32dp32b64xENS4_13SM90_TMA_LOADENS1K_IS1M_NS1N_ILi16EEENSM_INS5_IJSB_S2O_EEENS5_IJS2O_SC_EEEEEEENS4_39AutoVectorizingCopyWithAssumedAlignmentILi128EEENS4_14SM90_TMA_STOREES37_S39_S39_EEEvvEEEEvNT_6ParamsE)
        /*0a18*/ 	.short	0x0380
        /*0a1a*/ 	.short	0x0c00


	//----- nvinfo : EIATTR_SW_WAR
	.align		4
.L_55:
        /*0a1c*/ 	.byte	0x04, 0x36
        /*0a1e*/ 	.short	(.L_57 - .L_56)
.L_56:
        /*0a20*/ 	.word	0x00000008
.L_57:


//--------------------- .nv.callgraph             --------------------------
	.section	.nv.callgraph,"",@"SHT_CUDA_CALLGRAPH"
	.align	4
	.sectionentsize	8
	.align		4
        /*0000*/ 	.word	0x00000000
	.align		4
        /*0004*/ 	.word	0xffffffff
	.align		4
        /*0008*/ 	.word	index@(_ZN7cutlass13device_kernelINS_4gemm6kernel13GemmUniversalIN4cute5tupleIJiiiiEEENS1_10collective13CollectiveMmaINS1_46MainloopSm100TmaUmmaWarpSpecializedBlockScaledILi4ELi2ELi1ENS5_IJNS4_1CILi8EEENSA_ILi1EEESC_EEEEENS5_IJNSA_ILi256EEESF_NSA_ILi128EEEEEENS5_IJNS_12float_e4m3_tENS_13float_ue8m0_tEEEENS5_IJNS5_IJlSC_lEEENS4_6LayoutINS5_IJNS5_IJNS5_IJNSA_ILi32EEENSA_ILi4EEEEEEiEEESQ_NS5_IJSC_iEEEEEENS5_IJNS5_IJNS5_IJNSA_ILi16EEESO_EEEiEEENS5_IJNS5_IJNSA_ILi0EEESC_EEENSA_ILi512EEEEEENS5_IJSW_iEEEEEEEEEEESK_S13_NS4_8TiledMMAINS4_8MMA_AtomIJNS4_27SM100_MMA_MXF8F6F4_2x1SM_SSISI_SI_fSJ_Li256ELi256ELNS4_4UMMA5MajorE0ELS18_0ELNS17_7ScaleInE0ELS19_0EEEEEENSM_INS5_IJSC_SC_SC_EEENS5_IJSW_SW_SW_EEEEENS5_IJNS4_10UnderscoreES1F_S1F_EEEEENS5_IJNS4_18SM100_TMA_2SM_LOADES1I_EEENS5_IJNS4_14ComposedLayoutINS4_7SwizzleILi3ELi4ELi3EEENS4_18smem_ptr_flag_bitsILi8EEENSM_INS5_IJSB_SG_EEENS5_IJSG_SC_EEEEEEENSM_INS5_IJNS5_IJNS5_IJSP_SC_EEENS5_IJSN_SC_EEEEEESC_NS5_IJSO_SC_EEEEEENS5_IJNS5_IJNS5_IJSU_SY_EEESX_EEESW_NS5_IJSC_SY_EEEEEEEEEEEvNS4_8identityENS5_IJNS4_28SM100_TMA_2SM_LOAD_MULTICASTES25_EEENS5_IJS1S_NSM_INS5_IJNS5_IJNS5_IJSP_NSA_ILi2EEEEEES1U_EEESC_S1W_EEENS5_IJS1Z_SW_NS5_IJSC_NSA_ILi1024EEEEEEEEEEEEEEvS24_EENS_8epilogue10collective18CollectiveEpilogueINS2H_23Sm100TmaWarpSpecializedILi4ELi2ELi64ELb1ELb0EEEJNS5_IJSG_SF_SG_EEENS5_IJNSM_ISG_SC_EENSM_INSA_ILi64EEESC_EEEEENS_10bfloat16_tESL_S2R_SL_NS2H_6fusion15FusionCallbacksIS2L_NS2S_17LinearCombinationIS2R_fS2R_fLNS_15FloatRoundStyleE2EEES2M_S2Q_JEEENS4_5SM1004TMEM4LOAD26SM100_TMEM_LOAD_32dp32b64xENS4_13SM90_TMA_LOADENS1K_IS1M_NS1N_ILi16EEENSM_INS5_IJSB_S2O_EEENS5_IJS2O_SC_EEEEEEENS4_39AutoVectorizingCopyWithAssumedAlignmentILi128EEENS4_14SM90_TMA_STOREES37_S39_S39_EEEvvEEEEvNT_6ParamsE)
	.align		4
        /*000c*/ 	.word	index@(__assertfail)
	.align		4
        /*0010*/ 	.word	0x00000000
	.align		4
        /*0014*/ 	.word	0xfffffffe
	.align		4
        /*0018*/ 	.word	0x00000000
	.align		4
        /*001c*/ 	.word	0xfffffffd
	.align		4
        /*0020*/ 	.word	0x00000000
	.align		4
        /*0024*/ 	.word	0xfffffffc


//--------------------- .nv.constant4             --------------------------
	.section	.nv.constant4,"a",@progbits
	.align	8
	.align		8
.nv.constant4:
        /*0000*/ 	.dword	__assertfail
	.align		8
        /*0008*/ 	.dword	__unnamed_1
	.align		8
        /*0010*/ 	.dword	__unnamed_2
	.align		8
        /*0018*/ 	.dword	_ZN40_INTERNAL_beab8587_4_k_cu_7f3b494f_158464cuda3std3__45__cpo5beginE
	.align		8
        /*0020*/ 	.dword	_ZN40_INTERNAL_beab8587_4_k_cu_7f3b494f_158464cuda3std3__45__cpo3endE
	.align		8
        /*0028*/ 	.dword	_ZN40_INTERNAL_beab8587_4_k_cu_7f3b494f_158464cuda3std3__45__cpo6cbeginE
	.align		8
        /*0030*/ 	.dword	_ZN40_INTERNAL_beab8587_4_k_cu_7f3b494f_158464cuda3std3__45__cpo4cendE
	.align		8
        /*0038*/ 	.dword	_ZN40_INTERNAL_beab8587_4_k_cu_7f3b494f_158464cuda3std3__442_GLOBAL__N__beab8587_4_k_cu_7f3b494f_158466ignoreE
	.align		8
        /*0040*/ 	.dword	_ZN40_INTERNAL_beab8587_4_k_cu_7f3b494f_158464cuda3std3__419piecewise_constructE
	.align		8
        /*0048*/ 	.dword	_ZN40_INTERNAL_beab8587_4_k_cu_7f3b494f_158464cuda3std3__48in_placeE
	.align		8
        /*0050*/ 	.dword	_ZN40_INTERNAL_beab8587_4_k_cu_7f3b494f_158464cuda3std6ranges3__45__cpo4swapE
	.align		8
        /*0058*/ 	.dword	_ZN40_INTERNAL_beab8587_4_k_cu_7f3b494f_158464cuda3std6ranges3__45__cpo9iter_moveE
	.align		8
        /*0060*/ 	.dword	_ZN40_INTERNAL_beab8587_4_k_cu_7f3b494f_158464cute7productE
	.align		8
        /*0068*/ 	.dword	_ZN40_INTERNAL_beab8587_4_k_cu_7f3b494f_158464cute1_E
	.align		8
        /*0070*/ 	.dword	$str$25
	.align		8
        /*0078*/ 	.dword	$str$26
	.align		8
        /*0080*/ 	.dword	$str$27
	.align		8
        /*0088*/ 	.dword	$str$28


//--------------------- .text._ZN7cutlass13device_kernelINS_4gemm6kernel13GemmUniversalIN4cute5tupleIJiiiiEEENS1_10collective13CollectiveMmaINS1_46MainloopSm100TmaUmmaWarpSpecializedBlockScaledILi4ELi2ELi1ENS5_IJNS4_1CILi8EEENSA_ILi1EEESC_EEEEENS5_IJNSA_ILi256EEESF_NSA_ILi128EEEEEENS5_IJNS_12float_e4m3_tENS_13float_ue8m0_tEEEENS5_IJNS5_IJlSC_lEEENS4_6LayoutINS5_IJNS5_IJNS5_IJNSA_ILi32EEENSA_ILi4EEEEEEiEEESQ_NS5_IJSC_iEEEEEENS5_IJNS5_IJNS5_IJNSA_ILi16EEESO_EEEiEEENS5_IJNS5_IJNSA_ILi0EEESC_EEENSA_ILi512EEEEEENS5_IJSW_iEEEEEEEEEEESK_S13_NS4_8TiledMMAINS4_8MMA_AtomIJNS4_27SM100_MMA_MXF8F6F4_2x1SM_SSISI_SI_fSJ_Li256ELi256ELNS4_4UMMA5MajorE0ELS18_0ELNS17_7ScaleInE0ELS19_0EEEEEENSM_INS5_IJSC_SC_SC_EEENS5_IJSW_SW_SW_EEEEENS5_IJNS4_10UnderscoreES1F_S1F_EEEEENS5_IJNS4_18SM100_TMA_2SM_LOADES1I_EEENS5_IJNS4_14ComposedLayoutINS4_7SwizzleILi3ELi4ELi3EEENS4_18smem_ptr_flag_bitsILi8EEENSM_INS5_IJSB_SG_EEENS5_IJSG_SC_EEEEEEENSM_INS5_IJNS5_IJNS5_IJSP_SC_EEENS5_IJSN_SC_EEEEEESC_NS5_IJSO_SC_EEEEEENS5_IJNS5_IJNS5_IJSU_SY_EEESX_EEESW_NS5_IJSC_SY_EEEEEEEEEEEvNS4_8identityENS5_IJNS4_28SM100_TMA_2SM_LOAD_MULTICASTES25_EEENS5_IJS1S_NSM_INS5_IJNS5_IJNS5_IJSP_NSA_ILi2EEEEEES1U_EEESC_S1W_EEENS5_IJS1Z_SW_NS5_IJSC_NSA_ILi1024EEEEEEEEEEEEEEvS24_EENS_8epilogue10collective18CollectiveEpilogueINS2H_23Sm100TmaWarpSpecializedILi4ELi2ELi64ELb1ELb0EEEJNS5_IJSG_SF_SG_EEENS5_IJNSM_ISG_SC_EENSM_INSA_ILi64EEESC_EEEEENS_10bfloat16_tESL_S2R_SL_NS2H_6fusion15FusionCallbacksIS2L_NS2S_17LinearCombinationIS2R_fS2R_fLNS_15FloatRoundStyleE2EEES2M_S2Q_JEEENS4_5SM1004TMEM4LOAD26SM100_TMEM_LOAD_32dp32b64xENS4_13SM90_TMA_LOADENS1K_IS1M_NS1N_ILi16EEENSM_INS5_IJSB_S2O_EEENS5_IJS2O_SC_EEEEEEENS4_39AutoVectorizingCopyWithAssumedAlignmentILi128EEENS4_14SM90_TMA_STOREES37_S39_S39_EEEvvEEEEvNT_6ParamsE --------------------------
	.section	.text._ZN7cutlass13device_kernelINS_4gemm6kernel13GemmUniversalIN4cute5tupleIJiiiiEEENS1_10collective13CollectiveMmaINS1_46MainloopSm100TmaUmmaWarpSpecializedBlockScaledILi4ELi2ELi1ENS5_IJNS4_1CILi8EEENSA_ILi1EEESC_EEEEENS5_IJNSA_ILi256EEESF_NSA_ILi128EEEEEENS5_IJNS_12float_e4m3_tENS_13float_ue8m0_tEEEENS5_IJNS5_IJlSC_lEEENS4_6LayoutINS5_IJNS5_IJNS5_IJNSA_ILi32EEENSA_ILi4EEEEEEiEEESQ_NS5_IJSC_iEEEEEENS5_IJNS5_IJNS5_IJNSA_ILi16EEESO_EEEiEEENS5_IJNS5_IJNSA_ILi0EEESC_EEENSA_ILi512EEEEEENS5_IJSW_iEEEEEEEEEEESK_S13_NS4_8TiledMMAINS4_8MMA_AtomIJNS4_27SM100_MMA_MXF8F6F4_2x1SM_SSISI_SI_fSJ_Li256ELi256ELNS4_4UMMA5MajorE0ELS18_0ELNS17_7ScaleInE0ELS19_0EEEEEENSM_INS5_IJSC_SC_SC_EEENS5_IJSW_SW_SW_EEEEENS5_IJNS4_10UnderscoreES1F_S1F_EEEEENS5_IJNS4_18SM100_TMA_2SM_LOADES1I_EEENS5_IJNS4_14ComposedLayoutINS4_7SwizzleILi3ELi4ELi3EEENS4_18smem_ptr_flag_bitsILi8EEENSM_INS5_IJSB_SG_EEENS5_IJSG_SC_EEEEEEENSM_INS5_IJNS5_IJNS5_IJSP_SC_EEENS5_IJSN_SC_EEEEEESC_NS5_IJSO_SC_EEEEEENS5_IJNS5_IJNS5_IJSU_SY_EEESX_EEESW_NS5_IJSC_SY_EEEEEEEEEEEvNS4_8identityENS5_IJNS4_28SM100_TMA_2SM_LOAD_MULTICASTES25_EEENS5_IJS1S_NSM_INS5_IJNS5_IJNS5_IJSP_NSA_ILi2EEEEEES1U_EEESC_S1W_EEENS5_IJS1Z_SW_NS5_IJSC_NSA_ILi1024EEEEEEEEEEEEEEvS24_EENS_8epilogue10collective18CollectiveEpilogueINS2H_23Sm100TmaWarpSpecializedILi4ELi2ELi64ELb1ELb0EEEJNS5_IJSG_SF_SG_EEENS5_IJNSM_ISG_SC_EENSM_INSA_ILi64EEESC_EEEEENS_10bfloat16_tESL_S2R_SL_NS2H_6fusion15FusionCallbacksIS2L_NS2S_17LinearCombinationIS2R_fS2R_fLNS_15FloatRoundStyleE2EEES2M_S2Q_JEEENS4_5SM1004TMEM4LOAD26SM100_TMEM_LOAD_32dp32b64xENS4_13SM90_TMA_LOADENS1K_IS1M_NS1N_ILi16EEENSM_INS5_IJSB_S2O_EEENS5_IJS2O_SC_EEEEEEENS4_39AutoVectorizingCopyWithAssumedAlignmentILi128EEENS4_14SM90_TMA_STOREES37_S39_S39_EEEvvEEEEvNT_6ParamsE,"ax",@progbits
	.align	128
.text._ZN7cutlass13device_kernelINS_4gemm6kernel13GemmUniversalIN4cute5tupleIJiiiiEEENS1_10collective13CollectiveMmaINS1_46MainloopSm100TmaUmmaWarpSpecializedBlockScaledILi4ELi2ELi1ENS5_IJNS4_1CILi8EEENSA_ILi1EEESC_EEEEENS5_IJNSA_ILi256EEESF_NSA_ILi128EEEEEENS5_IJNS_12float_e4m3_tENS_13float_ue8m0_tEEEENS5_IJNS5_IJlSC_lEEENS4_6LayoutINS5_IJNS5_IJNS5_IJNSA_ILi32EEENSA_ILi4EEEEEEiEEESQ_NS5_IJSC_iEEEEEENS5_IJNS5_IJNS5_IJNSA_ILi16EEESO_EEEiEEENS5_IJNS5_IJNSA_ILi0EEESC_EEENSA_ILi512EEEEEENS5_IJSW_iEEEEEEEEEEESK_S13_NS4_8TiledMMAINS4_8MMA_AtomIJNS4_27SM100_MMA_MXF8F6F4_2x1SM_SSISI_SI_fSJ_Li256ELi256ELNS4_4UMMA5MajorE0ELS18_0ELNS17_7ScaleInE0ELS19_0EEEEEENSM_INS5_IJSC_SC_SC_EEENS5_IJSW_SW_SW_EEEEENS5_IJNS4_10UnderscoreES1F_S1F_EEEEENS5_IJNS4_18SM100_TMA_2SM_LOADES1I_EEENS5_IJNS4_14ComposedLayoutINS4_7SwizzleILi3ELi4ELi3EEENS4_18smem_ptr_flag_bitsILi8EEENSM_INS5_IJSB_SG_EEENS5_IJSG_SC_EEEEEEENSM_INS5_IJNS5_IJNS5_IJSP_SC_EEENS5_IJSN_SC_EEEEEESC_NS5_IJSO_SC_EEEEEENS5_IJNS5_IJNS5_IJSU_SY_EEESX_EEESW_NS5_IJSC_SY_EEEEEEEEEEEvNS4_8identityENS5_IJNS4_28SM100_TMA_2SM_LOAD_MULTICASTES25_EEENS5_IJS1S_NSM_INS5_IJNS5_IJNS5_IJSP_NSA_ILi2EEEEEES1U_EEESC_S1W_EEENS5_IJS1Z_SW_NS5_IJSC_NSA_ILi1024EEEEEEEEEEEEEEvS24_EENS_8epilogue10collective18CollectiveEpilogueINS2H_23Sm100TmaWarpSpecializedILi4ELi2ELi64ELb1ELb0EEEJNS5_IJSG_SF_SG_EEENS5_IJNSM_ISG_SC_EENSM_INSA_ILi64EEESC_EEEEENS_10bfloat16_tESL_S2R_SL_NS2H_6fusion15FusionCallbacksIS2L_NS2S_17LinearCombinationIS2R_fS2R_fLNS_15FloatRoundStyleE2EEES2M_S2Q_JEEENS4_5SM1004TMEM4LOAD26SM100_TMEM_LOAD_32dp32b64xENS4_13SM90_TMA_LOADENS1K_IS1M_NS1N_ILi16EEENSM_INS5_IJSB_S2O_EEENS5_IJS2O_SC_EEEEEEENS4_39AutoVectorizingCopyWithAssumedAlignmentILi128EEENS4_14SM90_TMA_STOREES37_S39_S39_EEEvvEEEEvNT_6ParamsE:
        .type           _ZN7cutlass13device_kernelINS_4gemm6kernel13GemmUniversalIN4cute5tupleIJiiiiEEENS1_10collective13CollectiveMmaINS1_46MainloopSm100TmaUmmaWarpSpecializedBlockScaledILi4ELi2ELi1ENS5_IJNS4_1CILi8EEENSA_ILi1EEESC_EEEEENS5_IJNSA_ILi256EEESF_NSA_ILi128EEEEEENS5_IJNS_12float_e4m3_tENS_13float_ue8m0_tEEEENS5_IJNS5_IJlSC_lEEENS4_6LayoutINS5_IJNS5_IJNS5_IJNSA_ILi32EEENSA_ILi4EEEEEEiEEESQ_NS5_IJSC_iEEEEEENS5_IJNS5_IJNS5_IJNSA_ILi16EEESO_EEEiEEENS5_IJNS5_IJNSA_ILi0EEESC_EEENSA_ILi512EEEEEENS5_IJSW_iEEEEEEEEEEESK_S13_NS4_8TiledMMAINS4_8MMA_AtomIJNS4_27SM100_MMA_MXF8F6F4_2x1SM_SSISI_SI_fSJ_Li256ELi256ELNS4_4UMMA5MajorE0ELS18_0ELNS17_7ScaleInE0ELS19_0EEEEEENSM_INS5_IJSC_SC_SC_EEENS5_IJSW_SW_SW_EEEEENS5_IJNS4_10UnderscoreES1F_S1F_EEEEENS5_IJNS4_18SM100_TMA_2SM_LOADES1I_EEENS5_IJNS4_14ComposedLayoutINS4_7SwizzleILi3ELi4ELi3EEENS4_18smem_ptr_flag_bitsILi8EEENSM_INS5_IJSB_SG_EEENS5_IJSG_SC_EEEEEEENSM_INS5_IJNS5_IJNS5_IJSP_SC_EEENS5_IJSN_SC_EEEEEESC_NS5_IJSO_SC_EEEEEENS5_IJNS5_IJNS5_IJSU_SY_EEESX_EEESW_NS5_IJSC_SY_EEEEEEEEEEEvNS4_8identityENS5_IJNS4_28SM100_TMA_2SM_LOAD_MULTICASTES25_EEENS5_IJS1S_NSM_INS5_IJNS5_IJNS5_IJSP_NSA_ILi2EEEEEES1U_EEESC_S1W_EEENS5_IJS1Z_SW_NS5_IJSC_NSA_ILi1024EEEEEEEEEEEEEEvS24_EENS_8epilogue10collective18CollectiveEpilogueINS2H_23Sm100TmaWarpSpecializedILi4ELi2ELi64ELb1ELb0EEEJNS5_IJSG_SF_SG_EEENS5_IJNSM_ISG_SC_EENSM_INSA_ILi64EEESC_EEEEENS_10bfloat16_tESL_S2R_SL_NS2H_6fusion15FusionCallbacksIS2L_NS2S_17LinearCombinationIS2R_fS2R_fLNS_15FloatRoundStyleE2EEES2M_S2Q_JEEENS4_5SM1004TMEM4LOAD26SM100_TMEM_LOAD_32dp32b64xENS4_13SM90_TMA_LOADENS1K_IS1M_NS1N_ILi16EEENSM_INS5_IJSB_S2O_EEENS5_IJS2O_SC_EEEEEEENS4_39AutoVectorizingCopyWithAssumedAlignmentILi128EEENS4_14SM90_TMA_STOREES37_S39_S39_EEEvvEEEEvNT_6ParamsE,@function
        .size           _ZN7cutlass13device_kernelINS_4gemm6kernel13GemmUniversalIN4cute5tupleIJiiiiEEENS1_10collective13CollectiveMmaINS1_46MainloopSm100TmaUmmaWarpSpecializedBlockScaledILi4ELi2ELi1ENS5_IJNS4_1CILi8EEENSA_ILi1EEESC_EEEEENS5_IJNSA_ILi256EEESF_NSA_ILi128EEEEEENS5_IJNS_12float_e4m3_tENS_13float_ue8m0_tEEEENS5_IJNS5_IJlSC_lEEENS4_6LayoutINS5_IJNS5_IJNS5_IJNSA_ILi32EEENSA_ILi4EEEEEEiEEESQ_NS5_IJSC_iEEEEEENS5_IJNS5_IJNS5_IJNSA_ILi16EEESO_EEEiEEENS5_IJNS5_IJNSA_ILi0EEESC_EEENSA_ILi512EEEEEENS5_IJSW_iEEEEEEEEEEESK_S13_NS4_8TiledMMAINS4_8MMA_AtomIJNS4_27SM100_MMA_MXF8F6F4_2x1SM_SSISI_SI_fSJ_Li256ELi256ELNS4_4UMMA5MajorE0ELS18_0ELNS17_7ScaleInE0ELS19_0EEEEEENSM_INS5_IJSC_SC_SC_EEENS5_IJSW_SW_SW_EEEEENS5_IJNS4_10UnderscoreES1F_S1F_EEEEENS5_IJNS4_18SM100_TMA_2SM_LOADES1I_EEENS5_IJNS4_14ComposedLayoutINS4_7SwizzleILi3ELi4ELi3EEENS4_18smem_ptr_flag_bitsILi8EEENSM_INS5_IJSB_SG_EEENS5_IJSG_SC_EEEEEEENSM_INS5_IJNS5_IJNS5_IJSP_SC_EEENS5_IJSN_SC_EEEEEESC_NS5_IJSO_SC_EEEEEENS5_IJNS5_IJNS5_IJSU_SY_EEESX_EEESW_NS5_IJSC_SY_EEEEEEEEEEEvNS4_8identityENS5_IJNS4_28SM100_TMA_2SM_LOAD_MULTICASTES25_EEENS5_IJS1S_NSM_INS5_IJNS5_IJNS5_IJSP_NSA_ILi2EEEEEES1U_EEESC_S1W_EEENS5_IJS1Z_SW_NS5_IJSC_NSA_ILi1024EEEEEEEEEEEEEEvS24_EENS_8epilogue10collective18CollectiveEpilogueINS2H_23Sm100TmaWarpSpecializedILi4ELi2ELi64ELb1ELb0EEEJNS5_IJSG_SF_SG_EEENS5_IJNSM_ISG_SC_EENSM_INSA_ILi64EEESC_EEEEENS_10bfloat16_tESL_S2R_SL_NS2H_6fusion15FusionCallbacksIS2L_NS2S_17LinearCombinationIS2R_fS2R_fLNS_15FloatRoundStyleE2EEES2M_S2Q_JEEENS4_5SM1004TMEM4LOAD26SM100_TMEM_LOAD_32dp32b64xENS4_13SM90_TMA_LOADENS1K_IS1M_NS1N_ILi16EEENSM_INS5_IJSB_S2O_EEENS5_IJS2O_SC_EEEEEEENS4_39AutoVectorizingCopyWithAssumedAlignmentILi128EEENS4_14SM90_TMA_STOREES37_S39_S39_EEEvvEEEEvNT_6ParamsE,(.L_x_194 - _ZN7cutlass13device_kernelINS_4gemm6kernel13GemmUniversalIN4cute5tupleIJiiiiEEENS1_10collective13CollectiveMmaINS1_46MainloopSm100TmaUmmaWarpSpecializedBlockScaledILi4ELi2ELi1ENS5_IJNS4_1CILi8EEENSA_ILi1EEESC_EEEEENS5_IJNSA_ILi256EEESF_NSA_ILi128EEEEEENS5_IJNS_12float_e4m3_tENS_13float_ue8m0_tEEEENS5_IJNS5_IJlSC_lEEENS4_6LayoutINS5_IJNS5_IJNS5_IJNSA_ILi32EEENSA_ILi4EEEEEEiEEESQ_NS5_IJSC_iEEEEEENS5_IJNS5_IJNS5_IJNSA_ILi16EEESO_EEEiEEENS5_IJNS5_IJNSA_ILi0EEESC_EEENSA_ILi512EEEEEENS5_IJSW_iEEEEEEEEEEESK_S13_NS4_8TiledMMAINS4_8MMA_AtomIJNS4_27SM100_MMA_MXF8F6F4_2x1SM_SSISI_SI_fSJ_Li256ELi256ELNS4_4UMMA5MajorE0ELS18_0ELNS17_7ScaleInE0ELS19_0EEEEEENSM_INS5_IJSC_SC_SC_EEENS5_IJSW_SW_SW_EEEEENS5_IJNS4_10UnderscoreES1F_S1F_EEEEENS5_IJNS4_18SM100_TMA_2SM_LOADES1I_EEENS5_IJNS4_14ComposedLayoutINS4_7SwizzleILi3ELi4ELi3EEENS4_18smem_ptr_flag_bitsILi8EEENSM_INS5_IJSB_SG_EEENS5_IJSG_SC_EEEEEEENSM_INS5_IJNS5_IJNS5_IJSP_SC_EEENS5_IJSN_SC_EEEEEESC_NS5_IJSO_SC_EEEEEENS5_IJNS5_IJNS5_IJSU_SY_EEESX_EEESW_NS5_IJSC_SY_EEEEEEEEEEEvNS4_8identityENS5_IJNS4_28SM100_TMA_2SM_LOAD_MULTICASTES25_EEENS5_IJS1S_NSM_INS5_IJNS5_IJNS5_IJSP_NSA_ILi2EEEEEES1U_EEESC_S1W_EEENS5_IJS1Z_SW_NS5_IJSC_NSA_ILi1024EEEEEEEEEEEEEEvS24_EENS_8epilogue10collective18CollectiveEpilogueINS2H_23Sm100TmaWarpSpecializedILi4ELi2ELi64ELb1ELb0EEEJNS5_IJSG_SF_SG_EEENS5_IJNSM_ISG_SC_EENSM_INSA_ILi64EEESC_EEEEENS_10bfloat16_tESL_S2R_SL_NS2H_6fusion15FusionCallbacksIS2L_NS2S_17LinearCombinationIS2R_fS2R_fLNS_15FloatRoundStyleE2EEES2M_S2Q_JEEENS4_5SM1004TMEM4LOAD26SM100_TMEM_LOAD_32dp32b64xENS4_13SM90_TMA_LOADENS1K_IS1M_NS1N_ILi16EEENSM_INS5_IJSB_S2O_EEENS5_IJS2O_SC_EEEEEEENS4_39AutoVectorizingCopyWithAssumedAlignmentILi128EEENS4_14SM90_TMA_STOREES37_S39_S39_EEEvvEEEEvNT_6ParamsE)
        .other          _ZN7cutlass13device_kernelINS_4gemm6kernel13GemmUniversalIN4cute5tupleIJiiiiEEENS1_10collective13CollectiveMmaINS1_46MainloopSm100TmaUmmaWarpSpecializedBlockScaledILi4ELi2ELi1ENS5_IJNS4_1CILi8EEENSA_ILi1EEESC_EEEEENS5_IJNSA_ILi256EEESF_NSA_ILi128EEEEEENS5_IJNS_12float_e4m3_tENS_13float_ue8m0_tEEEENS5_IJNS5_IJlSC_lEEENS4_6LayoutINS5_IJNS5_IJNS5_IJNSA_ILi32EEENSA_ILi4EEEEEEiEEESQ_NS5_IJSC_iEEEEEENS5_IJNS5_IJNS5_IJNSA_ILi16EEESO_EEEiEEENS5_IJNS5_IJNSA_ILi0EEESC_EEENSA_ILi512EEEEEENS5_IJSW_iEEEEEEEEEEESK_S13_NS4_8TiledMMAINS4_8MMA_AtomIJNS4_27SM100_MMA_MXF8F6F4_2x1SM_SSISI_SI_fSJ_Li256ELi256ELNS4_4UMMA5MajorE0ELS18_0ELNS17_7ScaleInE0ELS19_0EEEEEENSM_INS5_IJSC_SC_SC_EEENS5_IJSW_SW_SW_EEEEENS5_IJNS4_10UnderscoreES1F_S1F_EEEEENS5_IJNS4_18SM100_TMA_2SM_LOADES1I_EEENS5_IJNS4_14ComposedLayoutINS4_7SwizzleILi3ELi4ELi3EEENS4_18smem_ptr_flag_bitsILi8EEENSM_INS5_IJSB_SG_EEENS5_IJSG_SC_EEEEEEENSM_INS5_IJNS5_IJNS5_IJSP_SC_EEENS5_IJSN_SC_EEEEEESC_NS5_IJSO_SC_EEEEEENS5_IJNS5_IJNS5_IJSU_SY_EEESX_EEESW_NS5_IJSC_SY_EEEEEEEEEEEvNS4_8identityENS5_IJNS4_28SM100_TMA_2SM_LOAD_MULTICASTES25_EEENS5_IJS1S_NSM_INS5_IJNS5_IJNS5_IJSP_NSA_ILi2EEEEEES1U_EEESC_S1W_EEENS5_IJS1Z_SW_NS5_IJSC_NSA_ILi1024EEEEEEEEEEEEEEvS24_EENS_8epilogue10collective18CollectiveEpilogueINS2H_23Sm100TmaWarpSpecializedILi4ELi2ELi64ELb1ELb0EEEJNS5_IJSG_SF_SG_EEENS5_IJNSM_ISG_SC_EENSM_INSA_ILi64EEESC_EEEEENS_10bfloat16_tESL_S2R_SL_NS2H_6fusion15FusionCallbacksIS2L_NS2S_17LinearCombinationIS2R_fS2R_fLNS_15FloatRoundStyleE2EEES2M_S2Q_JEEENS4_5SM1004TMEM4LOAD26SM100_TMEM_LOAD_32dp32b64xENS4_13SM90_TMA_LOADENS1K_IS1M_NS1N_ILi16EEENSM_INS5_IJSB_S2O_EEENS5_IJS2O_SC_EEEEEEENS4_39AutoVectorizingCopyWithAssumedAlignmentILi128EEENS4_14SM90_TMA_STOREES37_S39_S39_EEEvvEEEEvNT_6ParamsE,@"STO_CUDA_ENTRY STV_DEFAULT"
_ZN7cutlass13device_kernelINS_4gemm6kernel13GemmUniversalIN4cute5tupleIJiiiiEEENS1_10collective13CollectiveMmaINS1_46MainloopSm100TmaUmmaWarpSpecializedBlockScaledILi4ELi2ELi1ENS5_IJNS4_1CILi8EEENSA_ILi1EEESC_EEEEENS5_IJNSA_ILi256EEESF_NSA_ILi128EEEEEENS5_IJNS_12float_e4m3_tENS_13float_ue8m0_tEEEENS5_IJNS5_IJlSC_lEEENS4_6LayoutINS5_IJNS5_IJNS5_IJNSA_ILi32EEENSA_ILi4EEEEEEiEEESQ_NS5_IJSC_iEEEEEENS5_IJNS5_IJNS5_IJNSA_ILi16EEESO_EEEiEEENS5_IJNS5_IJNSA_ILi0EEESC_EEENSA_ILi512EEEEEENS5_IJSW_iEEEEEEEEEEESK_S13_NS4_8TiledMMAINS4_8MMA_AtomIJNS4_27SM100_MMA_MXF8F6F4_2x1SM_SSISI_SI_fSJ_Li256ELi256ELNS4_4UMMA5MajorE0ELS18_0ELNS17_7ScaleInE0ELS19_0EEEEEENSM_INS5_IJSC_SC_SC_EEENS5_IJSW_SW_SW_EEEEENS5_IJNS4_10UnderscoreES1F_S1F_EEEEENS5_IJNS4_18SM100_TMA_2SM_LOADES1I_EEENS5_IJNS4_14ComposedLayoutINS4_7SwizzleILi3ELi4ELi3EEENS4_18smem_ptr_flag_bitsILi8EEENSM_INS5_IJSB_SG_EEENS5_IJSG_SC_EEEEEEENSM_INS5_IJNS5_IJNS5_IJSP_SC_EEENS5_IJSN_SC_EEEEEESC_NS5_IJSO_SC_EEEEEENS5_IJNS5_IJNS5_IJSU_SY_EEESX_EEESW_NS5_IJSC_SY_EEEEEEEEEEEvNS4_8identityENS5_IJNS4_28SM100_TMA_2SM_LOAD_MULTICASTES25_EEENS5_IJS1S_NSM_INS5_IJNS5_IJNS5_IJSP_NSA_ILi2EEEEEES1U_EEESC_S1W_EEENS5_IJS1Z_SW_NS5_IJSC_NSA_ILi1024EEEEEEEEEEEEEEvS24_EENS_8epilogue10collective18CollectiveEpilogueINS2H_23Sm100TmaWarpSpecializedILi4ELi2ELi64ELb1ELb0EEEJNS5_IJSG_SF_SG_EEENS5_IJNSM_ISG_SC_EENSM_INSA_ILi64EEESC_EEEEENS_10bfloat16_tESL_S2R_SL_NS2H_6fusion15FusionCallbacksIS2L_NS2S_17LinearCombinationIS2R_fS2R_fLNS_15FloatRoundStyleE2EEES2M_S2Q_JEEENS4_5SM1004TMEM4LOAD26SM100_TMEM_LOAD_32dp32b64xENS4_13SM90_TMA_LOADENS1K_IS1M_NS1N_ILi16EEENSM_INS5_IJSB_S2O_EEENS5_IJS2O_SC_EEEEEEENS4_39AutoVectorizingCopyWithAssumedAlignmentILi128EEENS4_14SM90_TMA_STOREES37_S39_S39_EEEvvEEEEvNT_6ParamsE:
[----:B------:R-:W1:Y:S01]  /*0000*/  LDC R1, c[0x0][0x37c] ;  /* 0x0000df00ff017b82 */ /* 0x000e620000000800 */
[----:B------:R-:W2:Y:S01]  /*0010*/  S2R R152, SR_TID.X ;  /* 0x0000000000987919 */ /* 0x000ea20000002100 */
[----:B------:R-:W3:Y:S06]  /*0020*/  LDCU.64 UR12, c[0x0][0xc90] ;  /* 0x00019200ff0c77ac */ /* 0x000eec0008000a00 */
[----:B------:R-:W4:Y:S01]  /*0030*/  S2UR UR4, SR_CgaCtaId ;  /* 0x00000000000479c3 */ /* 0x000f220000008800 */
[----:B------:R-:W-:Y:S02]  /*0040*/  PRMT R139, RZ, 0x7610, R139 ;  /* 0x00007610ff8b7816 */ /* 0x000fe4000000008b */
[----:B------:R-:W-:Y:S01]  /*0050*/  ELECT P1, URZ, PT ;  /* 0x0000000000ff782f */ /* 0x000fe20003820000 */
[----:B---3--:R-:W-:-:S04]  /*0060*/  UISETP.NE.U32.AND UP0, UPT, UR12, URZ, UPT ;  /* 0x000000ff0c00728c */ /* 0x008fc8000bf05070 */
[----:B------:R-:W-:Y:S02]  /*0070*/  UISETP.NE.AND.EX UP0, UPT, UR13, URZ, UPT, UP0 ;  /* 0x000000ff0d00728c */ /* 0x000fe4000bf05300 */
[----:B----4-:R-:W-:Y:S01]  /*0080*/  ULOP3.LUT UR25, UR4, 0x1, URZ, 0xc0, !UPT ;  /* 0x0000000104197892 */ /* 0x010fe2000f8ec0ff */
[----:B--2---:R-:W-:-:S05]  /*0090*/  SHF.R.U32.HI R140, RZ, 0x5, R152 ;  /* 0x00000005ff8c7819 */ /* 0x004fca0000011698 */
[----:B------:R-:W2:Y:S02]  /*00a0*/  SHFL.IDX PT, R0, R140, RZ, 0x1f ;  /* 0x00001fff8c007589 */ /* 0x000ea400000e0000 */
[----:B--2---:R-:W-:Y:S01]  /*00b0*/  R2UR UR21, R0 ;  /* 0x00000000001572ca */ /* 0x004fe200000e0000 */
[----:B-1----:R-:W-:-:S14]  /*00c0*/  BRA.U UP0, `(.L_x_0) ;  /* 0x0000000100307547 */ /* 0x002fdc000b800000 */
[----:B------:R-:W1:Y:S02]  /*00d0*/  LDCU.64 UR4, c[0x0][0xc88] ;  /* 0x00019100ff0477ac */ /* 0x000e640008000a00 */
[----:B-1----:R-:W-:-:S04]  /*00e0*/  UISETP.NE.U32.AND UP0, UPT, UR4, URZ, UPT ;  /* 0x000000ff0400728c */ /* 0x002fc8000bf05070 */
[----:B------:R-:W-:-:S09]  /*00f0*/  UISETP.NE.AND.EX UP0, UPT, UR5, URZ, UPT, UP0 ;  /* 0x000000ff0500728c */ /* 0x000fd2000bf05300 */
[----:B------:R-:W-:Y:S05]  /*0100*/  BRA.U !UP0, `(.L_x_1) ;  /* 0x0000000108147547 */ /* 0x000fea000b800000 */
[----:B------:R-:W1:Y:S01]  /*0110*/  LDC.64 R2, c[0x0][0xc88] ;  /* 0x00032200ff027b82 */ /* 0x000e620000000a00 */
[----:B------:R-:W1:Y:S02]  /*0120*/  LDCU.64 UR4, c[0x0][0x358] ;  /* 0x00006b00ff0477ac */ /* 0x000e640008000a00 */
[----:B-1----:R1:W5:Y:S01]  /*0130*/  LDG.E R71, desc[UR4][R2.64] ;  /* 0x0000000402477981 */ /* 0x002362000c1e1900 */
[----:B------:R-:W-:Y:S01]  /*0140*/  HFMA2 R139, -RZ, RZ, 0, 5.9604644775390625e-08 ;  /* 0x00000001ff8b7431 */ /* 0x000fe200000001ff */
[----:B------:R-:W-:Y:S05]  /*0150*/  BRA `(.L_x_0) ;  /* 0x00000000000c7947 */ /* 0x000fea0003800000 */
.L_x_1:
[----:B------:R-:W1:Y:S01]  /*0160*/  LDCU UR4, c[0x0][0xc80] ;  /* 0x00019000ff0477ac */ /* 0x000e620008000800 */
[----:B------:R-:W-:Y:S01]  /*0170*/  HFMA2 R139, -RZ, RZ, 0, 5.9604644775390625e-08 ;  /* 0x00000001ff8b7431 */ /* 0x000fe200000001ff */
[----:B-1----:R-:W-:-:S07]  /*0180*/  MOV R71, UR4 ;  /* 0x0000000400477c02 */ /* 0x002fce0008000f00 */
.L_x_0:
[----:B------:R-:W2:Y:S02]  /*0190*/  LDCU.64 UR4, c[0x0][0xcb0] ;  /* 0x00019600ff0477ac */ /* 0x000ea40008000a00 */
[----:B--2---:R-:W-:-:S04]  /*01a0*/  UISETP.NE.U32.AND UP0, UPT, UR4, URZ, UPT ;  /* 0x000000ff0400728c */ /* 0x004fc8000bf05070 */
[----:B------:R-:W-:-:S09]  /*01b0*/  UISETP.NE.AND.EX UP0, UPT, UR5, URZ, UPT, UP0 ;  /* 0x000000ff0500728c */ /* 0x000fd2000bf05300 */
[----:B------:R-:W-:Y:S05]  /*01c0*/  BRA.U UP0, `(.L_x_2) ;  /* 0x0000000100287547 */ /* 0x000fea000b800000 */
[----:B------:R-:W2:Y:S02]  /*01d0*/  LDCU.64 UR4, c[0x0][0xca8] ;  /* 0x00019500ff0477ac */ /* 0x000ea40008000a00 */
[----:B--2---:R-:W-:-:S04]  /*01e0*/  UISETP.NE.U32.AND UP0, UPT, UR4, URZ, UPT ;  /* 0x000000ff0400728c */ /* 0x004fc8000bf05070 */
[----:B------:R-:W-:-:S09]  /*01f0*/  UISETP.NE.AND.EX UP0, UPT, UR5, URZ, UPT, UP0 ;  /* 0x000000ff0500728c */ /* 0x000fd2000bf05300 */
[----:B------:R-:W-:Y:S05]  /*0200*/  BRA.U !UP0, `(.L_x_3) ;  /* 0x0000000108107547 */ /* 0x000fea000b800000 */
[----:B------:R-:W2:Y:S01]  /*0210*/  LDC.64 R68, c[0x0][0xca8] ;  /* 0x00032a00ff447b82 */ /* 0x000ea20000000a00 */
[----:B------:R-:W2:Y:S02]  /*0220*/  LDCU.64 UR4, c[0x0][0x358] ;  /* 0x00006b00ff0477ac */ /* 0x000ea40008000a00 */
[----:B--2---:R2:W5:Y:S01]  /*0230*/  LDG.E R68, desc[UR4][R68.64] ;  /* 0x0000000444447981 */ /* 0x004562000c1e1900 */
[----:B------:R-:W-:Y:S05]  /*0240*/  BRA `(.L_x_2) ;  /* 0x0000000000087947 */ /* 0x000fea0003800000 */
.L_x_3:
[----:B------:R-:W2:Y:S02]  /*0250*/  LDCU UR4, c[0x0][0xca0] ;  /* 0x00019400ff0477ac */ /* 0x000ea40008000800 */
[----:B--2---:R-:W-:Y:S02]  /*0260*/  MOV R68, UR4 ;  /* 0x0000000400447c02 */ /* 0x004fe40008000f00 */
.L_x_2:
[----:B------:R-:W-:Y:S01]  /*0270*/  IMAD.U32 R0, RZ, RZ, UR21 ;  /* 0x00000015ff007e24 */ /* 0x000fe2000f8e00ff */
[----:B------:R-:W-:Y:S04]  /*0280*/  BSSY.RECONVERGENT B0, `(.L_x_4) ;  /* 0x0000012000007945 */ /* 0x000fe80003800200 */
[C---:B------:R-:W-:Y:S02]  /*0290*/  ISETP.NE.OR P2, PT, R0.reuse, 0x1, !P1 ;  /* 0x000000010000780c */ /* 0x040fe40004f45670 */
[----:B------:R-:W-:-:S11]  /*02a0*/  ISETP.NE.OR P0, PT, R0, 0x3, !P1 ;  /* 0x000000030000780c */ /* 0x000fd60004f05670 */
[----:B------:R-:W-:Y:S05]  /*02b0*/  @P2 BRA `(.L_x_5) ;  /* 0x0000000000382947 */ /* 0x000fea0003800000 */
[----:B------:R-:W3:Y:S02]  /*02c0*/  LDCU.64 UR4, c[0x0][0x348] ;  /* 0x00006900ff0477ac */ /* 0x000ee40008000a00 */
[----:B---3--:R-:W-:Y:S02]  /*02d0*/  UIADD3 UR10, UP3, UPT, UR4, 0x80, URZ ;  /* 0x00000080040a7890 */ /* 0x008fe4000ff7e0ff */
[----:B------:R-:W-:Y:S02]  /*02e0*/  UIADD3 UR8, UP2, UPT, UR4, 0x180, URZ ;  /* 0x0000018004087890 */ /* 0x000fe4000ff5e0ff */
[----:B------:R-:W-:Y:S02]  /*02f0*/  UIADD3 UR6, UP1, UPT, UR4, 0x280, URZ ;  /* 0x0000028004067890 */ /* 0x000fe4000ff3e0ff */
[----:B------:R-:W-:Y:S02]  /*0300*/  UIADD3 UR4, UP0, UPT, UR4, 0x380, URZ ;  /* 0x0000038004047890 */ /* 0x000fe4000ff1e0ff */
[----:B------:R-:W-:-:S02]  /*0310*/  UIADD3.X UR11, UPT, UPT, URZ, UR5, URZ, UP3, !UPT ;  /* 0x00000005ff0b7290 */ /* 0x000fc40009ffe4ff */
[----:B------:R-:W-:Y:S02]  /*0320*/  UIADD3.X UR9, UPT, UPT, URZ, UR5, URZ, UP2, !UPT ;  /* 0x00000005ff097290 */ /* 0x000fe400097fe4ff */
[----:B------:R-:W-:Y:S02]  /*0330*/  UIADD3.X UR7, UPT, UPT, URZ, UR5, URZ, UP1, !UPT ;  /* 0x00000005ff077290 */ /* 0x000fe40008ffe4ff */
[----:B------:R-:W-:-:S03]  /*0340*/  UIADD3.X UR5, UPT, UPT, URZ, UR5, URZ, UP0, !UPT ;  /* 0x00000005ff057290 */ /* 0x000fc600087fe4ff */
[----:B------:R3:W-:Y:S02]  /*0350*/  UTMACCTL.PF [UR10] ;  /* 0x000000000a0079b9 */ /* 0x0007e40008040000 */
[----:B------:R3:W-:Y:S02]  /*0360*/  UTMACCTL.PF [UR8] ;  /* 0x00000000080079b9 */ /* 0x0007e40008040000 */
[----:B------:R3:W-:Y:S02]  /*0370*/  UTMACCTL.PF [UR6] ;  /* 0x00000000060079b9 */ /* 0x0007e40008040000 */
[----:B------:R3:W-:Y:S02]  /*0380*/  UTMACCTL.PF [UR4] ;  /* 0x00000000040079b9 */ /* 0x0007e40008040000 */
[----:B---3--:R-:W-:Y:S01]  /*0390*/  NOP ;  /* 0x0000000000007918 */ /* 0x008fe20000000000 */
.L_x_5:
[----:B------:R-:W-:Y:S05]  /*03a0*/  BSYNC.RECONVERGENT B0 ;  /* 0x0000000000007941 */ /* 0x000fea0003800200 */
.L_x_4:
[----:B------:R-:W-:Y:S04]  /*03b0*/  BSSY.RECONVERGENT B0, `(.L_x_6) ;  /* 0x000000a000007945 */ /* 0x000fe80003800200 */
[----:B------:R-:W-:Y:S05]  /*03c0*/  @P0 BRA `(.L_x_7) ;  /* 0x0000000000200947 */ /* 0x000fea0003800000 */
[----:B------:R-:W3:Y:S02]  /*03d0*/  LDCU.64 UR4, c[0x0][0x348] ;  /* 0x00006900ff0477ac */ /* 0x000ee40008000a00 */
[----:B---3--:R-:W-:Y:S02]  /*03e0*/  UIADD3 UR6, UP1, UPT, UR4, 0x980, URZ ;  /* 0x0000098004067890 */ /* 0x008fe4000ff3e0ff */
[----:B------:R-:W-:Y:S02]  /*03f0*/  UIADD3 UR4, UP0, UPT, UR4, 0xa80, URZ ;  /* 0x00000a8004047890 */ /* 0x000fe4000ff1e0ff */
[----:B------:R-:W-:Y:S02]  /*0400*/  UIADD3.X UR7, UPT, UPT, URZ, UR5, URZ, UP1, !UPT ;  /* 0x00000005ff077290 */ /* 0x000fe40008ffe4ff */
[----:B------:R-:W-:-:S07]  /*0410*/  UIADD3.X UR5, UPT, UPT, URZ, UR5, URZ, UP0, !UPT ;  /* 0x00000005ff057290 */ /* 0x000fce00087fe4ff */
[----:B------:R3:W-:Y:S02]  /*0420*/  UTMACCTL.PF [UR6] ;  /* 0x00000000060079b9 */ /* 0x0007e40008040000 */
[----:B------:R3:W-:Y:S02]  /*0430*/  UTMACCTL.PF [UR4] ;  /* 0x00000000040079b9 */ /* 0x0007e40008040000 */
[----:B---3--:R-:W-:Y:S01]  /*0440*/  NOP ;  /* 0x0000000000007918 */ /* 0x008fe20000000000 */
.L_x_7:
[----:B------:R-:W-:Y:S05]  /*0450*/  BSYNC.RECONVERGENT B0 ;  /* 0x0000000000007941 */ /* 0x000fea0003800200 */
.L_x_6:
[----:B------:R-:W3:Y:S01]  /*0460*/  LDCU.64 UR4, c[0x0][0xc88] ;  /* 0x00019100ff0477ac */ /* 0x000ee20008000a00 */
[----:B------:R-:W-:Y:S02]  /*0470*/  UISETP.EQ.U32.AND UP2, UPT, UR12, URZ, UPT ;  /* 0x000000ff0c00728c */ /* 0x000fe4000bf42070 */
[----:B------:R-:W-:Y:S02]  /*0480*/  UPLOP3.LUT UP4, UPT, UPT, UPT, UPT, 0x80, 0x8 ;  /* 0x000000000008789c */ /* 0x000fe40003f8f070 */
[----:B---3--:R-:W-:-:S04]  /*0490*/  UISETP.NE.U32.AND UP0, UPT, UR4, URZ, UPT ;  /* 0x000000ff0400728c */ /* 0x008fc8000bf05070 */
[----:B------:R-:W-:-:S04]  /*04a0*/  UISETP.NE.AND.EX UP1, UPT, UR5, URZ, UPT, UP0 ;  /* 0x000000ff0500728c */ /* 0x000fc8000bf25300 */
[----:B------:R-:W-:-:S04]  /*04b0*/  UISETP.EQ.OR.EX UP3, UPT, UR13, URZ, !UP1, UP2 ;  /* 0x000000ff0d00728c */ /* 0x000fc8000cf62720 */
[----:B------:R-:W-:-:S06]  /*04c0*/  UP2UR UR4, UPR, URZ, 0x8 ;  /* 0x00000008ff047883 */ /* 0x000fcc0008000000 */
[----:B------:R-:W-:Y:S01]  /*04d0*/  MOV R143, UR4 ;  /* 0x00000004008f7c02 */ /* 0x000fe20008000f00 */
[----:B------:R-:W-:Y:S06]  /*04e0*/  BRA.U !UP3, `(.L_x_8) ;  /* 0x000000010b207547 */ /* 0x000fec000b800000 */
[----:B------:R-:W-:Y:S01]  /*04f0*/  UISETP.NE.U32.AND UP2, UPT, UR12, URZ, UPT ;  /* 0x000000ff0c00728c */ /* 0x000fe2000bf45070 */
[----:B-----5:R-:W-:Y:S01]  /*0500*/  FSETP.NEU.AND P0, PT, R71, RZ, PT ;  /* 0x000000ff4700720b */ /* 0x020fe20003f0d000 */
[----:B------:R-:W-:Y:S02]  /*0510*/  USEL UR4, URZ, 0xffffffff, UP1 ;  /* 0xffffffffff047887 */ /* 0x000fe40008800000 */
[----:B------:R-:W-:-:S10]  /*0520*/  UISETP.NE.AND.EX UP2, UPT, UR13, URZ, UPT, UP2 ;  /* 0x000000ff0d00728c */ /* 0x000fd4000bf45320 */
[----:B------:R-:W-:Y:S01]  /*0530*/  VOTEU.ANY UP0, P0 ;  /* 0x0000000000ff7886 */ /* 0x000fe20000000100 */
[----:B------:R-:W-:-:S04]  /*0540*/  @!UP2 USEL UR4, URZ, 0xffffffff, UP0 ;  /* 0xffffffffff04a887 */ /* 0x000fc80008000000 */
[----:B------:R-:W-:-:S04]  /*0550*/  ULOP3.LUT UR4, UR4, 0x1, URZ, 0xc0, !UPT ;  /* 0x0000000104047892 */ /* 0x000fc8000f8ec0ff */
[----:B------:R-:W-:-:S11]  /*0560*/  UISETP.NE.U32.AND UP4, UPT, UR4, 0x1, UPT ;  /* 0x000000010400788c */ /* 0x000fd6000bf85070 */
.L_x_8:
[----:B------:R-:W3:Y:S01]  /*0570*/  SHFL.IDX PT, R0, R140, RZ, 0x1f ;  /* 0x00001fff8c007589 */ /* 0x000ee200000e0000 */
[----:B------:R-:W-:-:S04]  /*0580*/  UISETP.NE.AND UP0, UPT, UR21, 0x2, UPT ;  /* 0x000000021500788c */ /* 0x000fc8000bf05270 */
[----:B------:R-:W-:Y:S02]  /*0590*/  UISETP.EQ.AND UP2, UPT, UR25, URZ, !UP0 ;  /* 0x000000ff1900728c */ /* 0x000fe4000c742270 */
[----:B------:R-:W-:-:S04]  /*05a0*/  USEL UR52, URZ, 0x1, UP0 ;  /* 0x00000001ff347887 */ /* 0x000fc80008000000 */
[----:B------:R-:W-:Y:S02]  /*05b0*/  PLOP3.LUT P4, PT, P1, PT, UP2, 0x80, 0x8 ;  /* 0x000000000008781c */ /* 0x000fe40000f8f028 */
[----:B---3--:R-:W-:-:S13]  /*05c0*/  ISETP.NE.AND P0, PT, R0, RZ, PT ;  /* 0x000000ff0000720c */ /* 0x008fda0003f05270 */
[----:B------:R-:W-:Y:S05]  /*05d0*/  @P0 BRA `(.L_x_9) ;  /* 0x0000000000580947 */ /* 0x000fea0003800000 */
[----:B------:R-:W3:Y:S01]  /*05e0*/  S2UR UR5, SR_CgaCtaId ;  /* 0x00000000000579c3 */ /* 0x000ee20000008800 */
[----:B------:R-:W-:Y:S01]  /*05f0*/  UMOV UR4, 0x400 ;  /* 0x0000040000047882 */ /* 0x000fe20000000000 */
[----:B------:R-:W-:Y:S01]  /*0600*/  UMOV UR8, 0x1 ;  /* 0x0000000100087882 */ /* 0x000fe20000000000 */
[----:B------:R-:W-:Y:S01]  /*0610*/  UMOV UR6, 0x4 ;  /* 0x0000000400067882 */ /* 0x000fe20000000000 */
[----:B------:R-:W-:-:S04]  /*0620*/  UIADD3 UR8, UPT, UPT, -UR8, 0x100000, URZ ;  /* 0x0010000008087890 */ /* 0x000fc8000fffe1ff */
[----:B------:R-:W-:Y:S02]  /*0630*/  USHF.L.U32 UR9, UR8, 0xb, URZ ;  /* 0x0000000b08097899 */ /* 0x000fe400080006ff */
[----:B------:R-:W-:Y:S02]  /*0640*/  USHF.L.U32 UR8, UR8, 0x1, URZ ;  /* 0x0000000108087899 */ /* 0x000fe400080006ff */
[----:B------:R-:W-:-:S04]  /*0650*/  UIADD3 UR6, UPT, UPT, -UR6, 0x100000, URZ ;  /* 0x0010000006067890 */ /* 0x000fc8000fffe1ff */
[----:B------:R-:W-:Y:S02]  /*0660*/  USHF.L.U32 UR7, UR6, 0xb, URZ ;  /* 0x0000000b06077899 */ /* 0x000fe400080006ff */
[----:B------:R-:W-:Y:S01]  /*0670*/  USHF.L.U32 UR6, UR6, 0x1, URZ ;  /* 0x0000000106067899 */ /* 0x000fe200080006ff */
[----:B------:R-:W-:Y:S01]  /*0680*/  ELECT P0, URZ, PT ;  /* 0x0000000000ff782f */ /* 0x000fe20003800000 */
[----:B---3--:R-:W-:Y:S01]  /*0690*/  ULEA UR4, UR5, UR4, 0x18 ;  /* 0x0000000405047291 */ /* 0x008fe2000f8ec0ff */
[----:B------:R-:W3:Y:S11]  /*06a0*/  FENCE.VIEW.ASYNC.S ;  /* 0x00000000000073c6 */ /* 0x000ef60000000000 */
[----:B---3--:R3:W4:Y:S01]  /*06b0*/  SYNCS.EXCH.64 URZ, [UR4], UR8 ;  /* 0x0000000804ff75b2 */ /* 0x0087220008000100 */
[----:B------:R3:W1:Y:S01]  /*06c0*/  SYNCS.EXCH.64 URZ, [UR4+0x20], UR6 ;  /* 0x0000200604ff75b2 */ /* 0x0006620008000100 */
[----:B------:R3:W1:Y:S01]  /*06d0*/  SYNCS.EXCH.64 URZ, [UR4+0x8], UR8 ;  /* 0x0000080804ff75b2 */ /* 0x0006620008000100 */
[----:B------:R3:W1:Y:S01]  /*06e0*/  SYNCS.EXCH.64 URZ, [UR4+0x28], UR6 ;  /* 0x0000280604ff75b2 */ /* 0x0006620008000100 */
[----:B------:R3:W1:Y:S01]  /*06f0*/  SYNCS.EXCH.64 URZ, [UR4+0x10], UR8 ;  /* 0x0000100804ff75b2 */ /* 0x0006620008000100 */
[----:B------:R3:W1:Y:S01]  /*0700*/  SYNCS.EXCH.64 URZ, [UR4+0x30], UR6 ;  /* 0x0000300604ff75b2 */ /* 0x0006620008000100 */
[----:B------:R3:W1:Y:S01]  /*0710*/  SYNCS.EXCH.64 URZ, [UR4+0x18], UR8 ;  /* 0x0000180804ff75b2 */ /* 0x0006620008000100 */
[----:B------:R3:W1:Y:S01]  /*0720*/  SYNCS.EXCH.64 URZ, [UR4+0x38], UR6 ;  /* 0x0000380604ff75b2 */ /* 0x0006620008000100 */
[----:B------:R-:W-:Y:S01]  /*0730*/  NOP ;  /* 0x0000000000007918 */ /* 0x000fe20000000000 */
.L_x_9:
[----:B------:R-:W2:Y:S01]  /*0740*/  SHFL.IDX PT, R0, R140, RZ, 0x1f ;  /* 0x00001fff8c007589 */ /* 0x000ea200000e0000 */
[----:B------:R-:W-:Y:S01]  /*0750*/  NOP ;  /* 0x0000000000007918 */ /* 0x000fe20000000000 */
[----:B--2---:R-:W-:-:S13]  /*0760*/  ISETP.NE.AND P0, PT, R0, 0x1, PT ;  /* 0x000000010000780c */ /* 0x004fda0003f05270 */
[----:B------:R-:W-:Y:S05]  /*0770*/  @P0 BRA `(.L_x_10) ;  /* 0x0000000000580947 */ /* 0x000fea0003800000 */
[----:B------:R-:W2:Y:S01]  /*0780*/  S2UR UR5, SR_CgaCtaId ;  /* 0x00000000000579c3 */ /* 0x000ea20000008800 */
[----:B---3--:R-:W-:Y:S01]  /*0790*/  UMOV UR4, 0x400 ;  /* 0x0000040000047882 */ /* 0x008fe20000000000 */
        /* <DEDUP_REMOVED lines=9> */
[----:B--2---:R-:W-:Y:S01]  /*0830*/  ULEA UR4, UR5, UR4, 0x18 ;  /* 0x0000000405047291 */ /* 0x004fe2000f8ec0ff */
[----:B------:R-:W2:Y:S11]  /*0840*/  FENCE.VIEW.ASYNC.S ;  /* 0x00000000000073c6 */ /* 0x000eb60000000000 */
[----:B--2---:R2:W3:Y:S01]  /*0850*/  SYNCS.EXCH.64 URZ, [UR4+0x40], UR8 ;  /* 0x0000400804ff75b2 */ /* 0x0044e20008000100 */
        /* <DEDUP_REMOVED lines=8> */
.L_x_10:
[----:B------:R-:W4:Y:S01]  /*08e0*/  SHFL.IDX PT, R0, R140, RZ, 0x1f ;  /* 0x00001fff8c007589 */ /* 0x000f2200000e0000 */
[----:B------:R-:W-:Y:S01]  /*08f0*/  NOP ;  /* 0x0000000000007918 */ /* 0x000fe20000000000 */
[----:B----4-:R-:W-:-:S13]  /*0900*/  ISETP.NE.AND P0, PT, R0, 0x3, PT ;  /* 0x000000030000780c */ /* 0x010fda0003f05270 */
[----:B------:R-:W-:Y:S05]  /*0910*/  @P0 BRA `(.L_x_11) ;  /* 0x0000000000300947 */ /* 0x000fea0003800000 */
[----:B--23--:R-:W2:Y:S01]  /*0920*/  S2UR UR6, SR_CgaCtaId ;  /* 0x00000000000679c3 */ /* 0x00cea20000008800 */
[----:B------:R-:W-:Y:S01]  /*0930*/  UMOV UR4, 0x400 ;  /* 0x0000040000047882 */ /* 0x000fe20000000000 */
[----:B------:R-:W-:Y:S01]  /*0940*/  UMOV UR5, 0x20 ;  /* 0x0000002000057882 */ /* 0x000fe20000000000 */
[----:B------:R-:W-:Y:S01]  /*0950*/  ELECT P0, URZ, PT ;  /* 0x0000000000ff782f */ /* 0x000fe20003800000 */
[----:B--2---:R-:W-:Y:S02]  /*0960*/  ULEA UR6, UR6, UR4, 0x18 ;  /* 0x0000000406067291 */ /* 0x004fe4000f8ec0ff */
[----:B------:R-:W-:-:S04]  /*0970*/  UIADD3 UR4, UPT, UPT, -UR5, 0x100000, URZ ;  /* 0x0010000005047890 */ /* 0x000fc8000fffe1ff */
[----:B------:R-:W-:Y:S02]  /*0980*/  USHF.L.U32 UR5, UR4, 0xb, URZ ;  /* 0x0000000b04057899 */ /* 0x000fe400080006ff */
[----:B------:R-:W-:Y:S01]  /*0990*/  USHF.L.U32 UR4, UR4, 0x1, URZ ;  /* 0x0000000104047899 */ /* 0x000fe200080006ff */
[----:B------:R-:W2:Y:S11]  /*09a0*/  FENCE.VIEW.ASYNC.S ;  /* 0x00000000000073c6 */ /* 0x000eb60000000000 */
[----:B--2---:R4:W2:Y:S01]  /*09b0*/  SYNCS.EXCH.64 URZ, [UR6+0x80], UR4 ;  /* 0x0000800406ff75b2 */ /* 0x0048a20008000100 */
[----:B------:R4:W3:Y:S02]  /*09c0*/  SYNCS.EXCH.64 URZ, [UR6+0x88], UR4 ;  /* 0x0000880406ff75b2 */ /* 0x0008e40008000100 */
[----:B----4-:R-:W-:Y:S01]  /*09d0*/  NOP ;  /* 0x0000000000007918 */ /* 0x010fe20000000000 */
.L_x_11:
[----:B------:R-:W4:Y:S01]  /*09e0*/  SHFL.IDX PT, R0, R140, RZ, 0x1f ;  /* 0x00001fff8c007589 */ /* 0x000f2200000e0000 */
[----:B------:R-:W-:Y:S01]  /*09f0*/  NOP ;  /* 0x0000000000007918 */ /* 0x000fe20000000000 */
[----:B----4-:R-:W-:-:S13]  /*0a00*/  ISETP.NE.AND P0, PT, R0, 0x4, PT ;  /* 0x000000040000780c */ /* 0x010fda0003f05270 */
[----:B------:R-:W-:Y:S05]  /*0a10*/  @P0 BRA `(.L_x_12) ;  /* 0x00000000004c0947 */ /* 0x000fea0003800000 */
[----:B------:R-:W4:Y:S01]  /*0a20*/  S2UR UR5, SR_CgaCtaId ;  /* 0x00000000000579c3 */ /* 0x000f220000008800 */
[----:B--23--:R-:W-:Y:S01]  /*0a30*/  UMOV UR4, 0x720 ;  /* 0x0000072000047882 */ /* 0x00cfe20000000000 */
[----:B------:R-:W-:Y:S01]  /*0a40*/  UMOV UR6, 0x400 ;  /* 0x0000040000067882 */ /* 0x000fe20000000000 */
[----:B------:R-:W-:Y:S01]  /*0a50*/  USEL UR4, UR4, 0x620, UP4 ;  /* 0x0000062004047887 */ /* 0x000fe2000a000000 */
[----:B------:R-:W-:Y:S01]  /*0a60*/  UMOV UR8, 0x1 ;  /* 0x0000000100087882 */ /* 0x000fe20000000000 */
[----:B------:R-:W-:Y:S01]  /*0a70*/  ELECT P0, URZ, PT ;  /* 0x0000000000ff782f */ /* 0x000fe20003800000 */
[----:B------:R-:W-:-:S04]  /*0a80*/  UIADD3 UR8, UPT, UPT, -UR8, 0x100000, URZ ;  /* 0x0010000008087890 */ /* 0x000fc8000fffe1ff */
[----:B------:R-:W-:Y:S02]  /*0a90*/  USHF.L.U32 UR9, UR8, 0xb, URZ ;  /* 0x0000000b08097899 */ /* 0x000fe400080006ff */
[----:B------:R-:W-:Y:S02]  /*0aa0*/  USHF.L.U32 UR8, UR8, 0x1, URZ ;  /* 0x0000000108087899 */ /* 0x000fe400080006ff */
[----:B----4-:R-:W-:Y:S02]  /*0ab0*/  ULEA UR6, UR5, UR6, 0x18 ;  /* 0x0000000605067291 */ /* 0x010fe4000f8ec0ff */
[----:B------:R-:W-:-:S04]  /*0ac0*/  UIADD3 UR4, UPT, UPT, -UR4, 0x100000, URZ ;  /* 0x0010000004047890 */ /* 0x000fc8000fffe1ff */
[----:B------:R-:W-:Y:S02]  /*0ad0*/  USHF.L.U32 UR5, UR4, 0xb, URZ ;  /* 0x0000000b04057899 */ /* 0x000fe400080006ff */
[----:B------:R-:W-:Y:S01]  /*0ae0*/  USHF.L.U32 UR4, UR4, 0x1, URZ ;  /* 0x0000000104047899 */ /* 0x000fe200080006ff */
[----:B------:R-:W2:Y:S03]  /*0af0*/  FENCE.VIEW.ASYNC.S ;  /* 0x00000000000073c6 */ /* 0x000ea60000000000 */
[----:B--2---:R4:W2:Y:S08]  /*0b00*/  SYNCS.EXCH.64 URZ, [UR6+0x90], UR8 ;  /* 0x0000900806ff75b2 */ /* 0x0048b00008000100 */
[----:B------:R4:W3:Y:S01]  /*0b10*/  SYNCS.EXCH.64 URZ, [UR6+0xa0], UR4 ;  /* 0x0000a00406ff75b2 */ /* 0x0008e20008000100 */
[----:B------:R4:W1:Y:S01]  /*0b20*/  SYNCS.EXCH.64 URZ, [UR6+0x98], UR8 ;  /* 0x0000980806ff75b2 */ /* 0x0008620008000100 */
[----:B------:R4:W1:Y:S02]  /*0b30*/  SYNCS.EXCH.64 URZ, [UR6+0xa8], UR4 ;  /* 0x0000a80406ff75b2 */ /* 0x0008640008000100 */
[----:B----4-:R-:W-:Y:S01]  /*0b40*/  NOP ;  /* 0x0000000000007918 */ /* 0x010fe20000000000 */
.L_x_12:
[----:B------:R-:W4:Y:S01]  /*0b50*/  SHFL.IDX PT, R0, R140, RZ, 0x1f ;  /* 0x00001fff8c007589 */ /* 0x000f2200000e0000 */
[----:B------:R-:W-:Y:S01]  /*0b60*/  NOP ;  /* 0x0000000000007918 */ /* 0x000fe20000000000 */
[----:B----4-:R-:W-:-:S13]  /*0b70*/  ISETP.NE.AND P0, PT, R0, 0x5, PT ;  /* 0x000000050000780c */ /* 0x010fda0003f05270 */
[----:B------:R-:W-:Y:S05]  /*0b80*/  @P0 BRA `(.L_x_13) ;  /* 0x0000000000400947 */ /* 0x000fea0003800000 */
[----:B------:R-:W4:Y:S01]  /*0b90*/  S2UR UR5, SR_CgaCtaId ;  /* 0x00000000000579c3 */ /* 0x000f220000008800 */
[----:B--23--:R-:W-:Y:S01]  /*0ba0*/  UMOV UR4, 0x400 ;  /* 0x0000040000047882 */ /* 0x00cfe20000000000 */
        /* <DEDUP_REMOVED lines=9> */
[----:B----4-:R-:W-:Y:S01]  /*0c40*/  ULEA UR4, UR5, UR4, 0x18 ;  /* 0x0000000405047291 */ /* 0x010fe2000f8ec0ff */
[----:B------:R-:W2:Y:S11]  /*0c50*/  FENCE.VIEW.ASYNC.S ;  /* 0x00000000000073c6 */ /* 0x000eb60000000000 */
[----:B--2---:R4:W2:Y:S01]  /*0c60*/  SYNCS.EXCH.64 URZ, [UR4+0xb0], UR6 ;  /* 0x0000b00604ff75b2 */ /* 0x0048a20008000100 */
[----:B------:R4:W3:Y:S02]  /*0c70*/  SYNCS.EXCH.64 URZ, [UR4+0xb8], UR8 ;  /* 0x0000b80804ff75b2 */ /* 0x0008e40008000100 */
[----:B----4-:R-:W-:Y:S01]  /*0c80*/  NOP ;  /* 0x0000000000007918 */ /* 0x010fe20000000000 */
.L_x_13:
[----:B------:R-:W4:Y:S01]  /*0c90*/  SHFL.IDX PT, R0, R140, RZ, 0x1f ;  /* 0x00001fff8c007589 */ /* 0x000f2200000e0000 */
[----:B------:R-:W-:Y:S01]  /*0ca0*/  ISETP.NE.OR P1, PT, RZ, UR21, !P1 ;  /* 0x00000015ff007c0c */ /* 0x000fe2000cf25670 */
[----:B------:R-:W-:Y:S01]  /*0cb0*/  NOP ;  /* 0x0000000000007918 */ /* 0x000fe20000000000 */
[----:B----4-:R-:W-:-:S13]  /*0cc0*/  ISETP.NE.AND P0, PT, R0, 0x3, PT ;  /* 0x000000030000780c */ /* 0x010fda0003f05270 */
[----:B------:R-:W-:Y:S05]  /*0cd0*/  @P0 BRA `(.L_x_14) ;  /* 0x0000000000380947 */ /* 0x000fea0003800000 */
[----:B------:R-:W4:Y:S01]  /*0ce0*/  S2UR UR5, SR_CgaCtaId ;  /* 0x00000000000579c3 */ /* 0x000f220000008800 */
[----:B--23--:R-:W-:Y:S01]  /*0cf0*/  UMOV UR4, 0x400 ;  /* 0x0000040000047882 */ /* 0x00cfe20000000000 */
[----:B------:R-:W-:Y:S01]  /*0d00*/  UMOV UR6, 0x20 ;  /* 0x0000002000067882 */ /* 0x000fe20000000000 */
[----:B------:R-:W-:Y:S01]  /*0d10*/  ELECT P0, URZ, PT ;  /* 0x0000000000ff782f */ /* 0x000fe20003800000 */
[----:B------:R-:W-:-:S04]  /*0d20*/  UIADD3 UR6, UPT, UPT, -UR6, 0x100000, URZ ;  /* 0x0010000006067890 */ /* 0x000fc8000fffe1ff */
[----:B------:R-:W-:Y:S02]  /*0d30*/  USHF.L.U32 UR7, UR6, 0xb, URZ ;  /* 0x0000000b06077899 */ /* 0x000fe400080006ff */
[----:B------:R-:W-:Y:S02]  /*0d40*/  USHF.L.U32 UR6, UR6, 0x1, URZ ;  /* 0x0000000106067899 */ /* 0x000fe400080006ff */
[----:B----4-:R-:W-:Y:S01]  /*0d50*/  ULEA UR4, UR5, UR4, 0x18 ;  /* 0x0000000405047291 */ /* 0x010fe2000f8ec0ff */
[----:B------:R-:W2:Y:S11]  /*0d60*/  FENCE.VIEW.ASYNC.S ;  /* 0x00000000000073c6 */ /* 0x000eb60000000000 */
[----:B--2---:R4:W2:Y:S01]  /*0d70*/  SYNCS.EXCH.64 URZ, [UR4+0xc0], UR6 ;  /* 0x0000c00604ff75b2 */ /* 0x0048a20008000100 */
[----:B------:R4:W3:Y:S01]  /*0d80*/  SYNCS.EXCH.64 URZ, [UR4+0xd0], UR6 ;  /* 0x0000d00604ff75b2 */ /* 0x0008e20008000100 */
[----:B------:R4:W1:Y:S01]  /*0d90*/  SYNCS.EXCH.64 URZ, [UR4+0xc8], UR6 ;  /* 0x0000c80604ff75b2 */ /* 0x0008620008000100 */
[----:B------:R4:W1:Y:S02]  /*0da0*/  SYNCS.EXCH.64 URZ, [UR4+0xd8], UR6 ;  /* 0x0000d80604ff75b2 */ /* 0x0008640008000100 */
[----:B----4-:R-:W-:Y:S01]  /*0db0*/  NOP ;  /* 0x0000000000007918 */ /* 0x010fe20000000000 */
.L_x_14:
[----:B--23--:R-:W2:Y:S01]  /*0dc0*/  S2UR UR7, SR_CgaCtaId ;  /* 0x00000000000779c3 */ /* 0x00cea20000008800 */
[----:B------:R-:W-:Y:S01]  /*0dd0*/  VOTEU.ALL UP0, P1 ;  /* 0x0000000000ff7886 */ /* 0x000fe20000800000 */
[----:B------:R-:W-:Y:S01]  /*0de0*/  UMOV UR4, 0x100 ;  /* 0x0000010000047882 */ /* 0x000fe20000000000 */
[----:B------:R-:W-:Y:S01]  /*0df0*/  NOP ;  /* 0x0000000000007918 */ /* 0x000fe20000000000 */
[----:B-1----:R-:W-:Y:S01]  /*0e00*/  LOP3.LUT R3, R152, 0x1f, RZ, 0xc0, !PT ;  /* 0x0000001f98037812 */ /* 0x002fe200078ec0ff */
[----:B------:R-:W-:Y:S01]  /*0e10*/  UISETP.NE.AND UP5, UPT, UR21, URZ, UPT ;  /* 0x000000ff1500728c */ /* 0x000fe2000bfa5270 */
[----:B------:R-:W-:Y:S01]  /*0e20*/  @!UP0 UMOV UR6, 0x400 ;  /* 0x0000040000068882 */ /* 0x000fe20000000000 */
[----:B------:R-:W-:-:S04]  /*0e30*/  @!UP0 UIADD3 UR4, UPT, UPT, -UR4, 0x100000, URZ ;  /* 0x0010000004048890 */ /* 0x000fc8000fffe1ff */
[----:B------:R-:W-:Y:S02]  /*0e40*/  @!UP0 USHF.L.U32 UR5, UR4, 0xb, URZ ;  /* 0x0000000b04058899 */ /* 0x000fe400080006ff */
[----:B------:R-:W-:Y:S02]  /*0e50*/  @!UP0 USHF.L.U32 UR4, UR4, 0x1, URZ ;  /* 0x0000000104048899 */ /* 0x000fe400080006ff */
[----:B--2---:R-:W-:Y:S01]  /*0e60*/  @!UP0 ULEA UR6, UR7, UR6, 0x18 ;  /* 0x0000000607068291 */ /* 0x004fe2000f8ec0ff */
[----:B------:R-:W1:Y:S01]  /*0e70*/  LDCU UR7, c[0x0][0x36c] ;  /* 0x00006d80ff0777ac */ /* 0x000e620008000800 */
[----:B------:R-:W-:Y:S01]  /*0e80*/  VOTEU.ALL UP0, P1 ;  /* 0x0000000000ff7886 */ /* 0x000fe20000800000 */
[----:B------:R-:W2:Y:S09]  /*0e90*/  FENCE.VIEW.ASYNC.S ;  /* 0x00000000000073c6 */ /* 0x000eb20000000000 */
[----:B--2---:R2:W3:Y:S01]  /*0ea0*/  @!UP0 SYNCS.EXCH.64 URZ, [UR6+0xe0], UR4 ;  /* 0x0000e00406ff85b2 */ /* 0x0044e20008000100 */
[----:B-1----:R-:W-:-:S09]  /*0eb0*/  UISETP.EQ.U32.AND UP6, UPT, UR7, 0x1, UPT ;  /* 0x000000010700788c */ /* 0x002fd2000bfc2070 */
[----:B--2---:R-:W-:Y:S05]  /*0ec0*/  BRA.U !UP6, `(.L_x_15) ;  /* 0x000000010e087547 */ /* 0x004fea000b800000 */
[----:B---3--:R-:W-:Y:S01]  /*0ed0*/  UCGABAR_ARV ;  /* 0x00000000000079c7 */ /* 0x008fe20008000000 */
[----:B------:R-:W-:Y:S05]  /*0ee0*/  BRA `(.L_x_16) ;  /* 0x0000000000047947 */ /* 0x000fea0003800000 */
.L_x_15:
[----:B---3--:R-:W-:Y:S01]  /*0ef0*/  NOP ;  /* 0x0000000000007918 */ /* 0x008fe20000000000 */
.L_x_16:
[----:B------:R-:W1:Y:S01]  /*0f00*/  S2UR UR64, SR_CTAID.X ;  /* 0x00000000004079c3 */ /* 0x000e620000002500 */
[----:B------:R-:W-:-:S05]  /*0f10*/  CS2R.32 R142, SR_CgaSize ;  /* 0x00000000008e7805 */ /* 0x000fca0000008a00 */
[----:B------:R-:W-:-:S05]  /*0f20*/  IMAD R142, R142, -0xa0, RZ ;  /* 0xffffff608e8e7824 */ /* 0x000fca00078e02ff */
[----:B------:R-:W-:-:S14]  /*0f30*/  R2UR UR5, R142 ;  /* 0x000000008e0572ca */ /* 0x000fdc00000e0000 */
[----:B------:R-:W2:Y:S01]  /*0f40*/  LDCU UR5, c[0x0][UR5+0x2b0] ;  /* 0x00005600050577ac */ /* 0x000ea20008000800 */
[----:B------:R-:W-:-:S05]  /*0f50*/  CS2R.32 R142, SR_CgaSize ;  /* 0x00000000008e7805 */ /* 0x000fca0000008a00 */
[----:B------:R-:W-:-:S05]  /*0f60*/  IMAD R142, R142, -0xa0, RZ ;  /* 0xffffff608e8e7824 */ /* 0x000fca00078e02ff */
[----:B------:R-:W-:-:S14]  /*0f70*/  R2UR UR4, R142 ;  /* 0x000000008e0472ca */ /* 0x000fdc00000e0000 */
[----:B------:R-:W3:Y:S01]  /*0f80*/  LDCU UR4, c[0x0][UR4+0x2b4] ;  /* 0x00005680040477ac */ /* 0x000ee20008000800 */
[----:B------:R-:W4:Y:S01]  /*0f90*/  S2UR UR20, SR_CTAID.Y ;  /* 0x00000000001479c3 */ /* 0x000f220000002600 */
[----:B------:R-:W-:-:S05]  /*0fa0*/  CS2R.32 R142, SR_CgaSize ;  /* 0x00000000008e7805 */ /* 0x000fca0000008a00 */
[----:B------:R-:W-:-:S05]  /*0fb0*/  IMAD R142, R142, -0xa0, RZ ;  /* 0xffffff608e8e7824 */ /* 0x000fca00078e02ff */
[----:B------:R-:W-:-:S14]  /*0fc0*/  R2UR UR7, R142 ;  /* 0x000000008e0772ca */ /* 0x000fdc00000e0000 */
[----:B------:R-:W3:Y:S01]  /*0fd0*/  LDCU UR7, c[0x0][UR7+0x2a0] ;  /* 0x00005400070777ac */ /* 0x000ee20008000800 */
[----:B------:R-:W-:-:S05]  /*0fe0*/  CS2R.32 R142, SR_CgaSize ;  /* 0x00000000008e7805 */ /* 0x000fca0000008a00 */
[----:B------:R-:W-:-:S05]  /*0ff0*/  IMAD R142, R142, -0xa0, RZ ;  /* 0xffffff608e8e7824 */ /* 0x000fca00078e02ff */
[----:B------:R-:W-:-:S14]  /*1000*/  R2UR UR8, R142 ;  /* 0x000000008e0872ca */ /* 0x000fdc00000e0000 */
[----:B------:R-:W3:Y:S01]  /*1010*/  LDCU UR8, c[0x0][UR8+0x2a4] ;  /* 0x00005480080877ac */ /* 0x000ee20008000800 */
[----:B------:R-:W3:Y:S01]  /*1020*/  S2UR UR9, SR_CgaCtaId ;  /* 0x00000000000979c3 */ /* 0x000ee20000008800 */
[----:B------:R-:W-:Y:S01]  /*1030*/  UISETP.GT.U32.AND UP0, UPT, UR25, 0xffff, UPT ;  /* 0x0000ffff1900788c */ /* 0x000fe2000bf04070 */
[----:B------:R-:W3:Y:S01]  /*1040*/  LDCU UR22, c[0x0][0xf24] ;  /* 0x0001e480ff1677ac */ /* 0x000ee20008000800 */
[----:B------:R-:W3:Y:S01]  /*1050*/  LDCU UR45, c[0x0][0xf24] ;  /* 0x0001e480ff2d77ac */ /* 0x000ee20008000800 */
[----:B-1----:R-:W-:Y:S01]  /*1060*/  I2FP.F32.U32 R2, UR64 ;  /* 0x0000004000027c45 */ /* 0x002fe20008201000 */
[----:B------:R-:W1:Y:S04]  /*1070*/  LDCU UR27, c[0x0][0xf30] ;  /* 0x0001e600ff1b77ac */ /* 0x000e680008000800 */
[----:B--2---:R-:W-:Y:S01]  /*1080*/  FMUL R2, R2, UR5 ;  /* 0x0000000502027c20 */ /* 0x004fe20008400000 */
[----:B------:R-:W-:Y:S01]  /*1090*/  USEL UR38, UR25, 0xffff, !UP0 ;  /* 0x0000ffff19267887 */ /* 0x000fe2000c000000 */
[----:B----4-:R-:W-:Y:S01]  /*10a0*/  I2FP.F32.U32 R0, UR20 ;  /* 0x0000001400007c45 */ /* 0x010fe20008201000 */
[----:B------:R-:W-:-:S03]  /*10b0*/  UMOV UR28, UR64 ;  /* 0x00000040001c7c82 */ /* 0x000fc60008000000 */
[----:B------:R-:W2:Y:S01]  /*10c0*/  F2I.U32.TRUNC.NTZ R2, R2 ;  /* 0x0000000200027305 */ /* 0x000ea2000020f000 */
[----:B---3--:R-:W-:Y:S01]  /*10d0*/  FMUL R0, R0, UR4 ;  /* 0x0000000400007c20 */ /* 0x008fe20008400000 */
[----:B------:R-:W-:Y:S02]  /*10e0*/  USHF.L.U32 UR39, UR9, 0xb, URZ ;  /* 0x0000000b09277899 */ /* 0x000fe400080006ff */
[----:B------:R-:W-:-:S04]  /*10f0*/  USHF.L.U32 UR60, UR9, 0x4, URZ ;  /* 0x00000004093c7899 */ /* 0x000fc800080006ff */
[----:B------:R-:W3:Y:S01]  /*1100*/  F2I.U32.TRUNC.NTZ R0, R0 ;  /* 0x0000000000007305 */ /* 0x000ee2000020f000 */
[----:B------:R-:W-:Y:S02]  /*1110*/  USHF.L.U32 UR48, UR9, 0x7, URZ ;  /* 0x0000000709307899 */ /* 0x000fe400080006ff */
[----:B------:R-:W-:Y:S01]  /*1120*/  USHF.L.U32 UR24, UR9, 0x6, URZ ;  /* 0x0000000609187899 */ /* 0x000fe200080006ff */
[----:B--2---:R-:W-:Y:S02]  /*1130*/  R2UR UR4, R2 ;  /* 0x00000000020472ca */ /* 0x004fe400000e0000 */
[----:B------:R-:W-:Y:S02]  /*1140*/  PRMT R2, RZ, 0x7610, R2 ;  /* 0x00007610ff027816 */ /* 0x000fe40000000002 */
[----:B---3--:R-:W-:Y:S02]  /*1150*/  R2UR UR6, R0 ;  /* 0x00000000000672ca */ /* 0x008fe400000e0000 */
[----:B------:R-:W-:-:S07]  /*1160*/  PRMT R0, RZ, 0x7610, R0 ;  /* 0x00007610ff007816 */ /* 0x000fce0000000000 */
[----:B------:R-:W-:-:S04]  /*1170*/  UIADD3 UR5, UPT, UPT, -UR4, URZ, URZ ;  /* 0x000000ff04057290 */ /* 0x000fc8000fffe1ff */
[----:B------:R-:W-:Y:S02]  /*1180*/  UIMAD UR5, UR7, UR5, UR64 ;  /* 0x00000005070572a4 */ /* 0x000fe4000f8e0240 */
[----:B------:R-:W-:-:S04]  /*1190*/  UIADD3 UR4, UPT, UPT, -UR6, URZ, URZ ;  /* 0x000000ff06047290 */ /* 0x000fc8000fffe1ff */
[----:B------:R-:W-:Y:S01]  /*11a0*/  IMAD.U32 R142, RZ, RZ, UR5 ;  /* 0x00000005ff8e7e24 */ /* 0x000fe2000f8e00ff */
[----:B------:R-:W-:-:S06]  /*11b0*/  UIMAD UR4, UR8, UR4, UR20 ;  /* 0x00000004080472a4 */ /* 0x000fcc000f8e0214 */
[----:B------:R-:W-:Y:S01]  /*11c0*/  IMAD.U32 R141, RZ, RZ, UR4 ;  /* 0x00000004ff8d7e24 */ /* 0x000fe2000f8e00ff */
[----:B-1----:R-:W-:Y:S06]  /*11d0*/  BRA.U UP5, `(.L_x_17) ;  /* 0x00000001056c7547 */ /* 0x002fec000b800000 */
[----:B------:R-:W-:Y:S02]  /*11e0*/  R2UR UR4, R141 ;  /* 0x000000008d0472ca */ /* 0x000fe400000e0000 */
[----:B------:R-:W-:-:S11]  /*11f0*/  R2UR UR10, R142 ;  /* 0x000000008e0a72ca */ /* 0x000fd600000e0000 */
[----:B------:R-:W-:Y:S02]  /*1200*/  UISETP.NE.AND UP0, UPT, UR4, URZ, UPT ;  /* 0x000000ff0400728c */ /* 0x000fe4000bf05270 */
[----:B------:R-:W-:Y:S02]  /*1210*/  ULOP3.LUT UR4, UR10, 0x2, URZ, 0x3c, !UPT ;  /* 0x000000020a047892 */ /* 0x000fe4000f8e3cff */
[----:B------:R-:W-:Y:S02]  /*1220*/  UISETP.GT.U32.AND UP2, UPT, UR10, 0x1, UP0 ;  /* 0x000000010a00788c */ /* 0x000fe40008744070 */
[----:B------:R-:W-:Y:S02]  /*1230*/  ULOP3.LUT UR5, UR10, 0x4, URZ, 0x3c, !UPT ;  /* 0x000000040a057892 */ /* 0x000fe4000f8e3cff */
[----:B------:R-:W-:Y:S02]  /*1240*/  USEL UR8, URZ, 0x1, UP2 ;  /* 0x00000001ff087887 */ /* 0x000fe40009000000 */
[----:B------:R-:W-:-:S02]  /*1250*/  USEL UR7, URZ, 0x2, UP2 ;  /* 0x00000002ff077887 */ /* 0x000fc40009000000 */
[----:B------:R-:W-:Y:S02]  /*1260*/  UISETP.GT.U32.AND UP2, UPT, UR4, 0x1, UP0 ;  /* 0x000000010400788c */ /* 0x000fe40008744070 */
[----:B------:R-:W-:Y:S02]  /*1270*/  ULOP3.LUT UR4, UR10, 0x6, URZ, 0x3c, !UPT ;  /* 0x000000060a047892 */ /* 0x000fe4000f8e3cff */
[----:B------:R-:W-:Y:S02]  /*1280*/  USEL UR6, URZ, 0x4, UP2 ;  /* 0x00000004ff067887 */ /* 0x000fe40009000000 */
[----:B------:R-:W-:Y:S02]  /*1290*/  USEL UR9, URZ, 0x8, UP2 ;  /* 0x00000008ff097887 */ /* 0x000fe40009000000 */
[----:B------:R-:W-:Y:S02]  /*12a0*/  UISETP.GT.U32.AND UP2, UPT, UR5, 0x1, UP0 ;  /* 0x000000010500788c */ /* 0x000fe40008744070 */
[----:B------:R-:W-:-:S02]  /*12b0*/  UISETP.GT.U32.AND UP0, UPT, UR4, 0x1, UP0 ;  /* 0x000000010400788c */ /* 0x000fc40008704070 */
[----:B------:R-:W-:Y:S02]  /*12c0*/  USEL UR4, URZ, 0x10, UP2 ;  /* 0x00000010ff047887 */ /* 0x000fe40009000000 */
[----:B------:R-:W-:Y:S02]  /*12d0*/  UIADD3 UR5, UPT, UPT, UR6, UR7, UR8 ;  /* 0x0000000706057290 */ /* 0x000fe4000fffe008 */
[----:B------:R-:W-:Y:S02]  /*12e0*/  USEL UR7, URZ, 0x40, UP0 ;  /* 0x00000040ff077887 */ /* 0x000fe40008000000 */
[----:B------:R-:W-:Y:S02]  /*12f0*/  USEL UR8, URZ, 0x20, UP2 ;  /* 0x00000020ff087887 */ /* 0x000fe40009000000 */
[----:B------:R-:W-:Y:S02]  /*1300*/  UIADD3 UR5, UPT, UPT, UR4, UR5, UR9 ;  /* 0x0000000504057290 */ /* 0x000fe4000fffe009 */
[----:B------:R-:W-:-:S02]  /*1310*/  ULOP3.LUT UR4, UR10, 0xfffffffe, URZ, 0xc0, !UPT ;  /* 0xfffffffe0a047892 */ /* 0x000fc4000f8ec0ff */
[----:B------:R-:W-:Y:S02]  /*1320*/  USEL UR6, URZ, 0x80, UP0 ;  /* 0x00000080ff067887 */ /* 0x000fe40008000000 */
[----:B------:R-:W-:-:S03]  /*1330*/  UIADD3 UR5, UPT, UPT, UR7, UR5, UR8 ;  /* 0x0000000507057290 */ /* 0x000fc6000fffe008 */
[----:B------:R-:W-:Y:S01]  /*1340*/  UMOV UR7, 0x3 ;  /* 0x0000000300077882 */ /* 0x000fe20000000000 */
[----:B------:R-:W-:Y:S02]  /*1350*/  UIADD3 UR5, UPT, UPT, UR5, UR6, URZ ;  /* 0x0000000605057290 */ /* 0x000fe4000fffe0ff */
[----:B------:R-:W-:-:S04]  /*1360*/  USHF.L.U32 UR4, UR7, UR4, URZ ;  /* 0x0000000407047299 */ /* 0x000fc800080006ff */
[----:B------:R-:W-:Y:S02]  /*1370*/  IMAD.U32 R2, RZ, RZ, UR5 ;  /* 0x00000005ff027e24 */ /* 0x000fe4000f8e00ff */
[----:B------:R-:W-:-:S07]  /*1380*/  IMAD.U32 R0, RZ, RZ, UR4 ;  /* 0x00000004ff007e24 */ /* 0x000fce000f8e00ff */
.L_x_17:
[----:B------:R-:W1:Y:S01]  /*1390*/  S2UR UR44, SR_CTAID.Z ;  /* 0x00000000002c79c3 */ /* 0x000e620000002700 */
[----:B------:R-:W-:Y:S01]  /*13a0*/  UISETP.GE.AND UP0, UPT, UR22, 0x1, UPT ;  /* 0x000000011600788c */ /* 0x000fe2000bf06270 */
[----:B------:R-:W-:-:S08]  /*13b0*/  UMOV UR29, 0x55 ;  /* 0x00000055001d7882 */ /* 0x000fd00000000000 */
[----:B------:R-:W-:Y:S05]  /*13c0*/  BRA.U !UP0, `(.L_x_18) ;  /* 0x0000000108d47547 */ /* 0x000fea000b800000 */
[----:B------:R-:W2:Y:S01]  /*13d0*/  LDCU.128 UR16, c[0x0][0xf10] ;  /* 0x0001e200ff1077ac */ /* 0x000ea20008000c00 */
[----:B------:R-:W3:Y:S01]  /*13e0*/  LDCU UR6, c[0x0][0x370] ;  /* 0x00006e00ff0677ac */ /* 0x000ee20008000800 */
[----:B------:R-:W4:Y:S01]  /*13f0*/  LDCU UR7, c[0x0][0x374] ;  /* 0x00006e80ff0777ac */ /* 0x000f220008000800 */
[----:B------:R-:W1:Y:S01]  /*1400*/  LDCU UR23, c[0x0][0xf0c] ;  /* 0x0001e180ff1777ac */ /* 0x000e620008000800 */
[----:B------:R-:W1:Y:S01]  /*1410*/  LDCU UR26, c[0x0][0xf20] ;  /* 0x0001e400ff1a77ac */ /* 0x000e620008000800 */
[----:B------:R-:W1:Y:S01]  /*1420*/  LDCU.64 UR8, c[0x0][0xf28] ;  /* 0x0001e500ff0877ac */ /* 0x000e620008000a00 */
[----:B--2---:R-:W-:Y:S02]  /*1430*/  UISETP.NE.AND UP3, UPT, UR18, 0x1, UPT ;  /* 0x000000011200788c */ /* 0x004fe4000bf65270 */
[----:B----4-:R-:W-:Y:S02]  /*1440*/  UIMAD.WIDE.U32 UR10, UR7, UR19, URZ ;  /* 0x00000013070a72a5 */ /* 0x010fe4000f8e00ff */
[----:B---3--:R-:W-:-:S02]  /*1450*/  UIMAD.WIDE.U32 UR12, UR6, UR16, URZ ;  /* 0x00000010060c72a5 */ /* 0x008fc4000f8e00ff */
[----:B-1----:R-:W-:Y:S02]  /*1460*/  UISETP.NE.AND UP0, UPT, UR23, 0x1, UPT ;  /* 0x000000011700788c */ /* 0x002fe4000bf05270 */
[----:B------:R-:W-:Y:S01]  /*1470*/  UIMAD.WIDE.U32 UR4, UR28, UR16, URZ ;  /* 0x000000101c0472a5 */ /* 0x000fe2000f8e00ff */
[----:B------:R-:W-:Y:S02]  /*1480*/  UMOV UR10, UR11 ;  /* 0x0000000b000a7c82 */ /* 0x000fe40008000000 */
[----:B------:R-:W-:Y:S01]  /*1490*/  UMOV UR12, UR13 ;  /* 0x0000000d000c7c82 */ /* 0x000fe20008000000 */
[----:B------:R-:W-:Y:S02]  /*14a0*/  @UP3 USHF.R.U32.HI UR7, URZ, UR26, UR10 ;  /* 0x0000001aff073299 */ /* 0x000fe4000801160a */
[----:B------:R-:W-:Y:S01]  /*14b0*/  UISETP.NE.AND UP2, UPT, UR22, 0x1, UPT ;  /* 0x000000011600788c */ /* 0x000fe2000bf45270 */
[----:B------:R-:W-:Y:S02]  /*14c0*/  UMOV UR4, UR5 ;  /* 0x0000000500047c82 */ /* 0x000fe40008000000 */
[----:B------:R-:W-:-:S02]  /*14d0*/  @UP0 USHF.R.U32.HI UR6, URZ, UR17, UR12 ;  /* 0x00000011ff060299 */ /* 0x000fc4000801160c */
[----:B------:R-:W-:Y:S02]  /*14e0*/  USHF.R.U32.HI UR4, URZ, UR17, UR4 ;  /* 0x00000011ff047299 */ /* 0x000fe40008011604 */
[----:B------:R-:W-:Y:S02]  /*14f0*/  UIMAD.WIDE.U32 UR12, UR20, UR19, URZ ;  /* 0x00000013140c72a5 */ /* 0x000fe4000f8e00ff */
[----:B------:R-:W-:Y:S02]  /*1500*/  UIMAD.WIDE.U32 UR10, UR7, UR8, URZ ;  /* 0x00000008070a72a5 */ /* 0x000fe4000f8e00ff */
[----:B------:R-:W-:Y:S02]  /*1510*/  UIMAD.WIDE.U32 UR14, UR6, UR8, URZ ;  /* 0x00000008060e72a5 */ /* 0x000fe4000f8e00ff */
[----:B------:R-:W-:-:S03]  /*1520*/  USEL UR5, UR28, UR4, !UP0 ;  /* 0x000000041c057287 */ /* 0x000fc6000c000000 */
[----:B------:R-:W-:Y:S01]  /*1530*/  UMOV UR4, UR13 ;  /* 0x0000000d00047c82 */ /* 0x000fe20008000000 */
[----:B------:R-:W-:Y:S01]  /*1540*/  UMOV UR10, UR11 ;  /* 0x0000000b000a7c82 */ /* 0x000fe20008000000 */
[----:B------:R-:W-:Y:S02]  /*1550*/  USHF.R.U32.HI UR4, URZ, UR26, UR4 ;  /* 0x0000001aff047299 */ /* 0x000fe40008011604 */
[----:B------:R-:W-:Y:S01]  /*1560*/  @UP2 USHF.R.U32.HI UR7, URZ, UR9, UR10 ;  /* 0x00000009ff072299 */ /* 0x000fe2000801160a */
[----:B------:R-:W-:Y:S01]  /*1570*/  UMOV UR14, UR15 ;  /* 0x0000000f000e7c82 */ /* 0x000fe20008000000 */
[----:B------:R-:W-:Y:S02]  /*1580*/  USEL UR4, UR20, UR4, !UP3 ;  /* 0x0000000414047287 */ /* 0x000fe4000d800000 */
[----:B------:R-:W-:Y:S02]  /*1590*/  @UP2 USHF.R.U32.HI UR6, URZ, UR9, UR14 ;  /* 0x00000009ff062299 */ /* 0x000fe4000801160e */
[----:B------:R-:W-:-:S02]  /*15a0*/  UIMAD UR7, UR7, UR22, URZ ;  /* 0x00000016070772a4 */ /* 0x000fc4000f8e02ff */
[----:B------:R-:W-:Y:S02]  /*15b0*/  UIMAD UR12, UR6, UR22, URZ ;  /* 0x00000016060c72a4 */ /* 0x000fe4000f8e02ff */
[----:B------:R-:W-:Y:S02]  /*15c0*/  UISETP.GE.AND UP0, UPT, UR4, UR7, UPT ;  /* 0x000000070400728c */ /* 0x000fe4000bf06270 */
[----:B------:R-:W-:Y:S02]  /*15d0*/  UIMAD.WIDE.U32 UR10, UR4, UR8, URZ ;  /* 0x00000008040a72a5 */ /* 0x000fe4000f8e00ff */
[----:B------:R-:W-:Y:S02]  /*15e0*/  UISETP.GE.OR UP0, UPT, UR5, UR12, UP0 ;  /* 0x0000000c0500728c */ /* 0x000fe40008706670 */
[----:B------:R-:W-:Y:S02]  /*15f0*/  UIMAD.WIDE.U32 UR12, UR5, UR8, URZ ;  /* 0x00000008050c72a5 */ /* 0x000fe4000f8e00ff */
[----:B------:R-:W-:Y:S01]  /*1600*/  UIADD3 UR10, UPT, UPT, -UR4, URZ, URZ ;  /* 0x000000ff040a7290 */ /* 0x000fe2000fffe1ff */
[----:B------:R-:W-:Y:S01]  /*1610*/  UMOV UR8, UR11 ;  /* 0x0000000b00087c82 */ /* 0x000fe20008000000 */
[----:B------:R-:W-:-:S02]  /*1620*/  UIADD3 UR11, UPT, UPT, -UR5, URZ, URZ ;  /* 0x000000ff050b7290 */ /* 0x000fc4000fffe1ff */
[----:B------:R-:W-:-:S03]  /*1630*/  USHF.R.U32.HI UR8, URZ, UR9, UR8 ;  /* 0x00000009ff087299 */ /* 0x000fc60008011608 */
[----:B------:R-:W-:Y:S01]  /*1640*/  @!UP0 UMOV UR7, UR13 ;  /* 0x0000000d00078c82 */ /* 0x000fe20008000000 */
[----:B------:R-:W-:Y:S02]  /*1650*/  UIMAD UR20, UR18, UR10, UR20 ;  /* 0x0000000a121472a4 */ /* 0x000fe4000f8e0214 */
[----:B------:R-:W-:Y:S02]  /*1660*/  USEL UR8, UR4, UR8, !UP2 ;  /* 0x0000000804087287 */ /* 0x000fe4000d000000 */
[----:B------:R-:W-:Y:S02]  /*1670*/  @!UP0 USHF.R.U32.HI UR7, URZ, UR9, UR7 ;  /* 0x00000009ff078299 */ /* 0x000fe40008011607 */
[----:B------:R-:W-:Y:S02]  /*1680*/  UIADD3 UR9, UPT, UPT, -UR8, URZ, URZ ;  /* 0x000000ff08097290 */ /* 0x000fe4000fffe1ff */
[----:B------:R-:W-:Y:S02]  /*1690*/  @!UP0 USEL UR7, UR5, UR7, !UP2 ;  /* 0x0000000705078287 */ /* 0x000fe4000d000000 */
[----:B------:R-:W-:-:S02]  /*16a0*/  UIMAD UR9, UR22, UR9, UR4 ;  /* 0x00000009160972a4 */ /* 0x000fc4000f8e0204 */
[----:B------:R-:W-:Y:S02]  /*16b0*/  @!UP0 UIADD3 UR8, UPT, UPT, UR8, -UR7, URZ ;  /* 0x8000000708088290 */ /* 0x000fe4000fffe0ff */
[----:B------:R-:W-:Y:S02]  /*16c0*/  @!UP0 UIMAD UR6, UR9, UR6, UR7 ;  /* 0x00000006090682a4 */ /* 0x000fe4000f8e0207 */
[----:B------:R-:W-:Y:S02]  /*16d0*/  @!UP0 UIMAD UR4, UR8, UR22, UR5 ;  /* 0x00000016080482a4 */ /* 0x000fe4000f8e0205 */
[----:B------:R-:W-:Y:S02]  /*16e0*/  UIMAD UR28, UR23, UR11, UR28 ;  /* 0x0000000b171c72a4 */ /* 0x000fe4000f8e021c */
[----:B------:R-:W-:Y:S01]  /*16f0*/  UIMAD UR20, UR4, UR18, UR20 ;  /* 0x00000012041472a4 */ /* 0x000fe2000f8e0214 */
[----:B------:R-:W-:Y:S02]  /*1700*/  @!UP0 UMOV UR5, UR6 ;  /* 0x0000000600058c82 */ /* 0x000fe40008000000 */
[----:B------:R-:W-:-:S12]  /*1710*/  UIMAD UR28, UR5, UR23, UR28 ;  /* 0x00000017051c72a4 */ /* 0x000fd8000f8e021c */
.L_x_18:
[----:B------:R-:W-:Y:S02]  /*1720*/  UISETP.NE.AND UP2, UPT, UR27, 0x1, UPT ;  /* 0x000000011b00788c */ /* 0x000fe4000bf45270 */
[----:B------:R-:W-:Y:S02]  /*1730*/  USHF.L.U32 UR4, UR64, 0x7, URZ ;  /* 0x0000000740047899 */ /* 0x000fe400080006ff */
[----:B------:R-:W-:Y:S02]  /*1740*/  ULOP3.LUT UR38, UR38, 0xffff, URZ, 0xc0, !UPT ;  /* 0x0000ffff26267892 */ /* 0x000fe4000f8ec0ff */
[----:B------:R-:W-:Y:S02]  /*1750*/  UISETP.NE.AND UP0, UPT, UR21, 0x2, UPT ;  /* 0x000000021500788c */ /* 0x000fe4000bf05270 */
[----:B------:R-:W-:Y:S02]  /*1760*/  ULOP3.LUT UR39, UR39, 0x3000, URZ, 0xc0, !UPT ;  /* 0x0000300027277892 */ /* 0x000fe4000f8ec0ff */
[----:B------:R-:W-:-:S02]  /*1770*/  ULOP3.LUT UR60, UR60, 0x60, URZ, 0xc0, !UPT ;  /* 0x000000603c3c7892 */ /* 0x000fc4000f8ec0ff */
[----:B------:R-:W-:Y:S02]  /*1780*/  ULOP3.LUT UR48, UR48, 0x380, URZ, 0xc0, !UPT ;  /* 0x0000038030307892 */ /* 0x000fe4000f8ec0ff */
[----:B------:R-:W-:Y:S02]  /*1790*/  ULOP3.LUT UR18, UR24, 0xc0, URZ, 0xc0, !UPT ;  /* 0x000000c018127892 */ /* 0x000fe4000f8ec0ff */
[----:B------:R-:W-:Y:S02]  /*17a0*/  ULOP3.LUT UR62, UR4, 0x80, URZ, 0xc0, !UPT ;  /* 0x00000080043e7892 */ /* 0x000fe4000f8ec0ff */
[----:B------:R-:W-:Y:S01]  /*17b0*/  USHF.L.U32 UR38, UR29, UR38, URZ ;  /* 0x000000261d267299 */ /* 0x000fe200080006ff */
[----:B------:R-:W-:Y:S11]  /*17c0*/  BRA.U UP2, `(.L_x_19) ;  /* 0x0000000102407547 */ /* 0x000ff6000b800000 */
[----:B------:R-:W2:Y:S01]  /*17d0*/  LDCU.128 UR8, c[0x0][0xf10] ;  /* 0x0001e200ff0877ac */ /* 0x000ea20008000c00 */
[----:B------:R-:W3:Y:S01]  /*17e0*/  LDCU UR12, c[0x0][0xf0c] ;  /* 0x0001e180ff0c77ac */ /* 0x000ee20008000800 */
[----:B------:R-:W4:Y:S01]  /*17f0*/  LDCU UR13, c[0x0][0xf20] ;  /* 0x0001e400ff0d77ac */ /* 0x000f220008000800 */
[----:B--2---:R-:W-:Y:S02]  /*1800*/  UIMAD.WIDE.U32 UR4, UR28, UR8, URZ ;  /* 0x000000081c0472a5 */ /* 0x004fe4000f8e00ff */
[----:B------:R-:W-:Y:S02]  /*1810*/  UIMAD.WIDE.U32 UR6, UR20, UR11, URZ ;  /* 0x0000000b140672a5 */ /* 0x000fe4000f8e00ff */
[----:B---3--:R-:W-:Y:S02]  /*1820*/  UISETP.NE.AND UP2, UPT, UR12, 0x1, UPT ;  /* 0x000000010c00788c */ /* 0x008fe4000bf45270 */
[----:B------:R-:W-:-:S03]  /*1830*/  USHF.R.U32.HI UR5, URZ, UR9, UR5 ;  /* 0x00000009ff057299 */ /* 0x000fc60008011605 */
[----:B------:R-:W-:Y:S01]  /*1840*/  UMOV UR4, UR7 ;  /* 0x0000000700047c82 */ /* 0x000fe20008000000 */
[----:B------:R-:W-:Y:S02]  /*1850*/  USEL UR5, UR28, UR5, !UP2 ;  /* 0x000000051c057287 */ /* 0x000fe4000d000000 */
[----:B------:R-:W-:Y:S02]  /*1860*/  UISETP.NE.AND UP2, UPT, UR10, 0x1, UPT ;  /* 0x000000010a00788c */ /* 0x000fe4000bf45270 */
[----:B----4-:R-:W-:-:S04]  /*1870*/  USHF.R.U32.HI UR4, URZ, UR13, UR4 ;  /* 0x0000000dff047299 */ /* 0x010fc80008011604 */
[----:B------:R-:W-:-:S04]  /*1880*/  USEL UR4, UR20, UR4, !UP2 ;  /* 0x0000000414047287 */ /* 0x000fc8000d000000 */
[----:B------:R-:W-:Y:S02]  /*1890*/  UIADD3 UR6, UPT, UPT, UR5, -UR4, URZ ;  /* 0x8000000405067290 */ /* 0x000fe4000fffe0ff */
[----:B------:R-:W-:Y:S02]  /*18a0*/  UIADD3 UR4, UPT, UPT, -UR5, UR4, URZ ;  /* 0x0000000405047290 */ /* 0x000fe4000fffe1ff */
[----:B------:R-:W-:Y:S02]  /*18b0*/  UIMAD UR20, UR6, UR10, UR20 ;  /* 0x0000000a061472a4 */ /* 0x000fe4000f8e0214 */
[----:B------:R-:W-:-:S12]  /*18c0*/  UIMAD UR28, UR4, UR12, UR28 ;  /* 0x0000000c041c72a4 */ /* 0x000fd8000f8e021c */
.L_x_19:
[----:B------:R-:W-:Y:S05]  /*18d0*/  BRA.U !UP6, `(.L_x_20) ;  /* 0x000000010e0c7547 */ /* 0x000fea000b800000 */
[----:B------:R-:W-:Y:S01]  /*18e0*/  UCGABAR_WAIT ;  /* 0x0000000000007dc7 */ /* 0x000fe20008000000 */
[----:B------:R-:W-:Y:S01]  /*18f0*/  CCTL.IVALL ;  /* 0x00000000ff00798f */ /* 0x000fe20002000000 */
[----:B------:R-:W-:Y:S05]  /*1900*/  BRA `(.L_x_21) ;  /* 0x0000000000047947 */ /* 0x000fea0003800000 */
.L_x_20:
[----:B------:R-:W-:Y:S06]  /*1910*/  BAR.SYNC.DEFER_BLOCKING 0x0 ;  /* 0x0000000000007b1d */ /* 0x000fec0000010000 */
.L_x_21:
[----:B------:R-:W-:Y:S05]  /*1920*/  BRA.U UP0, `(.L_x_22) ;  /* 0x0000001500987547 */ /* 0x000fea000b800000 */
[----:B------:R-:W2:Y:S01]  /*1930*/  LDCU UR6, c[0x0][0x38c] ;  /* 0x00007180ff0677ac */ /* 0x000ea20008000800 */
[----:B------:R-:W3:Y:S01]  /*1940*/  S2UR UR8, SR_CgaCtaId ;  /* 0x00000000000879c3 */ /* 0x000ee20000008800 */
[----:B------:R-:W-:Y:S01]  /*1950*/  PLOP3.LUT P2, PT, PT, PT, UP4, 0x80, 0x8 ;  /* 0x000000000008781c */ /* 0x000fe20003f4f048 */
[----:B------:R-:W-:Y:S01]  /*1960*/  IMAD.MOV.U32 R12, RZ, RZ, 0x1 ;  /* 0x00000001ff0c7424 */ /* 0x000fe200078e00ff */
[----:B------:R-:W-:Y:S01]  /*1970*/  UMOV UR7, 0x400 ;  /* 0x0000040000077882 */ /* 0x000fe20000000000 */
[----:B------:R-:W-:Y:S01]  /*1980*/  UISETP.NE.AND UP1, UPT, UR21, URZ, UPT ;  /* 0x000000ff1500728c */ /* 0x000fe2000bf25270 */
[----:B------:R-:W-:Y:S02]  /*1990*/  ISETP.NE.AND P3, PT, R3, RZ, P4 ;  /* 0x000000ff0300720c */ /* 0x000fe40002765270 */
[----:B------:R-:W-:Y:S02]  /*19a0*/  CS2R R10, SRZ ;  /* 0x00000000000a7805 */ /* 0x000fe4000001ff00 */
[----:B------:R-:W-:Y:S01]  /*19b0*/  PLOP3.LUT P2, PT, P2, PT, PT, 0x8, 0x80 ;  /* 0x000000000080781c */ /* 0x000fe2000174e170 */
[----:B------:R-:W-:Y:S01]  /*19c0*/  IMAD.MOV.U32 R9, RZ, RZ, RZ ;  /* 0x000000ffff097224 */ /* 0x000fe200078e00ff */
[----:B------:R-:W4:Y:S01]  /*19d0*/  LDCU UR55, c[0x0][0x370] ;  /* 0x00006e00ff3777ac */ /* 0x000f220008000800 */
[----:B------:R-:W-:Y:S01]  /*19e0*/  IMAD.MOV.U32 R8, RZ, RZ, 0x1 ;  /* 0x00000001ff087424 */ /* 0x000fe200078e00ff */
[----:B------:R-:W1:Y:S01]  /*19f0*/  LDCU.64 UR30, c[0x0][0x348] ;  /* 0x00006900ff1e77ac */ /* 0x000e620008000a00 */
[----:B--2---:R-:W-:-:S02]  /*1a00*/  UIADD3 UR5, UPT, UPT, UR6, 0x7f, URZ ;  /* 0x0000007f06057890 */ /* 0x004fc4000fffe0ff */
[----:B------:R-:W-:Y:S02]  /*1a10*/  USHF.R.U32.HI UR61, URZ, 0x9, UR48 ;  /* 0x00000009ff3d7899 */ /* 0x000fe40008011630 */
[----:B------:R-:W-:Y:S02]  /*1a20*/  USHF.R.S32.HI UR4, URZ, 0x1f, UR5 ;  /* 0x0000001fff047899 */ /* 0x000fe40008011405 */
[----:B------:R-:W-:Y:S02]  /*1a30*/  UIADD3 UR60, UPT, UPT, UR62, UR60, URZ ;  /* 0x0000003c3e3c7290 */ /* 0x000fe4000fffe0ff */
[----:B------:R-:W-:Y:S02]  /*1a40*/  ULEA.HI UR4, UR4, UR5, URZ, 0x7 ;  /* 0x0000000504047291 */ /* 0x000fe4000f8f38ff */
[----:B---3--:R-:W-:Y:S02]  /*1a50*/  ULEA UR7, UR8, UR7, 0x18 ;  /* 0x0000000708077291 */ /* 0x008fe4000f8ec0ff */
[----:B------:R-:W-:-:S02]  /*1a60*/  USHF.R.S32.HI UR57, URZ, 0x7, UR4 ;  /* 0x00000007ff397899 */ /* 0x000fc40008011404 */
[----:B------:R-:W-:Y:S02]  /*1a70*/  UIADD3 UR4, UPT, UPT, UR6, -0x1, URZ ;  /* 0xffffffff06047890 */ /* 0x000fe4000fffe0ff */
[----:B------:R-:W-:Y:S02]  /*1a80*/  UISETP.LT.U32.AND UP0, UPT, UR57, 0x4, UPT ;  /* 0x000000043900788c */ /* 0x000fe4000bf01070 */
[----:B------:R-:W-:Y:S02]  /*1a90*/  UISETP.GE.U32.AND UP2, UPT, UR4, -0xff, UPT ;  /* 0xffffff010400788c */ /* 0x000fe4000bf46070 */
[----:B------:R-:W-:Y:S02]  /*1aa0*/  USEL UR56, UR57, 0x4, UP0 ;  /* 0x0000000439387887 */ /* 0x000fe40008000000 */
[----:B------:R-:W-:Y:S02]  /*1ab0*/  UIADD3 UR63, UPT, UPT, UR6, 0xfe, URZ ;  /* 0x000000fe063f7890 */ /* 0x000fe4000fffe0ff */
[----:B------:R-:W-:Y:S01]  /*1ac0*/  UIADD3 UR4, UPT, UPT, UR56, -0x1, URZ ;  /* 0xffffffff38047890 */ /* 0x000fe2000fffe0ff */
[----:B------:R-:W2:Y:S04]  /*1ad0*/  LDCU UR54, c[0x0][0x374] ;  /* 0x00006e80ff3677ac */ /* 0x000ea80008000800 */
[----:B------:R-:W-:-:S02]  /*1ae0*/  @UP2 UIADD3 UR4, UPT, UPT, UR56, URZ, URZ ;  /* 0x000000ff38042290 */ /* 0x000fc4000fffe0ff */
[----:B------:R-:W-:Y:S02]  /*1af0*/  USEL UR37, UR52, 0x2, UP1 ;  /* 0x0000000234257887 */ /* 0x000fe40008800000 */
[----:B------:R-:W-:Y:S02]  /*1b00*/  UIADD3 UR50, UPT, UPT, UR7, 0x31000, UR48 ;  /* 0x0003100007327890 */ /* 0x000fe4000fffe030 */
[----:B------:R-:W-:Y:S02]  /*1b10*/  UIADD3 UR59, UPT, UPT, UR57, -UR56, URZ ;  /* 0x80000038393b7290 */ /* 0x000fe4000fffe0ff */
[----:B------:R-:W-:Y:S02]  /*1b20*/  UIADD3 UR49, UPT, UPT, UR4, 0x1, URZ ;  /* 0x0000000104317890 */ /* 0x000fe4000fffe0ff */
[----:B------:R-:W-:Y:S01]  /*1b30*/  UIADD3 UR58, UPT, UPT, -UR4, URZ, URZ ;  /* 0x000000ff043a7290 */ /* 0x000fe2000fffe1ff */
[----:B-1--4-:R-:W-:-:S11]  /*1b40*/  UMOV UR14, URZ ;  /* 0x000000ff000e7c82 */ /* 0x012fd60008000000 */
.L_x_46:
[----:B-1----:R-:W1:Y:S02]  /*1b50*/  S2UR UR4, SR_CgaCtaId ;  /* 0x00000000000479c3 */ /* 0x002e640000008800 */
[----:B-1----:R-:W-:-:S09]  /*1b60*/  UISETP.NE.AND UP0, UPT, UR4, URZ, UPT ;  /* 0x000000ff0400728c */ /* 0x002fd2000bf05270 */
[----:B---3--:R-:W-:Y:S05]  /*1b70*/  BRA.U UP0, `(.L_x_23) ;  /* 0x0000000100287547 */ /* 0x008fea000b800000 */
[----:B------:R-:W-:Y:S02]  /*1b80*/  LEA R0, R9, UR7, 0x3 ;  /* 0x0000000709007c11 */ /* 0x000fe4000f8e18ff */
[----:B------:R-:W-:-:S04]  /*1b90*/  SHF.L.U32 R3, R8, 0x1f, RZ ;  /* 0x0000001f08037819 */ /* 0x000fc800000006ff */
[----:B------:R-:W1:Y:S02]  /*1ba0*/  SYNCS.PHASECHK.TRANS64.TRYWAIT P0, [R0+URZ+0xd0], R3 ;  /* 0x0000d003000075a7 */ /* 0x000e6400080011ff */
[----:B-1----:R-:W-:Y:S05]  /*1bb0*/  @!P0 BRA `(.L_x_24) ;  /* 0x000000a8009c8947 */ /* 0x002fea0003800000 */
.L_x_151:
[----:B------:R3:W-:Y:S01]  /*1bc0*/  SYNCS.ARRIVE.TRANS64.A1T0 RZ, [R0+URZ+0xc0], RZ ;  /* 0x0000c0ff00ff79a7 */ /* 0x0007e200081000ff */
[----:B------:R-:W-:-:S05]  /*1bd0*/  VIADD R9, R9, 0x1 ;  /* 0x0000000109097836 */ /* 0x000fca0000000000 */
[----:B------:R-:W-:-:S04]  /*1be0*/  ISETP.NE.AND P0, PT, R9, 0x2, PT ;  /* 0x000000020900780c */ /* 0x000fc80003f05270 */
[----:B-1----:R-:W-:Y:S02]  /*1bf0*/  SEL R3, RZ, 0x1, P0 ;  /* 0x00000001ff037807 */ /* 0x002fe40000000000 */
[----:B------:R-:W-:Y:S02]  /*1c00*/  SEL R9, R9, RZ, P0 ;  /* 0x000000ff09097207 */ /* 0x000fe40000000000 */
[----:B------:R-:W-:Y:S02]  /*1c10*/  LOP3.LUT R8, R8, R3, RZ, 0x3c, !PT ;  /* 0x0000000308087212 */ /* 0x000fe400078e3cff */
.L_x_23:
[----:B------:R-:W-:Y:S01]  /*1c20*/  ULEA UR4, UR14, UR7, 0x3 ;  /* 0x000000070e047291 */ /* 0x000fe2000f8e18ff */
[----:B---3--:R-:W-:Y:S01]  /*1c30*/  SHF.L.U32 R0, R12, 0x1f, RZ ;  /* 0x0000001f0c007819 */ /* 0x008fe200000006ff */
[----:B------:R-:W-:Y:S02]  /*1c40*/  UISETP.GE.U32.AND UP0, UPT, UR63, 0xff, UPT ;  /* 0x000000ff3f00788c */ /* 0x000fe4000bf06070 */
[----:B------:R-:W-:Y:S02]  /*1c50*/  ULEA UR35, UR20, UR60, 0x8 ;  /* 0x0000003c14237291 */ /* 0x000fe4000f8e40ff */
[----:B------:R-:W-:Y:S01]  /*1c60*/  ULEA UR19, UR20, UR61, 0x1 ;  /* 0x0000003d14137291 */ /* 0x000fe2000f8e08ff */
[----:B------:R-:W-:Y:S02]  /*1c70*/  UMOV UR12, URZ ;  /* 0x000000ff000c7c82 */ /* 0x000fe40008000000 */
[----:B------:R1:W3:Y:S01]  /*1c80*/  SYNCS.PHASECHK.TRANS64.TRYWAIT P1, [UR4+0x20], R0 ;  /* 0x00002000ff0075a7 */ /* 0x0002e20008021104 */
[----:B------:R-:W-:-:S04]  /*1c90*/  ULEA.HI UR4, UR28, UR28, URZ, 0x1 ;  /* 0x0000001c1c047291 */ /* 0x000fc8000f8f08ff */
[----:B------:R-:W-:Y:S02]  /*1ca0*/  USHF.L.U32 UR43, UR4, 0x7, URZ ;  /* 0x00000007042b7899 */ /* 0x000fe400080006ff */
[----:B------:R-:W-:Y:S02]  /*1cb0*/  ULOP3.LUT UR27, UR4, 0xfffffffe, URZ, 0xc0, !UPT ;  /* 0xfffffffe041b7892 */ /* 0x000fe4000f8ec0ff */
[----:B------:R-:W-:Y:S02]  /*1cc0*/  ULOP3.LUT UR43, UR62, 0xffffff00, UR43, 0xf8, !UPT ;  /* 0xffffff003e2b7892 */ /* 0x000fe4000f8ef82b */
[----:B------:R-:W-:Y:S01]  /*1cd0*/  ULOP3.LUT UR27, UR27, 0x1, UR64, 0xf8, !UPT ;  /* 0x000000011b1b7892 */ /* 0x000fe2000f8ef840 */
[----:B------:R-:W-:Y:S11]  /*1ce0*/  BRA.U !UP0, `(.L_x_25) ;  /* 0x0000000508247547 */ /* 0x000ff6000b800000 */
[----:B------:R-:W-:Y:S01]  /*1cf0*/  UMOV UR15, UR58 ;  /* 0x0000003a000f7c82 */ /* 0x000fe20008000000 */
[----:B------:R-:W-:Y:S01]  /*1d00*/  UMOV UR4, UR14 ;  /* 0x0000000e00047c82 */ /* 0x000fe20008000000 */
[----:B------:R-:W-:Y:S01]  /*1d10*/  UMOV UR28, 0xffffffff ;  /* 0xffffffff001c7882 */ /* 0x000fe20000000000 */
[----:B------:R-:W-:-:S05]  /*1d20*/  UMOV UR42, URZ ;  /* 0x000000ff002a7c82 */ /* 0x000fca0008000000 */
.L_x_33:
[----:B------:R-:W-:Y:S01]  /*1d30*/  ULEA UR5, UR4, UR7, 0x3 ;  /* 0x0000000704057291 */ /* 0x000fe2000f8e18ff */
[----:B---3--:R-:W-:Y:S01]  /*1d40*/  @P4 MOV R2, 0x10c00 ;  /* 0x00010c0000024802 */ /* 0x008fe20000000f00 */
[----:B--23--:R-:W-:Y:S10]  /*1d50*/  @P1 BRA `(.L_x_26) ;  /* 0x00000000000c1947 */ /* 0x00cff40003800000 */
[----:B------:R-:W-:-:S04]  /*1d60*/  SHF.L.U32 R3, R12, 0x1f, RZ ;  /* 0x0000001f0c037819 */ /* 0x000fc800000006ff */
[----:B------:R-:W3:Y:S02]  /*1d70*/  SYNCS.PHASECHK.TRANS64.TRYWAIT P0, [UR5+0x20], R3 ;  /* 0x00002003ff0075a7 */ /* 0x000ee40008001105 */
[----:B---3--:R-:W-:Y:S05]  /*1d80*/  @!P0 BRA `(.L_x_27) ;  /* 0x000000a8003c8947 */ /* 0x008fea0003800000 */
.L_x_26:
[----:B------:R3:W-:Y:S01]  /*1d90*/  @P4 SYNCS.ARRIVE.TRANS64 RZ, [UR5], R2 ;  /* 0x00000002ffff49a7 */ /* 0x0007e20008000005 */
[----:B------:R-:W-:Y:S02]  /*1da0*/  ULOP3.LUT UR6, UR37, 0x2, URZ, 0xfc, !UPT ;  /* 0x0000000225067892 */ /* 0x000fe4000f8efcff */
[----:B------:R-:W-:Y:S02]  /*1db0*/  UIADD3 UR15, UPT, UPT, UR15, 0x1, URZ ;  /* 0x000000010f0f7890 */ /* 0x000fe4000fffe0ff */
[----:B------:R-:W-:Y:S02]  /*1dc0*/  UISETP.NE.AND UP0, UPT, UR6, 0x2, UPT ;  /* 0x000000020600788c */ /* 0x000fe4000bf05270 */
[----:B------:R-:W-:Y:S02]  /*1dd0*/  UIADD3 UR28, UPT, UPT, UR28, 0x1, URZ ;  /* 0x000000011c1c7890 */ /* 0x000fe4000fffe0ff */
[----:B------:R-:W-:-:S05]  /*1de0*/  UISETP.NE.AND UP4, UPT, UR15, 0x1, UPT ;  /* 0x000000010f00788c */ /* 0x000fca000bf85270 */
[----:B------:R-:W-:Y:S05]  /*1df0*/  BRA.U UP0, `(.L_x_28) ;  /* 0x0000000100047547 */ /* 0x000fea000b800000 */
[----:B--2---:R-:W-:Y:S05]  /*1e00*/  BPT.TRAP 0x1 ;  /* 0x000000040000795c */ /* 0x004fea0000300000 */
.L_x_28:
[----:B------:R-:W-:Y:S04]  /*1e10*/  BSSY.RECONVERGENT B0, `(.L_x_29) ;  /* 0x0000003000007945 */ /* 0x000fe80003800200 */
[----:B------:R-:W-:Y:S05]  /*1e20*/  @!P3 BRA `(.L_x_30) ;  /* 0x000000000004b947 */ /* 0x000fea0003800000 */
[----:B--2---:R-:W-:Y:S05]  /*1e30*/  BPT.TRAP 0x1 ;  /* 0x000000040000795c */ /* 0x004fea0000300000 */
.L_x_30:
[----:B--2---:R-:W-:Y:S05]  /*1e40*/  BSYNC.RECONVERGENT B0 ;  /* 0x0000000000007941 */ /* 0x004fea0003800200 */
.L_x_29:
[----:B------:R-:W-:Y:S01]  /*1e50*/  UIADD3 UR6, UPT, UPT, UR4, 0x1, URZ ;  /* 0x0000000104067890 */ /* 0x000fe2000fffe0ff */
[----:B------:R-:W-:Y:S01]  /*1e60*/  BSSY.RECONVERGENT B0, `(.L_x_31) ;  /* 0x000002d000007945 */ /* 0x000fe20003800200 */
[----:B------:R-:W-:Y:S02]  /*1e70*/  ELECT P0, URZ, PT ;  /* 0x0000000000ff782f */ /* 0x000fe40003800000 */
[----:B------:R-:W-:-:S04]  /*1e80*/  UISETP.NE.AND UP0, UPT, UR6, 0x4, UPT ;  /* 0x000000040600788c */ /* 0x000fc8000bf05270 */
[----:B------:R-:W-:Y:S02]  /*1e90*/  USEL UR8, URZ, 0x1, UP0 ;  /* 0x00000001ff087887 */ /* 0x000fe40008000000 */
[----:B------:R-:W-:-:S04]  /*1ea0*/  USEL UR14, UR6, URZ, UP0 ;  /* 0x000000ff060e7287 */ /* 0x000fc80008000000 */
[----:B------:R-:W-:Y:S01]  /*1eb0*/  ULEA UR6, UR14, UR7, 0x3 ;  /* 0x000000070e067291 */ /* 0x000fe2000f8e18ff */
[----:B------:R-:W-:-:S04]  /*1ec0*/  LOP3.LUT R12, R12, UR8, RZ, 0x3c, !PT ;  /* 0x000000080c0c7c12 */ /* 0x000fc8000f8e3cff */
[----:B-1----:R-:W-:-:S04]  /*1ed0*/  SHF.L.U32 R0, R12, 0x1f, RZ ;  /* 0x0000001f0c007819 */ /* 0x002fc800000006ff */
[----:B------:R1:W2:Y:S01]  /*1ee0*/  SYNCS.PHASECHK.TRANS64.TRYWAIT P1, [UR6+0x20], R0 ;  /* 0x00002000ff0075a7 */ /* 0x0002a20008021106 */
[----:B------:R-:W-:Y:S05]  /*1ef0*/  @!P0 BRA `(.L_x_32) ;  /* 0x00000000008c8947 */ /* 0x000fea0003800000 */
[----:B------:R-:W-:Y:S02]  /*1f00*/  USHF.L.U32 UR40, UR4, 0xe, URZ ;  /* 0x0000000e04287899 */ /* 0x000fe400080006ff */
[----:B------:R-:W-:Y:S02]  /*1f10*/  UIADD3 UR22, UP3, UPT, UR30, 0x80, URZ ;  /* 0x000000801e167890 */ /* 0x000fe4000ff7e0ff */
[----:B------:R-:W-:Y:S02]  /*1f20*/  UIADD3 UR12, UP2, UPT, UR30, 0x180, URZ ;  /* 0x000001801e0c7890 */ /* 0x000fe4000ff5e0ff */
[----:B------:R-:W-:Y:S02]  /*1f30*/  ULOP3.LUT UR32, UR39, UR40, URZ, 0xfc, !UPT ;  /* 0x0000002827207292 */ /* 0x000fe4000f8efcff */
[----:B------:R-:W-:Y:S02]  /*1f40*/  ULEA UR24, UR4, UR7, 0x9 ;  /* 0x0000000704187291 */ /* 0x000fe4000f8e48ff */
[----:B------:R-:W-:-:S02]  /*1f50*/  UIADD3 UR10, UP1, UPT, UR30, 0x280, URZ ;  /* 0x000002801e0a7890 */ /* 0x000fc4000ff3e0ff */
[----:B------:R-:W-:Y:S02]  /*1f60*/  ULEA UR16, UR4, UR48, 0xa ;  /* 0x0000003004107291 */ /* 0x000fe4000f8e50ff */
[----:B------:R-:W-:Y:S02]  /*1f70*/  UIADD3 UR8, UP0, UPT, UR30, 0x380, URZ ;  /* 0x000003801e087890 */ /* 0x000fe4000ff1e0ff */
[----:B------:R-:W-:Y:S02]  /*1f80*/  ULOP3.LUT UR41, UR5, 0xfefffff8, URZ, 0xc0, !UPT ;  /* 0xfefffff805297892 */ /* 0x000fe4000f8ec0ff */
[----:B------:R-:W-:Y:S02]  /*1f90*/  UIADD3.X UR23, UPT, UPT, URZ, UR31, URZ, UP3, !UPT ;  /* 0x0000001fff177290 */ /* 0x000fe40009ffe4ff */
[----:B------:R-:W-:Y:S02]  /*1fa0*/  UIADD3 UR40, UPT, UPT, UR7, 0x10800, UR40 ;  /* 0x0001080007287890 */ /* 0x000fe4000fffe028 */
[----:B------:R-:W-:-:S02]  /*1fb0*/  UIADD3.X UR13, UPT, UPT, URZ, UR31, URZ, UP2, !UPT ;  /* 0x0000001fff0d7290 */ /* 0x000fc400097fe4ff */
[----:B------:R-:W-:Y:S02]  /*1fc0*/  UIADD3 UR32, UPT, UPT, UR7, 0x20800, UR32 ;  /* 0x0002080007207890 */ /* 0x000fe4000fffe020 */
[----:B------:R-:W-:Y:S02]  /*1fd0*/  UPRMT UR6, URZ, 0x5410, UR38 ;  /* 0x00005410ff067896 */ /* 0x000fe40008000026 */
[----:B------:R-:W-:Y:S02]  /*1fe0*/  UIADD3.X UR11, UPT, UPT, URZ, UR31, URZ, UP1, !UPT ;  /* 0x0000001fff0b7290 */ /* 0x000fe40008ffe4ff */
[----:B------:R-:W-:Y:S02]  /*1ff0*/  UIADD3 UR24, UPT, UPT, UR24, 0x30800, URZ ;  /* 0x0003080018187890 */ /* 0x000fe4000fffe0ff */
[----:B------:R-:W-:Y:S02]  /*2000*/  UIADD3.X UR9, UPT, UPT, URZ, UR31, URZ, UP0, !UPT ;  /* 0x0000001fff097290 */ /* 0x000fe400087fe4ff */
[----:B------:R-:W-:Y:S01]  /*2010*/  UIADD3 UR16, UPT, UPT, UR7, 0x31000, UR16 ;  /* 0x0003100007107890 */ /* 0x000fe2000fffe010 */
[----:B------:R-:W-:Y:S01]  /*2020*/  UMOV UR46, 0x0 ;  /* 0x00000000002e7882 */ /* 0x000fe20000000000 */
[----:B------:R-:W-:Y:S01]  /*2030*/  UMOV UR47, 0x10000000 ;  /* 0x10000000002f7882 */ /* 0x000fe20000000000 */
[----:B------:R-:W-:Y:S01]  /*2040*/  UMOV UR34, UR42 ;  /* 0x0000002a00227c82 */ /* 0x000fe20008000000 */
[----:B------:R-:W-:Y:S01]  /*2050*/  UMOV UR36, UR44 ;  /* 0x0000002c00247c82 */ /* 0x000fe20008000000 */
[----:B------:R-:W-:Y:S01]  /*2060*/  UMOV UR33, UR41 ;  /* 0x0000002900217c82 */ /* 0x000fe20008000000 */
[----:B------:R-:W-:Y:S01]  /*2070*/  UMOV UR26, URZ ;  /* 0x000000ff001a7c82 */ /* 0x000fe20008000000 */
[----:B------:R-:W-:Y:S01]  /*2080*/  UMOV UR29, UR44 ;  /* 0x0000002c001d7c82 */ /* 0x000fe20008000000 */
[----:B------:R-:W-:Y:S01]  /*2090*/  UMOV UR25, UR41 ;  /* 0x0000002900197c82 */ /* 0x000fe20008000000 */
[----:B------:R4:W-:Y:S01]  /*20a0*/  UTMALDG.3D.2CTA [UR40], [UR22], desc[UR46] ;  /* 0x00002e28160075b4 */ /* 0x0009e20008211000 */
[----:B------:R-:W-:Y:S01]  /*20b0*/  UMOV UR53, 0xff0000 ;  /* 0x00ff000000357882 */ /* 0x000fe20000000000 */
[----:B------:R-:W-:Y:S01]  /*20c0*/  UMOV UR20, UR28 ;  /* 0x0000001c00147c82 */ /* 0x000fe20008000000 */
[----:B------:R-:W-:Y:S01]  /*20d0*/  UMOV UR21, UR44 ;  /* 0x0000002c00157c82 */ /* 0x000fe20008000000 */
[----:B------:R-:W-:Y:S01]  /*20e0*/  UMOV UR17, UR41 ;  /* 0x0000002900117c82 */ /* 0x000fe20008000000 */
[----:B------:R4:W-:Y:S01]  /*20f0*/  UTMALDG.3D.MULTICAST.2CTA [UR32], [UR12], UR6, desc[UR46] ;  /* 0x00002e200c0073b4 */ /* 0x0009e20008211806 */
[----:B------:R4:W-:Y:S01]  /*2100*/  UTMALDG.4D.2CTA [UR24], [UR10], desc[UR46] ;  /* 0x00002e180a0075b4 */ /* 0x0009e20008219000 */
[----:B------:R4:W-:Y:S02]  /*2110*/  UTMALDG.4D.MULTICAST.2CTA [UR16], [UR8], UR53, desc[UR46] ;  /* 0x00002e10080073b4 */ /* 0x0009e40008219835 */
[----:B----4-:R-:W-:Y:S01]  /*2120*/  NOP ;  /* 0x0000000000007918 */ /* 0x010fe20000000000 */
.L_x_32:
[----:B------:R-:W-:Y:S05]  /*2130*/  BSYNC.RECONVERGENT B0 ;  /* 0x0000000000007941 */ /* 0x000fea0003800200 */
.L_x_31:
[----:B------:R-:W-:Y:S01]  /*2140*/  UIADD3 UR42, UPT, UPT, UR42, 0x80, URZ ;  /* 0x000000802a2a7890 */ /* 0x000fe2000fffe0ff */
[----:B------:R-:W-:Y:S01]  /*2150*/  UMOV UR4, UR14 ;  /* 0x0000000e00047c82 */ /* 0x000fe20008000000 */
[----:B------:R-:W-:Y:S01]  /*2160*/  UMOV UR12, UR49 ;  /* 0x00000031000c7c82 */ /* 0x000fe20008000000 */
[----:B------:R-:W-:Y:S09]  /*2170*/  BRA.U UP4, `(.L_x_33) ;  /* 0xfffffff904ec7547 */ /* 0x000ff2000b83ffff */
.L_x_25:
[----:B------:R-:W-:Y:S01]  /*2180*/  ULEA UR4, UR14, UR7, 0x3 ;  /* 0x000000070e047291 */ /* 0x000fe2000f8e18ff */
[----:B-1----:R-:W-:Y:S01]  /*2190*/  SHF.L.U32 R0, R12, 0x1f, RZ ;  /* 0x0000001f0c007819 */ /* 0x002fe200000006ff */
[----:B------:R-:W-:Y:S01]  /*21a0*/  @!P2 SYNCS.ARRIVE.TRANS64.A1T0 RZ, [UR7+0x88], RZ ;  /* 0x000088ffffffa9a7 */ /* 0x000fe20008100007 */
[----:B------:R-:W-:-:S06]  /*21b0*/  UISETP.GT.AND UP0, UPT, UR57, UR56, UPT ;  /* 0x000000383900728c */ /* 0x000fcc000bf04270 */
[----:B--23--:R1:W2:Y:S03]  /*21c0*/  SYNCS.PHASECHK.TRANS64.TRYWAIT P1, [UR4+0x20], R0 ;  /* 0x00002000ff0075a7 */ /* 0x00c2a60008021104 */
[----:B------:R-:W-:Y:S05]  /*21d0*/  BRA.U !UP0, `(.L_x_34) ;  /* 0x0000000508147547 */ /* 0x000fea000b800000 */
[----:B------:R-:W-:Y:S01]  /*21e0*/  UIADD3 UR15, UPT, UPT, UR59, UR12, URZ ;  /* 0x0000000c3b0f7290 */ /* 0x000fe2000fffe0ff */
[----:B------:R-:W-:-:S11]  /*21f0*/  UMOV UR5, UR14 ;  /* 0x0000000e00057c82 */ /* 0x000fd60008000000 */
.L_x_42:
[----:B------:R-:W-:Y:S01]  /*2200*/  ULEA UR6, UR5, UR7, 0x3 ;  /* 0x0000000705067291 */ /* 0x000fe2000f8e18ff */
[----:B--2---:R-:W-:Y:S01]  /*2210*/  @P4 MOV R2, 0x10c00 ;  /* 0x00010c0000024802 */ /* 0x004fe20000000f00 */
[----:B--23--:R-:W-:Y:S10]  /*2220*/  @P1 BRA `(.L_x_35) ;  /* 0x00000000000c1947 */ /* 0x00cff40003800000 */
[----:B------:R-:W-:-:S04]  /*2230*/  SHF.L.U32 R3, R12, 0x1f, RZ ;  /* 0x0000001f0c037819 */ /* 0x000fc800000006ff */
[----:B------:R-:W2:Y:S02]  /*2240*/  SYNCS.PHASECHK.TRANS64.TRYWAIT P0, [UR6+0x20], R3 ;  /* 0x00002003ff0075a7 */ /* 0x000ea40008001106 */
[----:B--2---:R-:W-:Y:S05]  /*2250*/  @!P0 BRA `(.L_x_36) ;  /* 0x000000a400208947 */ /* 0x004fea0003800000 */
.L_x_35:
[----:B------:R2:W-:Y:S01]  /*2260*/  @P4 SYNCS.ARRIVE.TRANS64 RZ, [UR6], R2 ;  /* 0x00000002ffff49a7 */ /* 0x0005e20008000006 */
[----:B------:R-:W-:-:S04]  /*2270*/  ULOP3.LUT UR4, UR37, 0x2, URZ, 0xfc, !UPT ;  /* 0x0000000225047892 */ /* 0x000fc8000f8efcff */
[----:B------:R-:W-:-:S09]  /*2280*/  UISETP.NE.AND UP0, UPT, UR4, 0x2, UPT ;  /* 0x000000020400788c */ /* 0x000fd2000bf05270 */
[----:B------:R-:W-:Y:S05]  /*2290*/  BRA.U UP0, `(.L_x_37) ;  /* 0x0000000100047547 */ /* 0x000fea000b800000 */
[----:B------:R-:W-:Y:S05]  /*22a0*/  BPT.TRAP 0x1 ;  /* 0x000000040000795c */ /* 0x000fea0000300000 */
.L_x_37:
[----:B------:R-:W-:Y:S04]  /*22b0*/  BSSY.RECONVERGENT B0, `(.L_x_38) ;  /* 0x0000003000007945 */ /* 0x000fe80003800200 */
[----:B------:R-:W-:Y:S05]  /*22c0*/  @!P3 BRA `(.L_x_39) ;  /* 0x000000000004b947 */ /* 0x000fea0003800000 */
[----:B------:R-:W-:Y:S05]  /*22d0*/  BPT.TRAP 0x1 ;  /* 0x000000040000795c */ /* 0x000fea0000300000 */
.L_x_39:
[----:B------:R-:W-:Y:S05]  /*22e0*/  BSYNC.RECONVERGENT B0 ;  /* 0x0000000000007941 */ /* 0x000fea0003800200 */
.L_x_38:
        /* <DEDUP_REMOVED lines=9> */
[----:B------:R1:W3:Y:S01]  /*2380*/  SYNCS.PHASECHK.TRANS64.TRYWAIT P1, [UR4+0x20], R0 ;  /* 0x00002000ff0075a7 */ /* 0x0002e20008021104 */
[----:B------:R-:W-:Y:S05]  /*2390*/  @!P0 BRA `(.L_x_41) ;  /* 0x0000000000908947 */ /* 0x000fea0003800000 */
[----:B------:R-:W-:Y:S02]  /*23a0*/  USHF.L.U32 UR40, UR5, 0xe, URZ ;  /* 0x0000000e05287899 */ /* 0x000fe400080006ff */
[----:B------:R-:W-:Y:S02]  /*23b0*/  UIADD3 UR22, UP3, UPT, UR30, 0x80, URZ ;  /* 0x000000801e167890 */ /* 0x000fe4000ff7e0ff */
[----:B------:R-:W-:Y:S02]  /*23c0*/  UIADD3 UR20, UP2, UPT, UR30, 0x180, URZ ;  /* 0x000001801e147890 */ /* 0x000fe4000ff5e0ff */
[----:B------:R-:W-:Y:S02]  /*23d0*/  ULOP3.LUT UR32, UR39, UR40, URZ, 0xfc, !UPT ;  /* 0x0000002827207292 */ /* 0x000fe4000f8efcff */
[----:B------:R-:W-:Y:S02]  /*23e0*/  ULEA UR8, UR5, UR7, 0x9 ;  /* 0x0000000705087291 */ /* 0x000fe4000f8e48ff */
[----:B------:R-:W-:-:S02]  /*23f0*/  UIADD3 UR28, UP1, UPT, UR30, 0x280, URZ ;  /* 0x000002801e1c7890 */ /* 0x000fc4000ff3e0ff */
[----:B------:R-:W-:Y:S02]  /*2400*/  UIADD3 UR24, UP0, UPT, UR30, 0x380, URZ ;  /* 0x000003801e187890 */ /* 0x000fe4000ff1e0ff */
[----:B------:R-:W-:Y:S02]  /*2410*/  USHF.L.U32 UR42, UR12, 0x7, URZ ;  /* 0x000000070c2a7899 */ /* 0x000fe400080006ff */
        /* <DEDUP_REMOVED lines=8> */
[----:B------:R-:W-:Y:S02]  /*24a0*/  ULEA UR16, UR5, UR50, 0xa ;  /* 0x0000003205107291 */ /* 0x000fe4000f8e50ff */
[----:B------:R-:W-:Y:S01]  /*24b0*/  UIADD3.X UR25, UPT, UPT, URZ, UR31, URZ, UP0, !UPT ;  /* 0x0000001fff197290 */ /* 0x000fe200087fe4ff */
[----:B------:R-:W-:Y:S01]  /*24c0*/  UMOV UR46, 0x0 ;  /* 0x00000000002e7882 */ /* 0x000fe20000000000 */
[----:B------:R-:W-:Y:S01]  /*24d0*/  UMOV UR47, 0x10000000 ;  /* 0x10000000002f7882 */ /* 0x000fe20000000000 */
[----:B------:R-:W-:Y:S01]  /*24e0*/  UMOV UR36, UR44 ;  /* 0x0000002c00247c82 */ /* 0x000fe20008000000 */
[----:B------:R-:W-:Y:S01]  /*24f0*/  UMOV UR33, UR41 ;  /* 0x0000002900217c82 */ /* 0x000fe20008000000 */
[----:B------:R-:W-:Y:S01]  /*2500*/  UMOV UR34, UR42 ;  /* 0x0000002a00227c82 */ /* 0x000fe20008000000 */
[----:B------:R-:W-:Y:S01]  /*2510*/  UTMALDG.3D.2CTA [UR40], [UR22], desc[UR46] ;  /* 0x00002e28160075b4 */ /* 0x000fe20008211000 */
[----:B------:R-:W-:Y:S01]  /*2520*/  UMOV UR10, URZ ;  /* 0x000000ff000a7c82 */ /* 0x000fe20008000000 */
[----:B------:R-:W-:Y:S01]  /*2530*/  UMOV UR11, UR27 ;  /* 0x0000001b000b7c82 */ /* 0x000fe20008000000 */
[----:B------:R-:W-:Y:S01]  /*2540*/  UMOV UR13, UR44 ;  /* 0x0000002c000d7c82 */ /* 0x000fe20008000000 */
[----:B------:R-:W-:Y:S01]  /*2550*/  UMOV UR9, UR41 ;  /* 0x0000002900097c82 */ /* 0x000fe20008000000 */
[----:B------:R-:W-:Y:S01]  /*2560*/  UMOV UR26, 0xff0000 ;  /* 0x00ff0000001a7882 */ /* 0x000fe20000000000 */
[----:B------:R-:W-:Y:S01]  /*2570*/  UMOV UR17, UR41 ;  /* 0x0000002900117c82 */ /* 0x000fe20008000000 */
[----:B------:R4:W-:Y:S01]  /*2580*/  UTMALDG.3D.MULTICAST.2CTA [UR32], [UR20], UR4, desc[UR46] ;  /* 0x00002e20140073b4 */ /* 0x0009e20008211804 */
[----:B------:R1:W-:Y:S01]  /*2590*/  UTMALDG.4D.2CTA [UR8], [UR28], desc[UR46] ;  /* 0x00002e081c0075b4 */ /* 0x0003e20008219000 */
[----:B----4-:R-:W-:Y:S01]  /*25a0*/  UMOV UR20, UR12 ;  /* 0x0000000c00147c82 */ /* 0x010fe20008000000 */
[----:B------:R-:W-:-:S02]  /*25b0*/  UMOV UR21, UR44 ;  /* 0x0000002c00157c82 */ /* 0x000fc40008000000 */
[----:B------:R1:W-:Y:S02]  /*25c0*/  UTMALDG.4D.MULTICAST.2CTA [UR16], [UR24], UR26, desc[UR46] ;  /* 0x00002e10180073b4 */ /* 0x0003e4000821981a */
[----:B-1----:R-:W-:Y:S01]  /*25d0*/  NOP ;  /* 0x0000000000007918 */ /* 0x002fe20000000000 */
.L_x_41:
[----:B------:R-:W-:Y:S05]  /*25e0*/  BSYNC.RECONVERGENT B0 ;  /* 0x0000000000007941 */ /* 0x000fea0003800200 */
.L_x_40:
[----:B------:R-:W-:Y:S01]  /*25f0*/  UIADD3 UR12, UPT, UPT, UR12, 0x1, URZ ;  /* 0x000000010c0c7890 */ /* 0x000fe2000fffe0ff */
[----:B------:R-:W-:-:S03]  /*2600*/  UMOV UR5, UR14 ;  /* 0x0000000e00057c82 */ /* 0x000fc60008000000 */
[----:B------:R-:W-:-:S09]  /*2610*/  UISETP.NE.AND UP0, UPT, UR12, UR15, UPT ;  /* 0x0000000f0c00728c */ /* 0x000fd2000bf05270 */
[----:B------:R-:W-:Y:S05]  /*2620*/  BRA.U UP0, `(.L_x_42) ;  /* 0xfffffff900f47547 */ /* 0x000fea000b83ffff */
.L_x_34:
[C---:B------:R-:W-:Y:S01]  /*2630*/  LEA R3, R11.reuse, UR7, 0x3 ;  /* 0x000000070b037c11 */ /* 0x040fe2000f8e18ff */
[----:B------:R-:W-:Y:S01]  /*2640*/  NOP ;  /* 0x0000000000007918 */ /* 0x000fe20000000000 */
[----:B-1----:R-:W-:Y:S02]  /*2650*/  SHF.L.U32 R0, R10, 0x1f, RZ ;  /* 0x0000001f0a007819 */ /* 0x002fe400000006ff */
[----:B------:R-:W-:Y:S02]  /*2660*/  LEA R5, R11, UR7, 0x4 ;  /* 0x000000070b057c11 */ /* 0x000fe4000f8e20ff */
[----:B------:R-:W1:Y:S02]  /*2670*/  SYNCS.PHASECHK.TRANS64.TRYWAIT P0, [R3+URZ+0x90], R0 ;  /* 0x00009000030075a7 */ /* 0x000e6400080011ff */
[----:B-1----:R-:W-:Y:S05]  /*2680*/  @!P0 BRA `(.L_x_43) ;  /* 0x000000a0002c8947 */ /* 0x002fea0003800000 */
.L_x_154:
[----:B------:R-:W4:Y:S01]  /*2690*/  LDS.128 R4, [R5+0xf0] ;  /* 0x0000f00005047984 */ /* 0x000f220000000c00 */
[----:B------:R-:W-:Y:S01]  /*26a0*/  UISETP.GE.AND UP0, UPT, UR45, 0x1, UPT ;  /* 0x000000012d00788c */ /* 0x000fe2000bf06270 */
[----:B------:R-:W-:Y:S01]  /*26b0*/  @!PT LDS RZ, [RZ] ;  /* 0x00000000fffff984 */ /* 0x000fe20000000800 */
[----:B------:R-:W-:Y:S01]  /*26c0*/  @!PT LDS RZ, [RZ] ;  /* 0x00000000fffff984 */ /* 0x000fe20000000800 */
[----:B------:R-:W-:Y:S01]  /*26d0*/  @!PT LDS RZ, [RZ] ;  /* 0x00000000fffff984 */ /* 0x000fe20000000800 */
[----:B------:R-:W-:Y:S01]  /*26e0*/  @!PT LDS RZ, [RZ] ;  /* 0x00000000fffff984 */ /* 0x000fe20000000800 */
[----:B------:R1:W-:Y:S06]  /*26f0*/  MEMBAR.ALL.CTA ;  /* 0x0000000000007992 */ /* 0x0003ec0000008000 */
[----:B-1----:R-:W1:Y:S01]  /*2700*/  FENCE.VIEW.ASYNC.S ;  /* 0x00000000000073c6 */ /* 0x002e620000000000 */
[----:B----4-:R-:W-:-:S13]  /*2710*/  LOP3.LUT P0, RZ, R6, 0x1, RZ, 0xc0, !PT ;  /* 0x0000000106ff7812 */ /* 0x010fda000780c0ff */
[----:B-1----:R-:W-:Y:S01]  /*2720*/  VOTEU.ANY UP1, P0 ;  /* 0x0000000000ff7886 */ /* 0x002fe20000020100 */
[----:B------:R-:W-:-:S13]  /*2730*/  PLOP3.LUT P0, PT, PT, PT, UP1, 0x80, 0x8 ;  /* 0x000000000008781c */ /* 0x000fda0003f0f018 */
[----:B------:R-:W-:Y:S02]  /*2740*/  @P0 LOP3.LUT R0, R5, 0xffff, RZ, 0xc0, !PT ;  /* 0x0000ffff05000812 */ /* 0x000fe400078ec0ff */
[----:B--2---:R-:W-:Y:S02]  /*2750*/  @P0 MOV R2, R4 ;  /* 0x0000000400020202 */ /* 0x004fe40000000f00 */
[----:B------:R-:W-:Y:S01]  /*2760*/  @P0 R2UR UR5, R0 ;  /* 0x00000000000502ca */ /* 0x000fe200000e0000 */
[----:B------:R-:W-:Y:S01]  /*2770*/  VIADD R0, R3, 0xa0 ;  /* 0x000000a003007836 */ /* 0x000fe20000000000 */
[----:B------:R-:W-:Y:S02]  /*2780*/  @P0 SHF.R.U32.HI R4, RZ, 0x10, R5 ;  /* 0x00000010ff040819 */ /* 0x000fe40000011605 */
[----:B------:R-:W-:Y:S02]  /*2790*/  @P0 R2UR UR6, R2 ;  /* 0x00000000020602ca */ /* 0x000fe400000e0000 */
[----:B------:R-:W-:-:S02]  /*27a0*/  PRMT R0, RZ, 0x654, R0 ;  /* 0x00000654ff007816 */ /* 0x000fc40000000000 */
[----:B------:R-:W-:Y:S02]  /*27b0*/  @P0 R2UR UR4, R4 ;  /* 0x00000000040402ca */ /* 0x000fe400000e0000 */
[----:B------:R1:W-:Y:S03]  /*27c0*/  SYNCS.ARRIVE.TRANS64.RED.A1T0 RZ, [R0+URZ], RZ ;  /* 0x000000ff00ff79a7 */ /* 0x0003e600081004ff */
[----:B------:R-:W-:-:S04]  /*27d0*/  @UP1 UMOV UR51, UR5 ;  /* 0x0000000500331c82 */ /* 0x000fc80008000000 */
[----:B------:R-:W-:-:S04]  /*27e0*/  @UP1 UMOV UR52, UR6 ;  /* 0x0000000600341c82 */ /* 0x000fc80008000000 */
[----:B------:R-:W-:Y:S01]  /*27f0*/  @UP1 UMOV UR44, UR4 ;  /* 0x00000004002c1c82 */ /* 0x000fe20008000000 */
[----:B------:R-:W-:Y:S05]  /*2800*/  BRA.U !UP0, `(.L_x_44) ;  /* 0x0000000108d47547 */ /* 0x000fea000b800000 */
[----:B------:R-:W2:Y:S01]  /*2810*/  LDCU.128 UR20, c[0x0][0xf10] ;  /* 0x0001e200ff1477ac */ /* 0x000ea20008000c00 */
[----:B------:R-:W4:Y:S01]  /*2820*/  LDCU UR19, c[0x0][0xf20] ;  /* 0x0001e400ff1377ac */ /* 0x000f220008000800 */
[----:B------:R-:W3:Y:S01]  /*2830*/  LDCU UR15, c[0x0][0xf0c] ;  /* 0x0001e180ff0f77ac */ /* 0x000ee20008000800 */
[----:B------:R-:W1:Y:S01]  /*2840*/  LDCU.64 UR8, c[0x0][0xf28] ;  /* 0x0001e500ff0877ac */ /* 0x000e620008000a00 */
[----:B------:R-:W-:Y:S02]  /*2850*/  UISETP.NE.AND UP3, UPT, UR45, 0x1, UPT ;  /* 0x000000012d00788c */ /* 0x000fe4000bf65270 */
[----:B--2---:R-:W-:Y:S02]  /*2860*/  UIMAD.WIDE.U32 UR10, UR54, UR23, URZ ;  /* 0x00000017360a72a5 */ /* 0x004fe4000f8e00ff */
[----:B------:R-:W-:Y:S02]  /*2870*/  UIMAD.WIDE.U32 UR4, UR55, UR20, URZ ;  /* 0x00000014370472a5 */ /* 0x000fe4000f8e00ff */
[----:B------:R-:W-:-:S02]  /*2880*/  UISETP.NE.AND UP0, UPT, UR22, 0x1, UPT ;  /* 0x000000011600788c */ /* 0x000fc4000bf05270 */
[----:B------:R-:W-:Y:S01]  /*2890*/  UIMAD.WIDE.U32 UR16, UR51, UR23, URZ ;  /* 0x00000017331072a5 */ /* 0x000fe2000f8e00ff */
[----:B------:R-:W-:Y:S02]  /*28a0*/  UMOV UR10, UR11 ;  /* 0x0000000b000a7c82 */ /* 0x000fe40008000000 */
[----:B------:R-:W-:Y:S01]  /*28b0*/  UMOV UR4, UR5 ;  /* 0x0000000500047c82 */ /* 0x000fe20008000000 */
[----:B----4-:R-:W-:Y:S02]  /*28c0*/  USHF.R.U32.HI UR10, URZ, UR19, UR10 ;  /* 0x00000013ff0a7299 */ /* 0x010fe4000801160a */
[----:B---3--:R-:W-:Y:S02]  /*28d0*/  UISETP.NE.AND UP2, UPT, UR15, 0x1, UPT ;  /* 0x000000010f00788c */ /* 0x008fe4000bf45270 */
[----:B------:R-:W-:Y:S02]  /*28e0*/  USHF.R.U32.HI UR4, URZ, UR21, UR4 ;  /* 0x00000015ff047299 */ /* 0x000fe40008011604 */
[----:B------:R-:W-:-:S02]  /*28f0*/  USEL UR5, UR54, UR10, !UP0 ;  /* 0x0000000a36057287 */ /* 0x000fc4000c000000 */
[----:B------:R-:W-:Y:S02]  /*2900*/  USEL UR6, UR55, UR4, !UP2 ;  /* 0x0000000437067287 */ /* 0x000fe4000d000000 */
[----:B-1----:R-:W-:Y:S01]  /*2910*/  UIMAD.WIDE.U32 UR10, UR5, UR8, URZ ;  /* 0x00000008050a72a5 */ /* 0x002fe2000f8e00ff */
[----:B------:R-:W-:Y:S01]  /*2920*/  UMOV UR4, UR17 ;  /* 0x0000001100047c82 */ /* 0x000fe20008000000 */
[----:B------:R-:W-:Y:S02]  /*2930*/  UIMAD.WIDE.U32 UR12, UR52, UR20, URZ ;  /* 0x00000014340c72a5 */ /* 0x000fe4000f8e00ff */
[----:B------:R-:W-:-:S03]  /*2940*/  UIMAD.WIDE.U32 UR16, UR6, UR8, URZ ;  /* 0x00000008061072a5 */ /* 0x000fc6000f8e00ff */
[----:B------:R-:W-:Y:S01]  /*2950*/  UMOV UR10, UR11 ;  /* 0x0000000b000a7c82 */ /* 0x000fe20008000000 */
[----:B------:R-:W-:Y:S02]  /*2960*/  USHF.R.U32.HI UR4, URZ, UR19, UR4 ;  /* 0x00000013ff047299 */ /* 0x000fe40008011604 */
[----:B------:R-:W-:Y:S01]  /*2970*/  @UP3 USHF.R.U32.HI UR5, URZ, UR9, UR10 ;  /* 0x00000009ff053299 */ /* 0x000fe2000801160a */
[----:B------:R-:W-:Y:S01]  /*2980*/  UMOV UR12, UR13 ;  /* 0x0000000d000c7c82 */ /* 0x000fe20008000000 */
[----:B------:R-:W-:Y:S01]  /*2990*/  UMOV UR16, UR17 ;  /* 0x0000001100107c82 */ /* 0x000fe20008000000 */
[----:B------:R-:W-:Y:S02]  /*29a0*/  USHF.R.U32.HI UR21, URZ, UR21, UR12 ;  /* 0x00000015ff157299 */ /* 0x000fe4000801160c */
[----:B------:R-:W-:Y:S02]  /*29b0*/  USEL UR4, UR51, UR4, !UP0 ;  /* 0x0000000433047287 */ /* 0x000fe4000c000000 */
[----:B------:R-:W-:-:S02]  /*29c0*/  @UP3 USHF.R.U32.HI UR6, URZ, UR9, UR16 ;  /* 0x00000009ff063299 */ /* 0x000fc40008011610 */
[----:B------:R-:W-:Y:S02]  /*29d0*/  UIMAD UR10, UR45, UR5, URZ ;  /* 0x000000052d0a72a4 */ /* 0x000fe4000f8e02ff */
[----:B------:R-:W-:Y:S02]  /*29e0*/  USEL UR5, UR52, UR21, !UP2 ;  /* 0x0000001534057287 */ /* 0x000fe4000d000000 */
[----:B------:R-:W-:Y:S02]  /*29f0*/  UIMAD UR12, UR45, UR6, URZ ;  /* 0x000000062d0c72a4 */ /* 0x000fe4000f8e02ff */
[----:B------:R-:W-:Y:S02]  /*2a00*/  UISETP.GE.AND UP0, UPT, UR4, UR10, UPT ;  /* 0x0000000a0400728c */ /* 0x000fe4000bf06270 */
[----:B------:R-:W-:Y:S02]  /*2a10*/  UIMAD.WIDE.U32 UR10, UR4, UR8, URZ ;  /* 0x00000008040a72a5 */ /* 0x000fe4000f8e00ff */
[----:B------:R-:W-:-:S02]  /*2a20*/  UISETP.GE.OR UP0, UPT, UR5, UR12, UP0 ;  /* 0x0000000c0500728c */ /* 0x000fc40008706670 */
[----:B------:R-:W-:Y:S02]  /*2a30*/  UIMAD.WIDE.U32 UR12, UR5, UR8, URZ ;  /* 0x00000008050c72a5 */ /* 0x000fe4000f8e00ff */
[----:B------:R-:W-:Y:S01]  /*2a40*/  UIADD3 UR12, UPT, UPT, -UR5, URZ, URZ ;  /* 0x000000ff050c7290 */ /* 0x000fe2000fffe1ff */
[----:B------:R-:W-:Y:S01]  /*2a50*/  UMOV UR10, UR11 ;  /* 0x0000000b000a7c82 */ /* 0x000fe20008000000 */
[----:B------:R-:W-:Y:S02]  /*2a60*/  UIADD3 UR11, UPT, UPT, -UR4, URZ, URZ ;  /* 0x000000ff040b7290 */ /* 0x000fe4000fffe1ff */
        /* <DEDUP_REMOVED lines=15> */
.L_x_44:
[----:B------:R-:W2:Y:S02]  /*2b60*/  LDCU UR4, c[0x0][0xf30] ;  /* 0x0001e600ff0477ac */ /* 0x000ea40008000800 */
[----:B--2---:R-:W-:-:S09]  /*2b70*/  UISETP.NE.AND UP0, UPT, UR4, 0x1, UPT ;  /* 0x000000010400788c */ /* 0x004fd2000bf05270 */
[----:B------:R-:W-:Y:S05]  /*2b80*/  BRA.U UP0, `(.L_x_45) ;  /* 0x0000000100447547 */ /* 0x000fea000b800000 */
[----:B------:R-:W2:Y:S01]  /*2b90*/  LDCU.128 UR20, c[0x0][0xf10] ;  /* 0x0001e200ff1477ac */ /* 0x000ea20008000c00 */
[----:B------:R-:W4:Y:S01]  /*2ba0*/  LDCU UR10, c[0x0][0xf0c] ;  /* 0x0001e180ff0a77ac */ /* 0x000f220008000800 */
[----:B------:R-:W1:Y:S01]  /*2bb0*/  LDCU UR6, c[0x0][0xf20] ;  /* 0x0001e400ff0677ac */ /* 0x000e620008000800 */
[----:B--2---:R-:W-:Y:S02]  /*2bc0*/  UIMAD.WIDE.U32 UR8, UR52, UR20, URZ ;  /* 0x00000014340872a5 */ /* 0x004fe4000f8e00ff */
[----:B------:R-:W-:Y:S02]  /*2bd0*/  UIMAD.WIDE.U32 UR4, UR51, UR23, URZ ;  /* 0x00000017330472a5 */ /* 0x000fe4000f8e00ff */
[----:B----4-:R-:W-:Y:S02]  /*2be0*/  UISETP.NE.AND UP2, UPT, UR10, 0x1, UPT ;  /* 0x000000010a00788c */ /* 0x010fe4000bf45270 */
[----:B------:R-:W-:Y:S01]  /*2bf0*/  UISETP.NE.AND UP0, UPT, UR22, 0x1, UPT ;  /* 0x000000011600788c */ /* 0x000fe2000bf05270 */
[----:B------:R-:W-:-:S02]  /*2c00*/  UMOV UR8, UR9 ;  /* 0x0000000900087c82 */ /* 0x000fc40008000000 */
[----:B------:R-:W-:Y:S01]  /*2c10*/  UMOV UR4, UR5 ;  /* 0x0000000500047c82 */ /* 0x000fe20008000000 */
[----:B------:R-:W-:Y:S02]  /*2c20*/  USHF.R.U32.HI UR21, URZ, UR21, UR8 ;  /* 0x00000015ff157299 */ /* 0x000fe40008011608 */
[----:B-1----:R-:W-:Y:S02]  /*2c30*/  USHF.R.U32.HI UR4, URZ, UR6, UR4 ;  /* 0x00000006ff047299 */ /* 0x002fe40008011604 */
[----:B------:R-:W-:Y:S02]  /*2c40*/  USEL UR5, UR52, UR21, !UP2 ;  /* 0x0000001534057287 */ /* 0x000fe4000d000000 */
[----:B------:R-:W-:-:S04]  /*2c50*/  USEL UR4, UR51, UR4, !UP0 ;  /* 0x0000000433047287 */ /* 0x000fc8000c000000 */
[----:B------:R-:W-:Y:S02]  /*2c60*/  UIADD3 UR6, UPT, UPT, UR5, -UR4, URZ ;  /* 0x8000000405067290 */ /* 0x000fe4000fffe0ff */
[----:B------:R-:W-:Y:S02]  /*2c70*/  UIADD3 UR4, UPT, UPT, -UR5, UR4, URZ ;  /* 0x0000000405047290 */ /* 0x000fe4000fffe1ff */
[----:B------:R-:W-:Y:S02]  /*2c80*/  UIMAD UR51, UR6, UR22, UR51 ;  /* 0x00000016063372a4 */ /* 0x000fe4000f8e0233 */
[----:B------:R-:W-:-:S12]  /*2c90*/  UIMAD UR52, UR4, UR10, UR52 ;  /* 0x0000000a043472a4 */ /* 0x000fd8000f8e0234 */
.L_x_45:
[----:B------:R-:W-:Y:S01]  /*2ca0*/  VIADD R11, R11, 0x1 ;  /* 0x000000010b0b7836 */ /* 0x000fe20000000000 */
[----:B------:R-:W-:Y:S02]  /*2cb0*/  R2UR UR5, R142 ;  /* 0x000000008e0572ca */ /* 0x000fe400000e0000 */
[----:B------:R-:W-:Y:S02]  /*2cc0*/  R2UR UR4, R141 ;  /* 0x000000008d0472ca */ /* 0x000fe400000e0000 */
[C---:B------:R-:W-:Y:S02]  /*2cd0*/  ISETP.NE.AND P0, PT, R11.reuse, 0x2, PT ;  /* 0x000000020b00780c */ /* 0x040fe40003f05270 */
[----:B------:R-:W-:Y:S02]  /*2ce0*/  PLOP3.LUT P2, PT, PT, PT, PT, 0x80, 0x8 ;  /* 0x000000000008781c */ /* 0x000fe40003f4f070 */
[----:B------:R-:W-:Y:S02]  /*2cf0*/  SEL R3, RZ, 0x1, P0 ;  /* 0x00000001ff037807 */ /* 0x000fe40000000000 */
[----:B------:R-:W-:-:S02]  /*2d00*/  SEL R11, R11, RZ, P0 ;  /* 0x000000ff0b0b7207 */ /* 0x000fc40000000000 */
[----:B------:R-:W-:Y:S01]  /*2d10*/  LOP3.LUT R10, R10, R3, RZ, 0x3c, !PT ;  /* 0x000000030a0a7212 */ /* 0x000fe200078e3cff */
[----:B------:R-:W-:Y:S02]  /*2d20*/  UIADD3 UR28, UPT, UPT, UR52, UR5, URZ ;  /* 0x00000005341c7290 */ /* 0x000fe4000fffe0ff */
[----:B------:R-:W-:Y:S01]  /*2d30*/  UIADD3 UR20, UPT, UPT, UR51, UR4, URZ ;  /* 0x0000000433147290 */ /* 0x000fe2000fffe0ff */
[----:B------:R-:W-:Y:S11]  /*2d40*/  BRA.U UP1, `(.L_x_46) ;  /* 0xffffffed01807547 */ /* 0x000ff6000b83ffff */
[----:B------:R-:W-:Y:S01]  /*2d50*/  UIADD3 UR7, UPT, UPT, UR7, 0x20, URZ ;  /* 0x0000002007077890 */ /* 0x000fe2000fffe0ff */
[----:B------:R-:W-:-:S03]  /*2d60*/  SHF.L.U32 R3, R12, 0x1f, RZ ;  /* 0x0000001f0c037819 */ /* 0x000fc600000006ff */
[----:B------:R-:W-:-:S09]  /*2d70*/  ULEA UR4, UR14, UR7, 0x3 ;  /* 0x000000070e047291 */ /* 0x000fd2000f8e18ff */
[----:B------:R-:W2:Y:S02]  /*2d80*/  SYNCS.PHASECHK.TRANS64.TRYWAIT P0, [UR4], R3 ;  /* 0x00000003ff0075a7 */ /* 0x000ea40008001104 */
[----:B--2---:R-:W-:Y:S05]  /*2d90*/  @!P0 BRA `(.L_x_47) ;  /* 0x00000098007c8947 */ /* 0x004fea0003800000 */
.L_x_156:
[----:B------:R-:W-:-:S04]  /*2da0*/  UIADD3 UR4, UPT, UPT, UR14, 0x1, URZ ;  /* 0x000000010e047890 */ /* 0x000fc8000fffe0ff */
[----:B------:R-:W-:-:S04]  /*2db0*/  UISETP.NE.AND UP0, UPT, UR4, 0x4, UPT ;  /* 0x000000040400788c */ /* 0x000fc8000bf05270 */
[----:B------:R-:W-:Y:S02]  /*2dc0*/  USEL UR6, URZ, 0x1, UP0 ;  /* 0x00000001ff067887 */ /* 0x000fe40008000000 */
[----:B------:R-:W-:-:S04]  /*2dd0*/  USEL UR4, UR4, URZ, UP0 ;  /* 0x000000ff04047287 */ /* 0x000fc80008000000 */
[----:B------:R-:W-:Y:S01]  /*2de0*/  ULEA UR5, UR4, UR7, 0x3 ;  /* 0x0000000704057291 */ /* 0x000fe2000f8e18ff */
[----:B------:R-:W-:-:S04]  /*2df0*/  LOP3.LUT R2, R12, UR6, RZ, 0x3c, !PT ;  /* 0x000000060c027c12 */ /* 0x000fc8000f8e3cff */
[----:B-1----:R-:W-:-:S04]  /*2e00*/  SHF.L.U32 R3, R2, 0x1f, RZ ;  /* 0x0000001f02037819 */ /* 0x002fc800000006ff */
[----:B------:R-:W1:Y:S02]  /*2e10*/  SYNCS.PHASECHK.TRANS64.TRYWAIT P0, [UR5], R3 ;  /* 0x00000003ff0075a7 */ /* 0x000e640008001105 */
[----:B-1----:R-:W-:Y:S05]  /*2e20*/  @!P0 BRA `(.L_x_48) ;  /* 0x0000009800708947 */ /* 0x002fea0003800000 */
.L_x_158:
        /* <DEDUP_REMOVED lines=9> */
.L_x_160:
[----:B------:R-:W-:-:S04]  /*2ec0*/  UIADD3 UR4, UPT, UPT, UR4, 0x1, URZ ;  /* 0x0000000104047890 */ /* 0x000fc8000fffe0ff */
[----:B------:R-:W-:-:S04]  /*2ed0*/  UISETP.NE.AND UP0, UPT, UR4, 0x4, UPT ;  /* 0x000000040400788c */ /* 0x000fc8000bf05270 */
[----:B------:R-:W-:Y:S02]  /*2ee0*/  USEL UR5, URZ, 0x1, UP0 ;  /* 0x00000001ff057887 */ /* 0x000fe40008000000 */
[----:B------:R-:W-:-:S04]  /*2ef0*/  USEL UR4, UR4, URZ, UP0 ;  /* 0x000000ff04047287 */ /* 0x000fc80008000000 */
[----:B------:R-:W-:Y:S01]  /*2f00*/  ULEA UR4, UR4, UR7, 0x3 ;  /* 0x0000000704047291 */ /* 0x000fe2000f8e18ff */
[----:B-1----:R-:W-:-:S04]  /*2f10*/  LOP3.LUT R3, R2, UR5, RZ, 0x3c, !PT ;  /* 0x0000000502037c12 */ /* 0x002fc8000f8e3cff */
[----:B------:R-:W-:Y:S01]  /*2f20*/  SHF.L.U32 R3, R3, 0x1f, RZ ;  /* 0x0000001f03037819 */ /* 0x000fe200000006ff */
[----:B------:R-:W-:-:S07]  /*2f30*/  IMAD.U32 R0, RZ, RZ, UR4 ;  /* 0x00000004ff007e24 */ /* 0x000fce000f8e00ff */
.L_x_50:
[----:B-1----:R1:W2:Y:S02]  /*2f40*/  SYNCS.PHASECHK.TRANS64.TRYWAIT P0, [R0+URZ], R3 ;  /* 0x00000003000075a7 */ /* 0x0022a400080011ff */
[----:B--2---:R-:W-:Y:S05]  /*2f50*/  @!P0 NANOSLEEP.SYNCS 0x989680 ;  /* 0x009896800000895d */ /* 0x004fea0003900000 */
[----:B------:R-:W2:Y:S02]  /*2f60*/  @!P0 SYNCS.PHASECHK.TRANS64 P0, [R0+URZ], R3 ;  /* 0x00000003000085a7 */ /* 0x000ea400080010ff */
[----:B--2---:R-:W-:Y:S05]  /*2f70*/  @P0 EXIT ;  /* 0x000000000000094d */ /* 0x004fea0003800000 */
[----:B------:R-:W-:Y:S05]  /*2f80*/  BRA `(.L_x_50) ;  /* 0xfffffffc00ec7947 */ /* 0x000fea000383ffff */
.L_x_22:
[----:B------:R-:W2:Y:S02]  /*2f90*/  S2UR UR4, SR_CgaCtaId ;  /* 0x00000000000479c3 */ /* 0x000ea40000008800 */
[----:B--2---:R-:W-:-:S04]  /*2fa0*/  UISETP.NE.AND UP0, UPT, UR4, URZ, UPT ;  /* 0x000000ff0400728c */ /* 0x004fc8000bf05270 */
[----:B------:R-:W-:-:S09]  /*2fb0*/  UISETP.NE.OR UP0, UPT, UR21, 0x1, UP0 ;  /* 0x000000011500788c */ /* 0x000fd20008705670 */
[----:B------:R-:W-:Y:S05]  /*2fc0*/  BRA.U UP0, `(.L_x_51) ;  /* 0x00000005004c7547 */ /* 0x000fea000b800000 */
[----:B------:R-:W2:Y:S01]  /*2fd0*/  S2UR UR5, SR_CgaCtaId ;  /* 0x00000000000579c3 */ /* 0x000ea20000008800 */
[----:B------:R-:W-:Y:S01]  /*2fe0*/  UMOV UR4, 0x400 ;  /* 0x0000040000047882 */ /* 0x000fe20000000000 */
[----:B------:R-:W-:Y:S01]  /*2ff0*/  ISETP.GE.U32.AND P2, PT, R3, 0x8, PT ;  /* 0x000000080300780c */ /* 0x000fe20003f46070 */
[----:B------:R-:W-:Y:S01]  /*3000*/  IMAD.MOV.U32 R12, RZ, RZ, 0x1 ;  /* 0x00000001ff0c7424 */ /* 0x000fe200078e00ff */
[----:B------:R-:W-:Y:S02]  /*3010*/  CS2R R10, SRZ ;  /* 0x00000000000a7805 */ /* 0x000fe4000001ff00 */
[----:B------:R-:W-:Y:S01]  /*3020*/  CS2R R8, SRZ ;  /* 0x0000000000087805 */ /* 0x000fe2000001ff00 */
[----:B--2---:R-:W-:-:S03]  /*3030*/  ULEA UR6, UR5, UR4, 0x18 ;  /* 0x0000000405067291 */ /* 0x004fc6000f8ec0ff */
[----:B------:R-:W-:-:S09]  /*3040*/  UMOV UR5, URZ ;  /* 0x000000ff00057c82 */ /* 0x000fd20008000000 */
.L_x_55:
[----:B------:R-:W-:Y:S02]  /*3050*/  LEA R0, R8, UR6, 0x3 ;  /* 0x0000000608007c11 */ /* 0x000fe4000f8e18ff */
[----:B------:R-:W-:-:S03]  /*3060*/  SHF.L.U32 R5, R9, 0x1f, RZ ;  /* 0x0000001f09057819 */ /* 0x000fc600000006ff */
[----:B------:R-:W-:Y:S01]  /*3070*/  VIADD R4, R0, 0xd0 ;  /* 0x000000d000047836 */ /* 0x000fe20000000000 */
[----:B------:R-:W2:Y:S02]  /*3080*/  SYNCS.PHASECHK.TRANS64.TRYWAIT P0, [R0+URZ+0xc0], R5 ;  /* 0x0000c005000075a7 */ /* 0x000ea400080011ff */
[----:B--2---:R-:W-:Y:S05]  /*3090*/  @!P0 BRA `(.L_x_52) ;  /* 0x0000009800048947 */ /* 0x004fea0003800000 */
.L_x_161:
[----:B------:R-:W-:Y:S01]  /*30a0*/  ULEA UR4, UR5, UR6, 0x3 ;  /* 0x0000000605047291 */ /* 0x000fe2000f8e18ff */
[----:B------:R-:W-:Y:S01]  /*30b0*/  PRMT R4, RZ, 0x654, R4 ;  /* 0x00000654ff047816 */ /* 0x000fe20000000004 */
[----:B--2---:R-:W-:Y:S01]  /*30c0*/  @!P2 IMAD.MOV.U32 R5, RZ, RZ, 0x10 ;  /* 0x00000010ff05a424 */ /* 0x004fe200078e00ff */
[----:B------:R-:W-:Y:S01]  /*30d0*/  SHF.L.U32 R7, R12, 0x1f, RZ ;  /* 0x0000001f0c077819 */ /* 0x000fe200000006ff */
[----:B------:R-:W-:Y:S01]  /*30e0*/  UIADD3 UR7, UPT, UPT, UR4, 0x90, URZ ;  /* 0x0000009004077890 */ /* 0x000fe2000fffe0ff */
[----:B------:R2:W-:Y:S05]  /*30f0*/  SYNCS.ARRIVE.TRANS64.RED.A1T0 RZ, [R4+URZ], RZ ;  /* 0x000000ff04ff79a7 */ /* 0x0005ea00081004ff */
[----:B------:R-:W-:Y:S01]  /*3100*/  IMAD.U32 R0, RZ, RZ, UR7 ;  /* 0x00000007ff007e24 */ /* 0x000fe2000f8e00ff */
[----:B------:R-:W3:Y:S04]  /*3110*/  SYNCS.PHASECHK.TRANS64.TRYWAIT P0, [UR4+0xa0], R7 ;  /* 0x0000a007ff0075a7 */ /* 0x000ee80008001104 */
[----:B------:R-:W-:Y:S01]  /*3120*/  PRMT R13, R3, 0x654, R0 ;  /* 0x00000654030d7816 */ /* 0x000fe20000000000 */
[----:B--23--:R-:W-:Y:S06]  /*3130*/  @!P0 BRA `(.L_x_53) ;  /* 0x0000009400f08947 */ /* 0x00cfec0003800000 */
.L_x_163:
[----:B------:R-:W-:Y:S01]  /*3140*/  ULEA UR8, UR5, UR6, 0x4 ;  /* 0x0000000605087291 */ /* 0x000fe2000f8e20ff */
[----:B------:R-:W-:Y:S01]  /*3150*/  SEL R2, R13, R2, !P2 ;  /* 0x000000020d027207 */ /* 0x000fe20005000000 */
[----:B------:R-:W-:Y:S01]  /*3160*/  UIADD3 UR9, UPT, UPT, UR4, 0x90, URZ ;  /* 0x0000009004097890 */ /* 0x000fe2000fffe0ff */
[----:B--2---:R-:W-:Y:S01]  /*3170*/  LEA R0, R11, UR6, 0x3 ;  /* 0x000000060b007c11 */ /* 0x004fe2000f8e18ff */
[----:B------:R-:W-:Y:S01]  /*3180*/  UIADD3 UR8, UPT, UPT, UR8, 0xf0, URZ ;  /* 0x000000f008087890 */ /* 0x000fe2000fffe0ff */
[----:B------:R2:W-:Y:S01]  /*3190*/  @!P2 SYNCS.ARRIVE.TRANS64.RED RZ, [R2+URZ], R5 ;  /* 0x0000000502ffa9a7 */ /* 0x0005e200080004ff */
[----:B------:R-:W-:Y:S01]  /*31a0*/  UIADD3 UR4, UPT, UPT, UR5, 0x1, URZ ;  /* 0x0000000105047890 */ /* 0x000fe2000fffe0ff */
[----:B------:R-:W-:-:S03]  /*31b0*/  VIADD R8, R8, 0x1 ;  /* 0x0000000108087836 */ /* 0x000fc60000000000 */
[----:B------:R-:W-:Y:S02]  /*31c0*/  UISETP.NE.AND UP0, UPT, UR4, 0x2, UPT ;  /* 0x000000020400788c */ /* 0x000fe4000bf05270 */
[----:B------:R-:W-:Y:S01]  /*31d0*/  ISETP.NE.AND P0, PT, R8, 0x2, PT ;  /* 0x000000020800780c */ /* 0x000fe20003f05270 */
[----:B------:R-:W-:Y:S06]  /*31e0*/  UGETNEXTWORKID.BROADCAST [UR8], [UR9] ;  /* 0x00000000080073ca */ /* 0x000fec0008000100 */
[----:B------:R-:W-:Y:S02]  /*31f0*/  USEL UR7, URZ, 0x1, UP0 ;  /* 0x00000001ff077887 */ /* 0x000fe40008000000 */
[----:B------:R-:W-:-:S04]  /*3200*/  USEL UR5, UR4, URZ, UP0 ;  /* 0x000000ff04057287 */ /* 0x000fc80008000000 */
[----:B------:R-:W-:Y:S02]  /*3210*/  LOP3.LUT R12, R12, UR7, RZ, 0x3c, !PT ;  /* 0x000000070c0c7c12 */ /* 0x000fe4000f8e3cff */
[----:B--2---:R-:W-:-:S04]  /*3220*/  SHF.L.U32 R5, R10, 0x1f, RZ ;  /* 0x0000001f0a057819 */ /* 0x004fc800000006ff */
[----:B------:R-:W2:Y:S02]  /*3230*/  SYNCS.PHASECHK.TRANS64.TRYWAIT P1, [R0+URZ+0x90], R5 ;  /* 0x00009005000075a7 */ /* 0x000ea400080211ff */
[----:B--2---:R-:W-:Y:S05]  /*3240*/  @!P1 BRA `(.L_x_54) ;  /* 0x0000009400c49947 */ /* 0x004fea0003800000 */
.L_x_164:
[C---:B------:R-:W-:Y:S01]  /*3250*/  LEA R4, R11.reuse, UR6, 0x4 ;  /* 0x000000060b047c11 */ /* 0x040fe2000f8e20ff */
[----:B--2---:R-:W-:Y:S01]  /*3260*/  VIADD R0, R0, 0xa0 ;  /* 0x000000a000007836 */ /* 0x004fe20000000000 */
[----:B------:R-:W-:Y:S01]  /*3270*/  SEL R8, R8, RZ, P0 ;  /* 0x000000ff08087207 */ /* 0x000fe20000000000 */
[----:B------:R-:W-:-:S03]  /*3280*/  VIADD R11, R11, 0x1 ;  /* 0x000000010b0b7836 */ /* 0x000fc60000000000 */
[----:B------:R-:W2:Y:S01]  /*3290*/  LDS.128 R4, [R4+0xf0] ;  /* 0x0000f00004047984 */ /* 0x000ea20000000c00 */
[----:B------:R-:W-:Y:S02]  /*32a0*/  PRMT R0, RZ, 0x654, R0 ;  /* 0x00000654ff007816 */ /* 0x000fe40000000000 */
[C---:B------:R-:W-:Y:S01]  /*32b0*/  ISETP.NE.AND P1, PT, R11.reuse, 0x2, PT ;  /* 0x000000020b00780c */ /* 0x040fe20003f25270 */
[----:B------:R-:W-:Y:S01]  /*32c0*/  @!PT LDS RZ, [RZ] ;  /* 0x00000000fffff984 */ /* 0x000fe20000000800 */
[----:B------:R-:W-:Y:S01]  /*32d0*/  @!PT LDS RZ, [RZ] ;  /* 0x00000000fffff984 */ /* 0x000fe20000000800 */
[----:B------:R-:W-:Y:S01]  /*32e0*/  @!PT LDS RZ, [RZ] ;  /* 0x00000000fffff984 */ /* 0x000fe20000000800 */
[----:B------:R-:W-:Y:S01]  /*32f0*/  @!PT LDS RZ, [RZ] ;  /* 0x00000000fffff984 */ /* 0x000fe20000000800 */
[----:B------:R3:W-:Y:S06]  /*3300*/  MEMBAR.ALL.CTA ;  /* 0x0000000000007992 */ /* 0x0007ec0000008000 */
[----:B---3--:R-:W3:Y:S01]  /*3310*/  FENCE.VIEW.ASYNC.S ;  /* 0x00000000000073c6 */ /* 0x008ee20000000000 */
[----:B------:R-:W-:Y:S01]  /*3320*/  SEL R11, R11, RZ, P1 ;  /* 0x000000ff0b0b7207 */ /* 0x000fe20000800000 */
[----:B---3--:R3:W-:Y:S01]  /*3330*/  SYNCS.ARRIVE.TRANS64.RED.A1T0 RZ, [R0+URZ], RZ ;  /* 0x000000ff00ff79a7 */ /* 0x0087e200081004ff */
[----:B--2---:R-:W-:-:S02]  /*3340*/  LOP3.LUT P3, RZ, R6, 0x1, RZ, 0xc0, !PT ;  /* 0x0000000106ff7812 */ /* 0x004fc4000786c0ff */
[----:B------:R-:W-:-:S04]  /*3350*/  SEL R5, RZ, 0x1, P1 ;  /* 0x00000001ff057807 */ /* 0x000fc80000800000 */
[----:B------:R-:W-:Y:S02]  /*3360*/  LOP3.LUT R10, R10, R5, RZ, 0x3c, !PT ;  /* 0x000000050a0a7212 */ /* 0x000fe400078e3cff */
[----:B---3--:R-:W-:-:S04]  /*3370*/  SEL R0, RZ, 0x1, P0 ;  /* 0x00000001ff007807 */ /* 0x008fc80000000000 */
[----:B------:R-:W-:Y:S01]  /*3380*/  LOP3.LUT R9, R9, R0, RZ, 0x3c, !PT ;  /* 0x0000000009097212 */ /* 0x000fe200078e3cff */
[----:B------:R-:W-:Y:S06]  /*3390*/  @P3 BRA `(.L_x_55) ;  /* 0xfffffffc002c3947 */ /* 0x000fec000383ffff */
[----:B------:R-:W-:Y:S01]  /*33a0*/  ULEA UR4, UR5, UR6, 0x3 ;  /* 0x0000000605047291 */ /* 0x000fe2000f8e18ff */
[----:B------:R-:W-:-:S08]  /*33b0*/  SHF.L.U32 R3, R12, 0x1f, RZ ;  /* 0x0000001f0c037819 */ /* 0x000fd000000006ff */
[----:B------:R-:W2:Y:S02]  /*33c0*/  SYNCS.PHASECHK.TRANS64 P0, [UR4+0xa0], R3 ;  /* 0x0000a003ff0075a7 */ /* 0x000ea40008001004 */
[----:B--2---:R-:W-:Y:S05]  /*33d0*/  @P0 BRA `(.L_x_56) ;  /* 0x0000000000080947 */ /* 0x004fea0003800000 */
[----:B------:R-:W2:Y:S02]  /*33e0*/  SYNCS.PHASECHK.TRANS64.TRYWAIT P0, [UR4+0xa0], R3 ;  /* 0x0000a003ff0075a7 */ /* 0x000ea40008001104 */
[----:B--2---:R-:W-:Y:S05]  /*33f0*/  @!P0 BRA `(.L_x_57) ;  /* 0x00000094006c8947 */ /* 0x004fea0003800000 */
.L_x_56:
[----:B------:R-:W-:-:S04]  /*3400*/  UIADD3 UR7, UPT, UPT, UR5, 0x1, URZ ;  /* 0x0000000105077890 */ /* 0x000fc8000fffe0ff */
[----:B------:R-:W-:-:S04]  /*3410*/  UISETP.NE.AND UP0, UPT, UR7, 0x2, UPT ;  /* 0x000000020700788c */ /* 0x000fc8000bf05270 */
[----:B------:R-:W-:Y:S02]  /*3420*/  USEL UR8, URZ, 0x1, UP0 ;  /* 0x00000001ff087887 */ /* 0x000fe40008000000 */
[----:B------:R-:W-:-:S04]  /*3430*/  USEL UR7, UR7, URZ, UP0 ;  /* 0x000000ff07077287 */ /* 0x000fc80008000000 */
[----:B------:R-:W-:Y:S01]  /*3440*/  ULEA UR7, UR7, UR6, 0x3 ;  /* 0x0000000607077291 */ /* 0x000fe2000f8e18ff */
[----:B--2---:R-:W-:-:S04]  /*3450*/  LOP3.LUT R3, R12, UR8, RZ, 0x3c, !PT ;  /* 0x000000080c037c12 */ /* 0x004fc8000f8e3cff */
[----:B------:R-:W-:-:S04]  /*3460*/  SHF.L.U32 R0, R3, 0x1f, RZ ;  /* 0x0000001f03007819 */ /* 0x000fc800000006ff */
[----:B------:R-:W2:Y:S02]  /*3470*/  SYNCS.PHASECHK.TRANS64 P0, [UR7+0xa0], R0 ;  /* 0x0000a000ff0075a7 */ /* 0x000ea40008001007 */
[----:B-12---:R-:W-:Y:S05]  /*3480*/  @P0 EXIT ;  /* 0x000000000000094d */ /* 0x006fea0003800000 */
[----:B------:R-:W-:Y:S02]  /*3490*/  SHF.L.U32 R3, R3, 0x1f, RZ ;  /* 0x0000001f03037819 */ /* 0x000fe400000006ff */
[----:B------:R-:W-:-:S07]  /*34a0*/  MOV R0, UR7 ;  /* 0x0000000700007c02 */ /* 0x000fce0008000f00 */
.L_x_58:
[----:B-1----:R1:W2:Y:S02]  /*34b0*/  SYNCS.PHASECHK.TRANS64.TRYWAIT P0, [R0+URZ+0xa0], R3 ;  /* 0x0000a003000075a7 */ /* 0x0022a400080011ff */
[----:B--2---:R-:W-:Y:S05]  /*34c0*/  @!P0 NANOSLEEP.SYNCS 0x989680 ;  /* 0x009896800000895d */ /* 0x004fea0003900000 */
[----:B------:R-:W2:Y:S02]  /*34d0*/  @!P0 SYNCS.PHASECHK.TRANS64 P0, [R0+URZ+0xa0], R3 ;  /* 0x0000a003000085a7 */ /* 0x000ea400080010ff */
[----:B--2---:R-:W-:Y:S05]  /*34e0*/  @P0 EXIT ;  /* 0x000000000000094d */ /* 0x004fea0003800000 */
[----:B------:R-:W-:Y:S05]  /*34f0*/  BRA `(.L_x_58) ;  /* 0xfffffffc00ec7947 */ /* 0x000fea000383ffff */
.L_x_51:
[----:B------:R-:W-:Y:S05]  /*3500*/  BRA.U UP5, `(.L_x_59) ;  /* 0x0000001505b87547 */ /* 0x000fea000b800000 */
[----:B------:R-:W2:Y:S01]  /*3510*/  S2UR UR7, SR_CgaCtaId ;  /* 0x00000000000779c3 */ /* 0x000ea20000008800 */
[----:B------:R-:W-:Y:S01]  /*3520*/  UMOV UR4, 0x40 ;  /* 0x0000004000047882 */ /* 0x000fe20000000000 */
[----:B------:R-:W-:Y:S01]  /*3530*/  NOP ;  /* 0x0000000000007918 */ /* 0x000fe20000000000 */
[----:B------:R-:W-:Y:S01]  /*3540*/  UMOV UR6, 0x400 ;  /* 0x0000040000067882 */ /* 0x000fe20000000000 */
[----:B--2---:R-:W-:Y:S02]  /*3550*/  ULEA UR5, UR7, UR4, 0x18 ;  /* 0x0000000407057291 */ /* 0x004fe4000f8ec0ff */
[----:B------:R-:W-:-:S07]  /*3560*/  ULEA UR6, UR7, UR6, 0x18 ;  /* 0x0000000607067291 */ /* 0x000fce000f8ec0ff */
[----:B------:R-:W2:Y:S02]  /*3570*/  LDS.U8 R3, [UR5+0x1c] ;  /* 0x00001c05ff037984 */ /* 0x000ea40008000000 */
[----:B--2---:R-:W-:-:S13]  /*3580*/  ISETP.NE.AND P0, PT, R3, RZ, PT ;  /* 0x000000ff0300720c */ /* 0x004fda0003f05270 */
[----:B------:R-:W-:Y:S05]  /*3590*/  @P0 BRA `(.L_x_60) ;  /* 0x0000000400100947 */ /* 0x000fea0003800000 */
[----:B------:R-:W2:Y:S01]  /*35a0*/  S2UR UR4, SR_CgaCtaId ;  /* 0x00000000000479c3 */ /* 0x000ea20000008800 */
[----:B------:R-:W-:Y:S02]  /*35b0*/  UISETP.NE.U32.AND UP1, UPT, UR25, 0x1, UPT ;  /* 0x000000011900788c */ /* 0x000fe4000bf25070 */
[----:B------:R-:W-:Y:S02]  /*35c0*/  UIADD3 UR7, UPT, UPT, UR5, 0x8, URZ ;  /* 0x0000000805077890 */ /* 0x000fe4000fffe0ff */
[----:B--2---:R-:W-:-:S05]  /*35d0*/  ULOP3.LUT UR8, UR4, 0x1, URZ, 0x3c, !UPT ;  /* 0x0000000104087892 */ /* 0x004fca000f8e3cff */
[----:B------:R-:W-:Y:S07]  /*35e0*/  BRA.U !UP1, `(.L_x_61) ;  /* 0x00000001099c7547 */ /* 0x000fee000b800000 */
[----:B------:R-:W-:Y:S01]  /*35f0*/  ELECT P0, URZ, PT ;  /* 0x0000000000ff782f */ /* 0x000fe20003800000 */
[----:B------:R-:W-:-:S12]  /*3600*/  BSSY B0, `(.L_x_61) ;  /* 0x0000025000007945 */ /* 0x000fd80003800000 */
[----:B------:R-:W-:Y:S05]  /*3610*/  @!P0 BRA `(.L_x_62) ;  /* 0x00000000008c8947 */ /* 0x000fea0003800000 */
[----:B------:R-:W-:-:S05]  /*3620*/  UMOV UR4, 0x10 ;  /* 0x0000001000047882 */ /* 0x000fca0000000000 */
[----:B------:R-:W-:Y:S04]  /*3630*/  DEPBAR.LE SB2, 0x36 ;  /* 0x0000ad800000791a */ /* 0x000fe80000000000 */
[----:B------:R-:W2:Y:S02]  /*3640*/  UTCATOMSWS.2CTA.FIND_AND_SET.ALIGN UP0, UR4, UR4 ;  /* 0x00000004000475e3 */ /* 0x000ea40008200800 */
[----:B--2---:R-:W-:Y:S01]  /*3650*/  MOV R10, UR4 ;  /* 0x00000004000a7c02 */ /* 0x004fe20008000f00 */
[----:B------:R-:W-:Y:S06]  /*3660*/  BRA.U UP0, `(.L_x_63) ;  /* 0x0000000100187547 */ /* 0x000fec000b800000 */
.L_x_64:
[----:B------:R-:W-:Y:S05]  /*3670*/  NANOSLEEP 0x64 ;  /* 0x000000640000795d */ /* 0x000fea0003800000 */
[----:B------:R-:W-:-:S05]  /*3680*/  UMOV UR4, 0x10 ;  /* 0x0000001000047882 */ /* 0x000fca0000000000 */
[----:B------:R-:W-:Y:S04]  /*3690*/  DEPBAR.LE SB2, 0x36 ;  /* 0x0000ad800000791a */ /* 0x000fe80000000000 */
[----:B------:R-:W2:Y:S02]  /*36a0*/  UTCATOMSWS.2CTA.FIND_AND_SET.ALIGN UP0, UR4, UR4 ;  /* 0x00000004000475e3 */ /* 0x000ea40008200800 */
[----:B--2---:R-:W-:Y:S01]  /*36b0*/  MOV R10, UR4 ;  /* 0x00000004000a7c02 */ /* 0x004fe20008000f00 */
[----:B------:R-:W-:Y:S05]  /*36c0*/  BRA.U !UP0, `(.L_x_64) ;  /* 0xfffffffd08e87547 */ /* 0x000fea000b83ffff */
.L_x_63:
[----:B------:R-:W2:Y:S01]  /*36d0*/  LDS R6, [UR5+0x10] ;  /* 0x00001005ff067984 */ /* 0x000ea20008000800 */
[----:B------:R-:W-:Y:S01]  /*36e0*/  IMAD.U32 R3, RZ, RZ, UR6 ;  /* 0x00000006ff037e24 */ /* 0x000fe2000f8e00ff */
[----:B------:R-:W-:-:S03]  /*36f0*/  MOV R4, UR8 ;  /* 0x0000000800047c02 */ /* 0x000fc60008000f00 */
[----:B------:R-:W-:Y:S01]  /*3700*/  VIADD R3, R3, 0x110 ;  /* 0x0000011003037836 */ /* 0x000fe20000000000 */
[----:B--2---:R-:W-:-:S04]  /*3710*/  SHF.L.U32 R6, R6, 0x1f, RZ ;  /* 0x0000001f06067819 */ /* 0x004fc800000006ff */
[----:B------:R-:W2:Y:S02]  /*3720*/  SYNCS.PHASECHK.TRANS64.TRYWAIT P0, [UR5+0x8], R6 ;  /* 0x00000806ff0075a7 */ /* 0x000ea40008001105 */
[----:B--2---:R-:W-:Y:S05]  /*3730*/  @P0 BRA `(.L_x_65) ;  /* 0x0000000000080947 */ /* 0x004fea0003800000 */
[----:B------:R-:W2:Y:S02]  /*3740*/  SYNCS.PHASECHK.TRANS64.TRYWAIT P0, [UR5+0x8], R6 ;  /* 0x00000806ff0075a7 */ /* 0x000ea40008001105 */
[----:B--2---:R-:W-:Y:S05]  /*3750*/  @!P0 BRA `(.L_x_66) ;  /* 0x0000009000ac8947 */ /* 0x004fea0003800000 */
.L_x_65:
[----:B------:R-:W-:Y:S01]  /*3760*/  PRMT R4, R4, 0x654, R3 ;  /* 0x0000065404047816 */ /* 0x000fe20000000003 */
[----:B------:R-:W-:Y:S01]  /*3770*/  HFMA2 R3, -RZ, RZ, 0, 5.9604644775390625e-08 ;  /* 0x00000001ff037431 */ /* 0x000fe200000001ff */
[----:B------:R-:W-:Y:S01]  /*3780*/  UPRMT UR4, UR8, 0x654, UR7 ;  /* 0x0000065408047896 */ /* 0x000fe20008000007 */
[----:B------:R-:W-:Y:S02]  /*3790*/  IMAD.MOV.U32 R7, RZ, RZ, 0xffff ;  /* 0x0000ffffff077424 */ /* 0x000fe400078e00ff */
[----:B--2---:R-:W-:Y:S02]  /*37a0*/  IMAD.MOV.U32 R6, RZ, RZ, 0x4 ;  /* 0x00000004ff067424 */ /* 0x004fe400078e00ff */
[----:B------:R-:W-:Y:S01]  /*37b0*/  IMAD.SHL.U32 R9, R10, 0x20, RZ ;  /* 0x000000200a097824 */ /* 0x000fe200078e00ff */
[----:B------:R-:W-:Y:S02]  /*37c0*/  MOV R5, UR4 ;  /* 0x0000000400057c02 */ /* 0x000fe40008000f00 */
[-C--:B------:R-:W-:Y:S01]  /*37d0*/  SHF.L.U32 R8, R7, R10.reuse, RZ ;  /* 0x0000000a07087219 */ /* 0x080fe200000006ff */
[----:B------:R2:W-:Y:S01]  /*37e0*/  SYNCS.ARRIVE.TRANS64.RED RZ, [UR4], R6 ;  /* 0x00000006ffff79a7 */ /* 0x0005e20008000404 */
[----:B------:R-:W-:Y:S01]  /*37f0*/  SHF.L.U32 R7, R3, R10, RZ ;  /* 0x0000000a03077219 */ /* 0x000fe200000006ff */
[----:B------:R2:W-:Y:S04]  /*3800*/  STS [UR6+0x110], R9 ;  /* 0x00011009ff007988 */ /* 0x0005e80008000806 */
[----:B------:R2:W-:Y:S04]  /*3810*/  STAS [R4.64], R10 ;  /* 0x0000000a04007dbd */ /* 0x0005e8000c0008ff */
[----:B------:R2:W-:Y:S04]  /*3820*/  ATOMS.OR RZ, [UR5+0x14], R8 ;  /* 0x00001408ffff798c */ /* 0x0005e8000b000005 */
[----:B------:R2:W-:Y:S04]  /*3830*/  ATOMS.OR RZ, [UR5+0x18], R7 ;  /* 0x00001807ffff798c */ /* 0x0005e8000b000005 */
[----:B------:R2:W-:Y:S02]  /*3840*/  ATOMS.XOR RZ, [UR5+0x10], R3 ;  /* 0x00001003ffff798c */ /* 0x0005e4000b800005 */
.L_x_62:
[----:B-1----:R-:W-:Y:S05]  /*3850*/  BSYNC B0 ;  /* 0x0000000000007941 */ /* 0x002fea0003800000 */
.L_x_61:
[----:B------:R-:W-:Y:S05]  /*3860*/  BRA.U UP1, `(.L_x_67) ;  /* 0x00000001016c7547 */ /* 0x000fea000b800000 */
[----:B------:R-:W-:-:S03]  /*3870*/  UMOV UR4, 0xffffffff ;  /* 0xffffffff00047882 */ /* 0x000fc60000000000 */
[----:B------:R-:W-:Y:S05]  /*3880*/  BRA.DIV UR4, `(.L_x_68) ;  /* 0x0000009204787947 */ /* 0x000fea000b800000 */
[----:B------:R-:W-:-:S13]  /*3890*/  ELECT P6, URZ, PT ;  /* 0x0000000000ff782f */ /* 0x000fda00038c0000 */
.L_x_168:
[----:B------:R-:W-:Y:S05]  /*38a0*/  @!P6 BRA `(.L_x_67) ;  /* 0x00000000005ce947 */ /* 0x000fea0003800000 */
[----:B--2---:R-:W2:Y:S02]  /*38b0*/  LDS R4, [UR5+0x10] ;  /* 0x00001005ff047984 */ /* 0x004ea40008000800 */
[----:B--2---:R-:W-:-:S04]  /*38c0*/  SHF.L.U32 R4, R4, 0x1f, RZ ;  /* 0x0000001f04047819 */ /* 0x004fc800000006ff */
[----:B------:R-:W2:Y:S02]  /*38d0*/  SYNCS.PHASECHK.TRANS64.TRYWAIT P0, [UR5+0x8], R4 ;  /* 0x00000804ff0075a7 */ /* 0x000ea40008001105 */
[----:B--2---:R-:W-:Y:S05]  /*38e0*/  @P0 BRA `(.L_x_69) ;  /* 0x0000000000080947 */ /* 0x004fea0003800000 */
[----:B------:R-:W2:Y:S02]  /*38f0*/  SYNCS.PHASECHK.TRANS64.TRYWAIT P0, [UR5+0x8], R4 ;  /* 0x00000804ff0075a7 */ /* 0x000ea40008001105 */
[----:B--2---:R-:W-:Y:S05]  /*3900*/  @!P0 BRA `(.L_x_70) ;  /* 0x0000009000788947 */ /* 0x004fea0003800000 */
.L_x_69:
[----:B------:R-:W3:Y:S01]  /*3910*/  LDS R6, [UR6+0x110] ;  /* 0x00011006ff067984 */ /* 0x000ee20008000800 */
[----:B--2---:R-:W-:Y:S02]  /*3920*/  HFMA2 R3, -RZ, RZ, 0, 5.9604644775390625e-08 ;  /* 0x00000001ff037431 */ /* 0x004fe400000001ff */
[----:B------:R-:W-:Y:S01]  /*3930*/  IMAD.MOV.U32 R4, RZ, RZ, 0xffff ;  /* 0x0000ffffff047424 */ /* 0x000fe200078e00ff */
[----:B------:R-:W-:Y:S01]  /*3940*/  UPRMT UR4, UR8, 0x654, UR7 ;  /* 0x0000065408047896 */ /* 0x000fe20008000007 */
[----:B---3--:R-:W-:-:S03]  /*3950*/  IMAD.SHL.U32 R5, R6, 0x20, RZ ;  /* 0x0000002006057824 */ /* 0x008fc600078e00ff */
[-C--:B------:R-:W-:Y:S02]  /*3960*/  SHF.L.U32 R4, R4, R6.reuse, RZ ;  /* 0x0000000604047219 */ /* 0x080fe400000006ff */
[----:B------:R-:W-:Y:S01]  /*3970*/  SHF.L.U32 R6, R3, R6, RZ ;  /* 0x0000000603067219 */ /* 0x000fe200000006ff */
[----:B------:R3:W-:Y:S04]  /*3980*/  STS [UR6+0x110], R5 ;  /* 0x00011005ff007988 */ /* 0x0007e80008000806 */
[----:B------:R3:W-:Y:S04]  /*3990*/  ATOMS.OR RZ, [UR5+0x14], R4 ;  /* 0x00001404ffff798c */ /* 0x0007e8000b000005 */
[----:B------:R3:W-:Y:S01]  /*39a0*/  ATOMS.OR RZ, [UR5+0x18], R6 ;  /* 0x00001806ffff798c */ /* 0x0007e2000b000005 */
[----:B------:R-:W-:Y:S03]  /*39b0*/  SYNCS.ARRIVE.TRANS64.RED.A1T0 RZ, [UR4], RZ ;  /* 0x000000ffffff79a7 */ /* 0x000fe60008100404 */
[----:B------:R3:W-:Y:S01]  /*39c0*/  ATOMS.XOR RZ, [UR5+0x10], R3 ;  /* 0x00001003ffff798c */ /* 0x0007e2000b800005 */
[----:B------:R-:W-:Y:S05]  /*39d0*/  BRA `(.L_x_67) ;  /* 0x0000000000107947 */ /* 0x000fea0003800000 */
.L_x_60:
[----:B------:R-:W-:Y:S02]  /*39e0*/  MOV R3, 0xffffffff ;  /* 0xffffffff00037802 */ /* 0x000fe40000000f00 */
[----:B------:R-:W-:-:S03]  /*39f0*/  MOV R4, 0x3a20 ;  /* 0x00003a2000047802 */ /* 0x000fc60000000f00 */
[----:B------:R2:W-:Y:S04]  /*3a00*/  STS [UR6+0x110], R3 ;  /* 0x00011003ff007988 */ /* 0x0005e80008000806 */
[----:B-12--5:R-:W-:Y:S05]  /*3a10*/  CALL.REL.NOINC `($__internal_1_$__cuda_sm10x_tcgen05_guardrail_trap_phase_invalid_during_alloc) ;  /* 0x0000009800207944 */ /* 0x026fea0003c00000 */
.L_x_67:
[----:B------:R-:W-:Y:S05]  /*3a20*/  WARPSYNC.ALL ;  /* 0x0000000000007948 */ /* 0x000fea0003800000 */
[----:B------:R-:W4:Y:S01]  /*3a30*/  S2UR UR4, SR_CgaCtaId ;  /* 0x00000000000479c3 */ /* 0x000f220000008800 */
[----:B------:R-:W-:Y:S01]  /*3a40*/  UMOV UR33, 0x400 ;  /* 0x0000040000217882 */ /* 0x000fe20000000000 */
[----:B------:R-:W-:-:S06]  /*3a50*/  NOP ;  /* 0x0000000000007918 */ /* 0x000fcc0000000000 */
[----:B------:R-:W-:Y:S06]  /*3a60*/  BAR.ARV 0x6, 0xa0 ;  /* 0x0182800000007b1d */ /* 0x000fec0000002000 */
[----:B------:R-:W1:Y:S01]  /*3a70*/  LDCU UR12, c[0x0][0x38c] ;  /* 0x00007180ff0c77ac */ /* 0x000e620008000800 */
[----:B------:R-:W-:Y:S02]  /*3a80*/  LOP3.LUT R0, R0, 0xffff, RZ, 0xc0, !PT ;  /* 0x0000ffff00007812 */ /* 0x000fe400078ec0ff */
[----:B--2---:R-:W-:Y:S01]  /*3a90*/  CS2R R8, SRZ ;  /* 0x0000000000087805 */ /* 0x004fe2000001ff00 */
[----:B------:R-:W-:Y:S01]  /*3aa0*/  UMOV UR54, 0x1 ;  /* 0x0000000100367882 */ /* 0x000fe20000000000 */
[----:B------:R-:W-:Y:S01]  /*3ab0*/  R2UR UR64, R0 ;  /* 0x00000000004072ca */ /* 0x000fe200000e0000 */
[----:B------:R-:W-:Y:S01]  /*3ac0*/  UISETP.NE.AND UP3, UPT, UR25, URZ, UPT ;  /* 0x000000ff1900728c */ /* 0x000fe2000bf65270 */
[----:B------:R-:W-:Y:S01]  /*3ad0*/  UMOV UR58, URZ ;  /* 0x000000ff003a7c82 */ /* 0x000fe20008000000 */
[----:B------:R-:W-:Y:S01]  /*3ae0*/  UMOV UR56, URZ ;  /* 0x000000ff00387c82 */ /* 0x000fe20008000000 */
[----:B----4-:R-:W-:Y:S01]  /*3af0*/  ULEA UR33, UR4, UR33, 0x18 ;  /* 0x0000002104217291 */ /* 0x010fe2000f8ec0ff */
[----:B------:R-:W-:-:S02]  /*3b00*/  UMOV UR40, URZ ;  /* 0x000000ff00287c82 */ /* 0x000fc40008000000 */
[----:B------:R-:W-:Y:S01]  /*3b10*/  UMOV UR4, URZ ;  /* 0x000000ff00047c82 */ /* 0x000fe20008000000 */
[----:B------:R-:W-:Y:S02]  /*3b20*/  UIADD3 UR6, UPT, UPT, UR33, 0x20800, URZ ;  /* 0x0002080021067890 */ /* 0x000fe4000fffe0ff */
[----:B------:R-:W-:Y:S02]  /*3b30*/  UIADD3 UR8, UPT, UPT, UR33, 0x31000, URZ ;  /* 0x0003100021087890 */ /* 0x000fe4000fffe0ff */
[----:B-1----:R-:W-:Y:S01]  /*3b40*/  UIADD3 UR12, UPT, UPT, UR12, 0x7f, URZ ;  /* 0x0000007f0c0c7890 */ /* 0x002fe2000fffe0ff */
[----:B---3--:R-:W1:Y:S01]  /*3b50*/  LDS R3, [UR33+0x110] ;  /* 0x00011021ff037984 */ /* 0x008e620008000800 */
[----:B------:R-:W-:Y:S02]  /*3b60*/  UIADD3 UR7, UPT, UPT, UR33, 0x10800, URZ ;  /* 0x0001080021077890 */ /* 0x000fe4000fffe0ff */
[----:B------:R-:W-:Y:S02]  /*3b70*/  UIADD3 UR5, UPT, UPT, UR33, 0x30800, URZ ;  /* 0x0003080021057890 */ /* 0x000fe4000fffe0ff */
[----:B------:R-:W-:-:S02]  /*3b80*/  USHF.R.U32.HI UR9, URZ, 0x4, UR6 ;  /* 0x00000004ff097899 */ /* 0x000fc40008011606 */
[----:B------:R-:W-:Y:S02]  /*3b90*/  USHF.R.U32.HI UR6, URZ, 0x4, UR8 ;  /* 0x00000004ff067899 */ /* 0x000fe40008011608 */
[----:B------:R-:W-:Y:S02]  /*3ba0*/  USHF.R.S32.HI UR10, URZ, 0x1f, UR12 ;  /* 0x0000001fff0a7899 */ /* 0x000fe4000801140c */
[----:B------:R-:W-:Y:S02]  /*3bb0*/  USHF.R.U32.HI UR11, URZ, 0x4, UR7 ;  /* 0x00000004ff0b7899 */ /* 0x000fe40008011607 */
[----:B------:R-:W-:Y:S02]  /*3bc0*/  USHF.R.U32.HI UR7, URZ, 0x4, UR5 ;  /* 0x00000004ff077899 */ /* 0x000fe40008011605 */
[----:B------:R-:W-:Y:S02]  /*3bd0*/  ULOP3.LUT UR6, UR6, 0x3fff, URZ, 0xc0, !UPT ;  /* 0x00003fff06067892 */ /* 0x000fe4000f8ec0ff */
[----:B------:R-:W-:-:S02]  /*3be0*/  ULEA.HI UR5, UR10, UR12, URZ, 0x7 ;  /* 0x0000000c0a057291 */ /* 0x000fc4000f8f38ff */
[----:B------:R-:W-:Y:S02]  /*3bf0*/  ULOP3.LUT UR9, UR9, 0x3fff, URZ, 0xc0, !UPT ;  /* 0x00003fff09097892 */ /* 0x000fe4000f8ec0ff */
[----:B------:R-:W-:Y:S02]  /*3c00*/  ULOP3.LUT UR7, UR7, 0x3fff, URZ, 0xc0, !UPT ;  /* 0x00003fff07077892 */ /* 0x000fe4000f8ec0ff */
[----:B------:R-:W-:Y:S02]  /*3c10*/  ULOP3.LUT UR53, UR6, 0x10000, URZ, 0xfc, !UPT ;  /* 0x0001000006357892 */ /* 0x000fe4000f8efcff */
[----:B------:R-:W-:Y:S02]  /*3c20*/  USHF.R.S32.HI UR55, URZ, 0x7, UR5 ;  /* 0x00000007ff377899 */ /* 0x000fe40008011405 */
[----:B------:R-:W-:Y:S02]  /*3c30*/  ULOP3.LUT UR11, UR11, 0x3fff, URZ, 0xc0, !UPT ;  /* 0x00003fff0b0b7892 */ /* 0x000fe4000f8ec0ff */
[----:B------:R-:W-:-:S02]  /*3c40*/  ULOP3.LUT UR51, UR9, 0x10000, URZ, 0xfc, !UPT ;  /* 0x0001000009337892 */ /* 0x000fc4000f8efcff */
[----:B------:R-:W-:Y:S02]  /*3c50*/  ULOP3.LUT UR52, UR7, 0x10000, URZ, 0xfc, !UPT ;  /* 0x0001000007347892 */ /* 0x000fe4000f8efcff */
[----:B------:R-:W-:Y:S02]  /*3c60*/  ULOP3.LUT UR50, UR11, 0x10000, URZ, 0xfc, !UPT ;  /* 0x000100000b327892 */ /* 0x000fe4000f8efcff */
[----:B------:R-:W-:Y:S02]  /*3c70*/  UIADD3 UR66, UPT, UPT, UR33, 0xb0, URZ ;  /* 0x000000b021427890 */ /* 0x000fe4000fffe0ff */
[----:B------:R-:W-:Y:S01]  /*3c80*/  UIADD3 UR65, UPT, UPT, UR55, -0x1, URZ ;  /* 0xffffffff37417890 */ /* 0x000fe2000fffe0ff */
[----:B------:R-:W-:Y:S01]  /*3c90*/  UMOV UR38, URZ ;  /* 0x000000ff00267c82 */ /* 0x000fe20008000000 */
[----:B-1----:R-:W-:Y:S01]  /*3ca0*/  R2UR UR31, R3 ;  /* 0x00000000031f72ca */ /* 0x002fe200000e0000 */
[----:B------:R-:W-:Y:S01]  /*3cb0*/  IMAD.MOV.U32 R3, RZ, RZ, RZ ;  /* 0x000000ffff037224 */ /* 0x000fe200078e00ff */
[----:B------:R-:W-:Y:S01]  /*3cc0*/  UMOV UR36, URZ ;  /* 0x000000ff00247c82 */ /* 0x000fe20008000000 */
[----:B------:R-:W-:-:S10]  /*3cd0*/  UMOV UR34, URZ ;  /* 0x000000ff00227c82 */ /* 0x000fd40008000000 */
[----:B------:R-:W-:Y:S02]  /*3ce0*/  UIADD3 UR47, UPT, UPT, UR31, 0x400001c4, URZ ;  /* 0x400001c41f2f7890 */ /* 0x000fe4000fffe0ff */
[----:B------:R-:W-:Y:S02]  /*3cf0*/  UIADD3 UR44, UPT, UPT, UR31, -0x7ffffe40, URZ ;  /* 0x800001c01f2c7890 */ /* 0x000fe4000fffe0ff */
[----:B------:R-:W-:Y:S02]  /*3d00*/  UIADD3 UR48, UPT, UPT, UR31, 0x1c0, URZ ;  /* 0x000001c01f307890 */ /* 0x000fe4000fffe0ff */
[----:B------:R-:W-:Y:S02]  /*3d10*/  UIADD3 UR46, UPT, UPT, UR31, 0x400001c0, URZ ;  /* 0x400001c01f2e7890 */ /* 0x000fe4000fffe0ff */
[----:B------:R-:W-:Y:S02]  /*3d20*/  UIADD3 UR42, UPT, UPT, UR31, -0x3ffffe40, URZ ;  /* 0xc00001c01f2a7890 */ /* 0x000fe4000fffe0ff */
[----:B------:R-:W-:-:S02]  /*3d30*/  USHF.R.U32.HI UR6, URZ, 0x1a, UR47 ;  /* 0x0000001aff067899 */ /* 0x000fc4000801162f */
[----:B------:R-:W-:Y:S02]  /*3d40*/  USHF.R.U32.HI UR5, URZ, 0x11, UR44 ;  /* 0x00000011ff057899 */ /* 0x000fe4000801162c */
[----:B------:R-:W-:Y:S02]  /*3d50*/  UIADD3 UR49, UPT, UPT, UR31, 0x1c4, URZ ;  /* 0x000001c41f317890 */ /* 0x000fe4000fffe0ff */
[----:B------:R-:W-:Y:S02]  /*3d60*/  UIADD3 UR45, UPT, UPT, UR31, -0x7ffffe3c, URZ ;  /* 0x800001c41f2d7890 */ /* 0x000fe4000fffe0ff */
[----:B------:R-:W-:Y:S02]  /*3d70*/  UIADD3 UR43, UPT, UPT, UR31, -0x3ffffe3c, URZ ;  /* 0xc00001c41f2b7890 */ /* 0x000fe4000fffe0ff */
[----:B------:R-:W-:Y:S02]  /*3d80*/  USHF.R.U32.HI UR9, URZ, 0x11, UR48 ;  /* 0x00000011ff097899 */ /* 0x000fe40008011630 */
[----:B------:R-:W-:-:S02]  /*3d90*/  USHF.R.U32.HI UR7, URZ, 0x11, UR46 ;  /* 0x00000011ff077899 */ /* 0x000fc4000801162e */
[----:B------:R-:W-:Y:S02]  /*3da0*/  USHF.R.U32.HI UR10, URZ, 0x11, UR42 ;  /* 0x00000011ff0a7899 */ /* 0x000fe4000801162a */
[----:B------:R-:W-:Y:S02]  /*3db0*/  ULOP3.LUT UR61, UR6, 0x30, URZ, 0xc0, !UPT ;  /* 0x00000030063d7892 */ /* 0x000fe4000f8ec0ff */
[----:B------:R-:W-:Y:S02]  /*3dc0*/  ULOP3.LUT UR6, UR5, 0x6000, URZ, 0xc0, !UPT ;  /* 0x0000600005067892 */ /* 0x000fe4000f8ec0ff */
[----:B------:R-:W-:Y:S02]  /*3dd0*/  USHF.R.U32.HI UR8, URZ, 0x1a, UR49 ;  /* 0x0000001aff087899 */ /* 0x000fe40008011631 */
[----:B------:R-:W-:Y:S02]  /*3de0*/  USHF.R.U32.HI UR11, URZ, 0x1a, UR45 ;  /* 0x0000001aff0b7899 */ /* 0x000fe4000801162d */
[----:B------:R-:W-:-:S02]  /*3df0*/  USHF.R.U32.HI UR12, URZ, 0x1a, UR43 ;  /* 0x0000001aff0c7899 */ /* 0x000fc4000801162b */
[----:B------:R-:W-:Y:S02]  /*3e00*/  ULOP3.LUT UR9, UR9, 0x6000, URZ, 0xc0, !UPT ;  /* 0x0000600009097892 */ /* 0x000fe4000f8ec0ff */
[----:B------:R-:W-:Y:S02]  /*3e10*/  ULOP3.LUT UR7, UR7, 0x6000, URZ, 0xc0, !UPT ;  /* 0x0000600007077892 */ /* 0x000fe4000f8ec0ff */
[----:B------:R-:W-:Y:S02]  /*3e20*/  ULOP3.LUT UR5, UR10, 0x6000, URZ, 0xc0, !UPT ;  /* 0x000060000a057892 */ /* 0x000fe4000f8ec0ff */
[----:B------:R-:W-:Y:S02]  /*3e30*/  ULOP3.LUT UR8, UR8, 0x30, URZ, 0xc0, !UPT ;  /* 0x0000003008087892 */ /* 0x000fe4000f8ec0ff */
[----:B------:R-:W-:Y:S02]  /*3e40*/  ULOP3.LUT UR11, UR11, 0x30, URZ, 0xc0, !UPT ;  /* 0x000000300b0b7892 */ /* 0x000fe4000f8ec0ff */
[----:B------:R-:W-:-:S02]  /*3e50*/  ULOP3.LUT UR12, UR12, 0x30, URZ, 0xc0, !UPT ;  /* 0x000000300c0c7892 */ /* 0x000fc4000f8ec0ff */
[----:B------:R-:W-:Y:S02]  /*3e60*/  ULOP3.LUT UR62, UR9, 0x10c0, URZ, 0xfc, !UPT ;  /* 0x000010c0093e7892 */ /* 0x000fe4000f8efcff */
[----:B------:R-:W-:Y:S02]  /*3e70*/  ULOP3.LUT UR60, UR7, 0x10c0, URZ, 0xfc, !UPT ;  /* 0x000010c0073c7892 */ /* 0x000fe4000f8efcff */
[----:B------:R-:W-:Y:S02]  /*3e80*/  ULOP3.LUT UR6, UR6, 0x10c0, URZ, 0xfc, !UPT ;  /* 0x000010c006067892 */ /* 0x000fe4000f8efcff */
[----:B------:R-:W-:Y:S02]  /*3e90*/  ULOP3.LUT UR5, UR5, 0x10c0, URZ, 0xfc, !UPT ;  /* 0x000010c005057892 */ /* 0x000fe4000f8efcff */
[----:B------:R-:W-:Y:S02]  /*3ea0*/  UPRMT UR63, UR8, 0x5410, UR62 ;  /* 0x00005410083f7896 */ /* 0x000fe4000800003e */
[----:B------:R-:W-:-:S02]  /*3eb0*/  UPRMT UR61, UR61, 0x5410, UR60 ;  /* 0x000054103d3d7896 */ /* 0x000fc4000800003c */
[----:B------:R-:W-:Y:S02]  /*3ec0*/  UPRMT UR59, UR11, 0x5410, UR6 ;  /* 0x000054100b3b7896 */ /* 0x000fe40008000006 */
[----:B------:R-:W-:Y:S01]  /*3ed0*/  UPRMT UR57, UR12, 0x5410, UR5 ;  /* 0x000054100c397896 */ /* 0x000fe20008000005 */
[----:B------:R-:W-:Y:S01]  /*3ee0*/  UMOV UR62, URZ ;  /* 0x000000ff003e7c82 */ /* 0x000fe20008000000 */
[----:B------:R-:W-:Y:S01]  /*3ef0*/  UMOV UR60, URZ ;  /* 0x000000ff003c7c82 */ /* 0x000fe20008000000 */
[----:B------:R-:W-:Y:S01]  /*3f00*/  UMOV UR41, UR63 ;  /* 0x0000003f00297c82 */ /* 0x000fe20008000000 */
[----:B------:R-:W-:Y:S01]  /*3f10*/  UMOV UR39, UR61 ;  /* 0x0000003d00277c82 */ /* 0x000fe20008000000 */
[----:B------:R-:W-:Y:S02]  /*3f20*/  UMOV UR37, UR59 ;  /* 0x0000003b00257c82 */ /* 0x000fe40008000000 */
[----:B------:R-:W-:-:S05]  /*3f30*/  UMOV UR35, UR57 ;  /* 0x0000003900237c82 */ /* 0x000fca0008000000 */
.L_x_81:
[C---:B------:R-:W-:Y:S02]  /*3f40*/  LEA R0, R9.reuse, UR33, 0x3 ;  /* 0x0000002109007c11 */ /* 0x040fe4000f8e18ff */
[----:B------:R-:W-:Y:S02]  /*3f50*/  SHF.L.U32 R5, R8, 0x1f, RZ ;  /* 0x0000001f08057819 */ /* 0x000fe400000006ff */
[----:B------:R-:W-:Y:S02]  /*3f60*/  LEA R4, R9, UR33, 0x4 ;  /* 0x0000002109047c11 */ /* 0x000fe4000f8e20ff */
[----:B------:R-:W1:Y:S02]  /*3f70*/  SYNCS.PHASECHK.TRANS64.TRYWAIT P0, [R0+URZ+0x90], R5 ;  /* 0x00009005000075a7 */ /* 0x000e6400080011ff */
[----:B-12---:R-:W-:Y:S05]  /*3f80*/  @!P0 BRA `(.L_x_71) ;  /* 0x0000008800f08947 */ /* 0x006fea0003800000 */
.L_x_169:
[----:B-1----:R-:W1:Y:S01]  /*3f90*/  LDS.128 R4, [R4+0xf0] ;  /* 0x0000f00004047984 */ /* 0x002e620000000c00 */
[----:B------:R-:W-:Y:S02]  /*3fa0*/  VIADD R0, R0, 0xa0 ;  /* 0x000000a000007836 */ /* 0x000fe40000000000 */
[----:B------:R-:W-:Y:S01]  /*3fb0*/  VIADD R9, R9, 0x1 ;  /* 0x0000000109097836 */ /* 0x000fe20000000000 */
[----:B------:R-:W-:Y:S01]  /*3fc0*/  @!PT LDS RZ, [RZ] ;  /* 0x00000000fffff984 */ /* 0x000fe20000000800 */
[----:B------:R-:W-:Y:S01]  /*3fd0*/  @!PT LDS RZ, [RZ] ;  /* 0x00000000fffff984 */ /* 0x000fe20000000800 */
[----:B------:R-:W-:Y:S01]  /*3fe0*/  @!PT LDS RZ, [RZ] ;  /* 0x00000000fffff984 */ /* 0x000fe20000000800 */
[----:B------:R-:W-:Y:S01]  /*3ff0*/  @!PT LDS RZ, [RZ] ;  /* 0x00000000fffff984 */ /* 0x000fe20000000800 */
[----:B------:R2:W-:Y:S06]  /*4000*/  MEMBAR.ALL.CTA ;  /* 0x0000000000007992 */ /* 0x0005ec0000008000 */
[----:B--2---:R-:W2:Y:S01]  /*4010*/  FENCE.VIEW.ASYNC.S ;  /* 0x00000000000073c6 */ /* 0x004ea20000000000 */
[----:B------:R-:W-:-:S04]  /*4020*/  PRMT R0, RZ, 0x654, R0 ;  /* 0x00000654ff007816 */ /* 0x000fc80000000000 */
[----:B--2---:R2:W-:Y:S01]  /*4030*/  SYNCS.ARRIVE.TRANS64.RED.A1T0 RZ, [R0+URZ], RZ ;  /* 0x000000ff00ff79a7 */ /* 0x0045e200081004ff */
[----:B-1----:R-:W-:Y:S01]  /*4040*/  LOP3.LUT P2, RZ, R6, 0x1, RZ, 0xc0, !PT ;  /* 0x0000000106ff7812 */ /* 0x002fe2000784c0ff */
[----:B--2---:R-:W-:-:S12]  /*4050*/  BRA.U UP3, `(.L_x_72) ;  /* 0x0000000903107547 */ /* 0x004fd8000b800000 */
[----:B------:R-:W1:Y:S01]  /*4060*/  LDCU UR7, c[0x0][0x38c] ;  /* 0x00007180ff0777ac */ /* 0x000e620008000800 */
[----:B------:R-:W-:Y:S01]  /*4070*/  ULOP3.LUT UR29, UR54, 0x1, URZ, 0x3c, !UPT ;  /* 0x00000001361d7892 */ /* 0x000fe2000f8e3cff */
[----:B------:R-:W-:Y:S01]  /*4080*/  UMOV UR11, URZ ;  /* 0x000000ff000b7c82 */ /* 0x000fe20008000000 */
[----:B------:R-:W-:Y:S02]  /*4090*/  UMOV UR6, 0x1 ;  /* 0x0000000100067882 */ /* 0x000fe40000000000 */
[----:B------:R-:W-:Y:S01]  /*40a0*/  UIMAD UR29, UR29, 0xc0, UR31 ;  /* 0x000000c01d1d78a4 */ /* 0x000fe2000f8e021f */
[----:B------:R-:W-:Y:S01]  /*40b0*/  UMOV UR30, UR4 ;  /* 0x00000004001e7c82 */ /* 0x000fe20008000000 */
[----:B------:R-:W-:Y:S01]  /*40c0*/  UMOV UR28, UR55 ;  /* 0x00000037001c7c82 */ /* 0x000fe20008000000 */
[----:B-1----:R-:W-:-:S09]  /*40d0*/  UISETP.GE.AND UP0, UPT, UR7, 0x1, UPT ;  /* 0x000000010700788c */ /* 0x002fd2000bf06270 */
[----:B------:R-:W-:Y:S05]  /*40e0*/  BRA.U !UP0, `(.L_x_73) ;  /* 0x0000000108ec7547 */ /* 0x000fea000b800000 */
[----:B------:R-:W-:Y:S01]  /*40f0*/  ULEA UR5, UR4, UR33, 0x3 ;  /* 0x0000002104057291 */ /* 0x000fe2000f8e18ff */
[----:B------:R-:W-:-:S08]  /*4100*/  SHF.L.U32 R5, R3, 0x1f, RZ ;  /* 0x0000001f03057819 */ /* 0x000fd000000006ff */
[----:B------:R-:W1:Y:S02]  /*4110*/  SYNCS.PHASECHK.TRANS64.TRYWAIT P0, [UR5], R5 ;  /* 0x00000005ff0075a7 */ /* 0x000e640008001105 */
[----:B-1----:R-:W-:Y:S05]  /*4120*/  @P0 BRA `(.L_x_74) ;  /* 0x0000000000080947 */ /* 0x002fea0003800000 */
[----:B------:R-:W1:Y:S02]  /*4130*/  SYNCS.PHASECHK.TRANS64.TRYWAIT P0, [UR5], R5 ;  /* 0x00000005ff0075a7 */ /* 0x000e640008001105 */
[----:B-1----:R-:W-:Y:S05]  /*4140*/  @!P0 BRA `(.L_x_75) ;  /* 0x0000008800948947 */ /* 0x002fea0003800000 */
.L_x_74:
[----:B------:R-:W-:Y:S01]  /*4150*/  UISETP.GE.U32.AND UP1, UPT, UR7, 0x81, UPT ;  /* 0x000000810700788c */ /* 0x000fe2000bf26070 */
[----:B-1----:R-:W-:Y:S01]  /*4160*/  IMAD.U32 R0, RZ, RZ, UR54 ;  /* 0x00000036ff007e24 */ /* 0x002fe2000f8e00ff */
[----:B------:R-:W-:Y:S02]  /*4170*/  UIADD3 UR30, UPT, UPT, UR4, 0x1, URZ ;  /* 0x00000001041e7890 */ /* 0x000fe4000fffe0ff */
[----:B------:R-:W-:Y:S02]  /*4180*/  ULEA UR8, UR4, UR53, 0x6 ;  /* 0x0000003504087291 */ /* 0x000fe4000f8e30ff */
[----:B------:R-:W-:Y:S01]  /*4190*/  UISETP.NE.AND UP0, UPT, UR30, 0x4, UPT ;  /* 0x000000041e00788c */ /* 0x000fe2000bf05270 */
[----:B------:R-:W-:Y:S01]  /*41a0*/  PLOP3.LUT P1, PT, PT, PT, UP1, 0x80, 0x8 ;  /* 0x000000000008781c */ /* 0x000fe20003f2f018 */
[----:B------:R-:W-:Y:S01]  /*41b0*/  ULEA UR12, UR4, UR52, 0x5 ;  /* 0x00000034040c7291 */ /* 0x000fe2000f8e28ff */
[----:B------:R-:W-:Y:S01]  /*41c0*/  SHF.L.U32 R5, R0, 0x1f, RZ ;  /* 0x0000001f00057819 */ /* 0x000fe200000006ff */
[----:B------:R-:W-:-:S02]  /*41d0*/  USEL UR6, URZ, 0x1, UP0 ;  /* 0x00000001ff067887 */ /* 0x000fc40008000000 */
[----:B------:R-:W-:Y:S02]  /*41e0*/  USEL UR30, UR30, URZ, UP0 ;  /* 0x000000ff1e1e7287 */ /* 0x000fe40008000000 */
[----:B------:R-:W-:Y:S02]  /*41f0*/  UIADD3 UR10, UPT, UPT, UR8, 0x20, URZ ;  /* 0x00000020080a7890 */ /* 0x000fe4000fffe0ff */
[----:B------:R-:W-:Y:S01]  /*4200*/  @UP1 ULEA UR7, UR30, UR33, 0x3 ;  /* 0x000000211e071291 */ /* 0x000fe2000f8e18ff */
[----:B------:R-:W-:Y:S01]  /*4210*/  LOP3.LUT R3, R3, UR6, RZ, 0x3c, !PT ;  /* 0x0000000603037c12 */ /* 0x000fe2000f8e3cff */
[----:B------:R-:W-:Y:S01]  /*4220*/  UMOV UR13, 0x4008 ;  /* 0x00004008000d7882 */ /* 0x000fe20000000000 */
[----:B------:R-:W-:Y:S01]  /*4230*/  UMOV UR9, 0x4008 ;  /* 0x0000400800097882 */ /* 0x000fe20000000000 */
[----:B------:R-:W-:Y:S01]  /*4240*/  UMOV UR11, 0x4008 ;  /* 0x00004008000b7882 */ /* 0x000fe20000000000 */
[----:B------:R-:W-:Y:S01]  /*4250*/  @P1 SHF.L.U32 R4, R3, 0x1f, RZ ;  /* 0x0000001f03041819 */ /* 0x000fe200000006ff */
[----:B------:R-:W-:-:S03]  /*4260*/  UMOV UR6, 0x1 ;  /* 0x0000000100067882 */ /* 0x000fc60000000000 */
[----:B------:R-:W1:Y:S01]  /*4270*/  @P1 SYNCS.PHASECHK.TRANS64.TRYWAIT P0, [UR7], R4 ;  /* 0x00000004ff0015a7 */ /* 0x000e620008001107 */
[----:B------:R2:W-:Y:S01]  /*4280*/  UTCCP.T.S.2CTA.4x32dp128bit tmem[UR31+0x1c0], gdesc[UR12] ;  /* 0x0001c00c1f0079e7 */ /* 0x0005e20009300000 */
[----:B------:R2:W-:Y:S01]  /*4290*/  UTCCP.T.S.2CTA.4x32dp128bit tmem[UR31+0x1c4], gdesc[UR8] ;  /* 0x0001c4081f0079e7 */ /* 0x0005e20009300000 */
[----:B------:R2:W-:Y:S01]  /*42a0*/  UTCCP.T.S.2CTA.4x32dp128bit tmem[UR31+0x1c8], gdesc[UR10] ;  /* 0x0001c80a1f0079e7 */ /* 0x0005e20009300000 */
[----:B------:R-:W3:Y:S01]  /*42b0*/  SYNCS.PHASECHK.TRANS64.TRYWAIT P3, [UR33+0xb8], R5 ;  /* 0x0000b805ff0075a7 */ /* 0x000ee20008061121 */
[----:B-1----:R-:W-:Y:S01]  /*42c0*/  @P1 VOTEU.ANY UP0, P0 ;  /* 0x0000000000ff1886 */ /* 0x002fe20000000100 */
[----:B------:R-:W-:Y:S01]  /*42d0*/  @UP1 USEL UR6, URZ, 0x1, !UP0 ;  /* 0x00000001ff061887 */ /* 0x000fe2000c000000 */
[----:B--23--:R-:W-:Y:S11]  /*42e0*/  @!P3 BRA `(.L_x_76) ;  /* 0x000000880044b947 */ /* 0x00cff60003800000 */
.L_x_172:
[----:B------:R-:W-:Y:S01]  /*42f0*/  ELECT P0, URZ, PT ;  /* 0x0000000000ff782f */ /* 0x000fe20003800000 */
[----:B------:R-:W-:Y:S02]  /*4300*/  ULEA UR8, UR4, UR51, 0xa ;  /* 0x0000003304087291 */ /* 0x000fe4000f8e50ff */
[----:B------:R-:W-:Y:S02]  /*4310*/  ULEA UR4, UR4, UR50, 0xa ;  /* 0x0000003204047291 */ /* 0x000fe4000f8e50ff */
[----:B------:R-:W-:Y:S02]  /*4320*/  UIADD3 UR22, UPT, UPT, UR8, 0x2, URZ ;  /* 0x0000000208167890 */ /* 0x000fe4000fffe0ff */
[----:B------:R-:W-:Y:S02]  /*4330*/  UIADD3 UR20, UPT, UPT, UR4, 0x2, URZ ;  /* 0x0000000204147890 */ /* 0x000fe4000fffe0ff */
[----:B------:R-:W-:Y:S02]  /*4340*/  UIADD3 UR18, UPT, UPT, UR8, 0x4, URZ ;  /* 0x0000000408127890 */ /* 0x000fe4000fffe0ff */
[----:B------:R-:W-:-:S02]  /*4350*/  UIADD3 UR16, UPT, UPT, UR4, 0x4, URZ ;  /* 0x0000000404107890 */ /* 0x000fc4000fffe0ff */
[----:B-1----:R-:W-:Y:S01]  /*4360*/  @P0 LOP3.LUT R0, R2, 0xffff, RZ, 0xc0, !PT ;  /* 0x0000ffff02000812 */ /* 0x002fe200078ec0ff */
[----:B------:R-:W-:Y:S02]  /*4370*/  UIADD3 UR12, UPT, UPT, UR4, 0x6, URZ ;  /* 0x00000006040c7890 */ /* 0x000fe4000fffe0ff */
[----:B------:R-:W-:Y:S01]  /*4380*/  UIADD3 UR14, UPT, UPT, UR8, 0x6, URZ ;  /* 0x00000006080e7890 */ /* 0x000fe2000fffe0ff */
[----:B------:R-:W-:Y:S01]  /*4390*/  @P0 R2UR UR7, R0 ;  /* 0x00000000000702ca */ /* 0x000fe200000e0000 */
[----:B------:R-:W-:Y:S01]  /*43a0*/  UIADD3 UR10, UPT, UPT, UR5, 0x20, URZ ;  /* 0x00000020050a7890 */ /* 0x000fe2000fffe0ff */
[----:B------:R-:W-:Y:S02]  /*43b0*/  UMOV UR9, 0x40004040 ;  /* 0x4000404000097882 */ /* 0x000fe40000000000 */
[----:B------:R-:W-:Y:S01]  /*43c0*/  UMOV UR5, 0x40004040 ;  /* 0x4000404000057882 */ /* 0x000fe20000000000 */
[----:B------:R-:W-:Y:S01]  /*43d0*/  UMOV UR23, 0x40004040 ;  /* 0x4000404000177882 */ /* 0x000fe20000000000 */
[----:B------:R-:W-:Y:S01]  /*43e0*/  UMOV UR21, 0x40004040 ;  /* 0x4000404000157882 */ /* 0x000fe20000000000 */
[----:B------:R1:W-:Y:S01]  /*43f0*/  UTCQMMA.2CTA gdesc[UR4], gdesc[UR8], tmem[UR29], tmem[UR62], idesc[UR63], tmem[UR48], !UPT ;  /* 0x00303e0804007dea */ /* 0x0003e2000fa0031d */
[----:B------:R-:W-:Y:S01]  /*4400*/  UMOV UR19, 0x40004040 ;  /* 0x4000404000137882 */ /* 0x000fe20000000000 */
[----:B------:R-:W-:Y:S01]  /*4410*/  UMOV UR17, 0x40004040 ;  /* 0x4000404000117882 */ /* 0x000fe20000000000 */
[----:B------:R-:W-:Y:S01]  /*4420*/  UMOV UR15, 0x40004040 ;  /* 0x40004040000f7882 */ /* 0x000fe20000000000 */
[----:B------:R-:W-:Y:S01]  /*4430*/  UMOV UR13, 0x40004040 ;  /* 0x40004040000d7882 */ /* 0x000fe20000000000 */
[----:B------:R1:W-:Y:S01]  /*4440*/  UTCQMMA.2CTA gdesc[UR20], gdesc[UR22], tmem[UR29], tmem[UR60], idesc[UR61], tmem[UR46], UPT ;  /* 0x002e3c1614007dea */ /* 0x0003e2000ba0031d */
[----:B------:R1:W-:Y:S01]  /*4450*/  UTCQMMA.2CTA gdesc[UR16], gdesc[UR18], tmem[UR29], tmem[UR58], idesc[UR59], tmem[UR44], UPT ;  /* 0x002c3a1210007dea */ /* 0x0003e2000ba0031d */
[----:B------:R1:W-:Y:S01]  /*4460*/  UTCQMMA.2CTA gdesc[UR12], gdesc[UR14], tmem[UR29], tmem[UR56], idesc[UR57], tmem[UR42], UPT ;  /* 0x002a380e0c007dea */ /* 0x0003e2000ba0031d */
[----:B------:R1:W-:Y:S01]  /*4470*/  UTCBAR.2CTA.MULTICAST [UR10], URZ, UR7 ;  /* 0x000000ff0a0073e9 */ /* 0x0003e20008200807 */
[----:B------:R-:W-:Y:S01]  /*4480*/  UMOV UR11, 0x1 ;  /* 0x00000001000b7882 */ /* 0x000fe20000000000 */
[----:B------:R-:W-:-:S05]  /*4490*/  UMOV UR28, UR65 ;  /* 0x00000041001c7c82 */ /* 0x000fca0008000000 */
.L_x_73:
[----:B------:R-:W-:-:S09]  /*44a0*/  UISETP.GE.AND UP0, UPT, UR28, 0x1, UPT ;  /* 0x000000011c00788c */ /* 0x000fd2000bf06270 */
[----:B------:R-:W-:Y:S05]  /*44b0*/  BRA.U !UP0, `(.L_x_77) ;  /* 0x0000000108f07547 */ /* 0x000fea000b800000 */
[----:B-1----:R-:W-:-:S05]  /*44c0*/  UMOV UR5, UR30 ;  /* 0x0000001e00057c82 */ /* 0x002fca0008000000 */
.L_x_80:
[----:B------:R-:W-:Y:S02]  /*44d0*/  UISETP.NE.AND UP0, UPT, UR6, URZ, UPT ;  /* 0x000000ff0600728c */ /* 0x000fe4000bf05270 */
[----:B------:R-:W-:Y:S07]  /*44e0*/  ULEA UR7, UR5, UR33, 0x3 ;  /* 0x0000002105077291 */ /* 0x000fee000f8e18ff */
[----:B------:R-:W-:Y:S05]  /*44f0*/  BRA.U UP0, `(.L_x_78) ;  /* 0x00000001000c7547 */ /* 0x000fea000b800000 */
[----:B------:R-:W-:Y:S04]  /*4500*/  SHF.L.U32 R5, R3, 0x1f, RZ ;  /* 0x0000001f03057819 */ /* 0x000fe800000006ff */
[----:B------:R-:W1:Y:S02]  /*4510*/  SYNCS.PHASECHK.TRANS64.TRYWAIT P0, [UR7], R5 ;  /* 0x00000005ff0075a7 */ /* 0x000e640008001107 */
[----:B-1----:R-:W-:Y:S05]  /*4520*/  @!P0 BRA `(.L_x_79) ;  /* 0x0000008400cc8947 */ /* 0x002fea0003800000 */
.L_x_78:
[----:B------:R-:W-:Y:S02]  /*4530*/  UISETP.NE.AND UP1, UPT, UR28, 0x1, UPT ;  /* 0x000000011c00788c */ /* 0x000fe4000bf25270 */
[----:B------:R-:W-:Y:S01]  /*4540*/  UIADD3 UR4, UPT, UPT, UR5, 0x1, URZ ;  /* 0x0000000105047890 */ /* 0x000fe2000fffe0ff */
[----:B------:R-:W-:Y:S03]  /*4550*/  ELECT P3, URZ, PT ;  /* 0x0000000000ff782f */ /* 0x000fe60003860000 */
[----:B------:R-:W-:Y:S01]  /*4560*/  UISETP.NE.AND UP0, UPT, UR4, 0x4, UPT ;  /* 0x000000040400788c */ /* 0x000fe2000bf05270 */
[----:B------:R-:W-:Y:S01]  /*4570*/  PLOP3.LUT P1, PT, PT, PT, UP1, 0x80, 0x8 ;  /* 0x000000000008781c */ /* 0x000fe20003f2f018 */
[----:B------:R-:W-:Y:S02]  /*4580*/  ULEA UR10, UR5, UR53, 0x6 ;  /* 0x00000035050a7291 */ /* 0x000fe4000f8e30ff */
[----:B------:R-:W-:Y:S02]  /*4590*/  USEL UR6, URZ, 0x1, UP0 ;  /* 0x00000001ff067887 */ /* 0x000fe40008000000 */
[----:B------:R-:W-:Y:S02]  /*45a0*/  USEL UR30, UR4, URZ, UP0 ;  /* 0x000000ff041e7287 */ /* 0x000fe40008000000 */
[----:B------:R-:W-:Y:S02]  /*45b0*/  ULEA UR8, UR5, UR51, 0xa ;  /* 0x0000003305087291 */ /* 0x000fe4000f8e50ff */
[----:B------:R-:W-:Y:S01]  /*45c0*/  @UP1 ULEA UR4, UR30, UR33, 0x3 ;  /* 0x000000211e041291 */ /* 0x000fe2000f8e18ff */
[----:B------:R-:W-:Y:S01]  /*45d0*/  LOP3.LUT R3, R3, UR6, RZ, 0x3c, !PT ;  /* 0x0000000603037c12 */ /* 0x000fe2000f8e3cff */
[----:B------:R-:W-:Y:S01]  /*45e0*/  ULEA UR26, UR5, UR52, 0x5 ;  /* 0x00000034051a7291 */ /* 0x000fe2000f8e28ff */
[----:B-1----:R-:W-:Y:S01]  /*45f0*/  @P3 LOP3.LUT R0, R2, 0xffff, RZ, 0xc0, !PT ;  /* 0x0000ffff02003812 */ /* 0x002fe200078ec0ff */
[----:B------:R-:W-:Y:S01]  /*4600*/  UISETP.NE.U32.AND UP0, UPT, UR11, URZ, UPT ;  /* 0x000000ff0b00728c */ /* 0x000fe2000bf05070 */
[----:B------:R-:W-:Y:S01]  /*4610*/  @P1 SHF.L.U32 R4, R3, 0x1f, RZ ;  /* 0x0000001f03041819 */ /* 0x000fe200000006ff */
[----:B------:R-:W-:Y:S01]  /*4620*/  UIADD3 UR32, UPT, UPT, UR7, 0x20, URZ ;  /* 0x0000002007207890 */ /* 0x000fe2000fffe0ff */
[----:B------:R-:W-:Y:S01]  /*4630*/  @P3 R2UR UR7, R0 ;  /* 0x00000000000732ca */ /* 0x000fe200000e0000 */
[----:B------:R-:W-:Y:S01]  /*4640*/  UIADD3 UR24, UPT, UPT, UR10, 0x20, URZ ;  /* 0x000000200a187890 */ /* 0x000fe2000fffe0ff */
[----:B------:R-:W1:Y:S01]  /*4650*/  @P1 SYNCS.PHASECHK.TRANS64.TRYWAIT P0, [UR4], R4 ;  /* 0x00000004ff0015a7 */ /* 0x000e620008001104 */
[----:B------:R-:W-:Y:S02]  /*4660*/  ULEA UR4, UR5, UR50, 0xa ;  /* 0x0000003205047291 */ /* 0x000fe4000f8e50ff */
[----:B------:R-:W-:Y:S02]  /*4670*/  UIADD3 UR22, UPT, UPT, UR8, 0x2, URZ ;  /* 0x0000000208167890 */ /* 0x000fe4000fffe0ff */
[----:B------:R-:W-:Y:S02]  /*4680*/  UIADD3 UR20, UPT, UPT, UR4, 0x2, URZ ;  /* 0x0000000204147890 */ /* 0x000fe4000fffe0ff */
[----:B------:R-:W-:Y:S02]  /*4690*/  UIADD3 UR18, UPT, UPT, UR8, 0x4, URZ ;  /* 0x0000000408127890 */ /* 0x000fe4000fffe0ff */
[----:B------:R-:W-:Y:S02]  /*46a0*/  UIADD3 UR16, UPT, UPT, UR4, 0x4, URZ ;  /* 0x0000000404107890 */ /* 0x000fe4000fffe0ff */
[----:B------:R-:W-:Y:S02]  /*46b0*/  UIADD3 UR14, UPT, UPT, UR8, 0x6, URZ ;  /* 0x00000006080e7890 */ /* 0x000fe4000fffe0ff */
[----:B------:R-:W-:Y:S01]  /*46c0*/  UIADD3 UR12, UPT, UPT, UR4, 0x6, URZ ;  /* 0x00000006040c7890 */ /* 0x000fe2000fffe0ff */
[----:B------:R-:W-:Y:S01]  /*46d0*/  UMOV UR27, 0x4008 ;  /* 0x00004008001b7882 */ /* 0x000fe20000000000 */
[----:B------:R-:W-:Y:S01]  /*46e0*/  UMOV UR11, 0x4008 ;  /* 0x00004008000b7882 */ /* 0x000fe20000000000 */
[----:B------:R-:W-:Y:S01]  /*46f0*/  UTCCP.T.S.2CTA.4x32dp128bit tmem[UR31+0x1c0], gdesc[UR26] ;  /* 0x0001c01a1f0079e7 */ /* 0x000fe20009300000 */
[----:B------:R2:W-:Y:S01]  /*4700*/  UTCCP.T.S.2CTA.4x32dp128bit tmem[UR31+0x1c4], gdesc[UR10] ;  /* 0x0001c40a1f0079e7 */ /* 0x0005e20009300000 */
[----:B------:R-:W-:Y:S01]  /*4710*/  UMOV UR25, 0x4008 ;  /* 0x0000400800197882 */ /* 0x000fe20000000000 */
[----:B------:R-:W-:Y:S01]  /*4720*/  UMOV UR9, 0x40004040 ;  /* 0x4000404000097882 */ /* 0x000fe20000000000 */
[----:B------:R-:W-:Y:S01]  /*4730*/  UTCCP.T.S.2CTA.4x32dp128bit tmem[UR31+0x1c8], gdesc[UR24] ;  /* 0x0001c8181f0079e7 */ /* 0x000fe20009300000 */
[----:B------:R-:W-:Y:S01]  /*4740*/  UMOV UR5, 0x40004040 ;  /* 0x4000404000057882 */ /* 0x000fe20000000000 */
[----:B------:R-:W-:Y:S01]  /*4750*/  UMOV UR23, 0x40004040 ;  /* 0x4000404000177882 */ /* 0x000fe20000000000 */
[----:B------:R3:W-:Y:S01]  /*4760*/  UTCQMMA.2CTA gdesc[UR4], gdesc[UR8], tmem[UR29], tmem[UR40], idesc[UR41], tmem[UR48], UP0 ;  /* 0x0030280804007dea */ /* 0x0007e2000820031d */
[----:B------:R-:W-:Y:S02]  /*4770*/  UISETP.GT.U32.AND UP0, UPT, UR28, 0x1, UPT ;  /* 0x000000011c00788c */ /* 0x000fe4000bf04070 */
[----:B------:R-:W-:Y:S01]  /*4780*/  UIADD3 UR28, UPT, UPT, UR28, -0x1, URZ ;  /* 0xffffffff1c1c7890 */ /* 0x000fe2000fffe0ff */
[----:B------:R-:W-:Y:S01]  /*4790*/  UMOV UR21, 0x40004040 ;  /* 0x4000404000157882 */ /* 0x000fe20000000000 */
[----:B------:R-:W-:Y:S01]  /*47a0*/  UMOV UR19, 0x40004040 ;  /* 0x4000404000137882 */ /* 0x000fe20000000000 */
[----:B------:R4:W-:Y:S01]  /*47b0*/  UTCQMMA.2CTA gdesc[UR20], gdesc[UR22], tmem[UR29], tmem[UR38], idesc[UR39], tmem[UR46], UPT ;  /* 0x002e261614007dea */ /* 0x0009e2000ba0031d */
[----:B------:R-:W-:Y:S01]  /*47c0*/  UMOV UR17, 0x40004040 ;  /* 0x4000404000117882 */ /* 0x000fe20000000000 */
[----:B------:R-:W-:Y:S01]  /*47d0*/  UMOV UR15, 0x40004040 ;  /* 0x40004040000f7882 */ /* 0x000fe20000000000 */
[----:B------:R4:W-:Y:S01]  /*47e0*/  UTCQMMA.2CTA gdesc[UR16], gdesc[UR18], tmem[UR29], tmem[UR36], idesc[UR37], tmem[UR44], UPT ;  /* 0x002c241210007dea */ /* 0x0009e2000ba0031d */
[----:B------:R-:W-:Y:S01]  /*47f0*/  UMOV UR13, 0x40004040 ;  /* 0x40004040000d7882 */ /* 0x000fe20000000000 */
[----:B------:R-:W-:Y:S01]  /*4800*/  UMOV UR6, 0x1 ;  /* 0x0000000100067882 */ /* 0x000fe20000000000 */
[----:B------:R4:W-:Y:S01]  /*4810*/  UTCQMMA.2CTA gdesc[UR12], gdesc[UR14], tmem[UR29], tmem[UR34], idesc[UR35], tmem[UR42], UPT ;  /* 0x002a220e0c007dea */ /* 0x0009e2000ba0031d */
[----:B------:R4:W-:Y:S01]  /*4820*/  UTCBAR.2CTA.MULTICAST [UR32], URZ, UR7 ;  /* 0x000000ff200073e9 */ /* 0x0009e20008200807 */
[----:B--2---:R-:W-:Y:S01]  /*4830*/  UMOV UR11, 0x1 ;  /* 0x00000001000b7882 */ /* 0x004fe20000000000 */
[----:B---3--:R-:W-:Y:S01]  /*4840*/  UMOV UR5, UR30 ;  /* 0x0000001e00057c82 */ /* 0x008fe20008000000 */
[----:B-1----:R-:W-:Y:S01]  /*4850*/  @P1 VOTEU.ANY UP2, P0 ;  /* 0x0000000000ff1886 */ /* 0x002fe20000040100 */
[----:B------:R-:W-:Y:S01]  /*4860*/  @UP1 USEL UR6, URZ, 0x1, !UP2 ;  /* 0x00000001ff061887 */ /* 0x000fe2000d000000 */
[----:B----4-:R-:W-:Y:S11]  /*4870*/  BRA.U UP0, `(.L_x_80) ;  /* 0xfffffffd00147547 */ /* 0x010ff6000b83ffff */
.L_x_77:
[----:B------:R2:W-:Y:S01]  /*4880*/  UTCBAR.2CTA.MULTICAST [UR66], URZ, UR64 ;  /* 0x000000ff420073e9 */ /* 0x0005e20008200840 */
[----:B-1----:R-:W-:-:S04]  /*4890*/  UMOV UR4, UR30 ;  /* 0x0000001e00047c82 */ /* 0x002fc80008000000 */
.L_x_72:
[----:B------:R-:W-:Y:S01]  /*48a0*/  ISETP.NE.AND P0, PT, R9, 0x2, PT ;  /* 0x000000020900780c */ /* 0x000fe20003f05270 */
[----:B------:R-:W-:-:S03]  /*48b0*/  ULOP3.LUT UR54, UR54, 0x1, URZ, 0x3c, !UPT ;  /* 0x0000000136367892 */ /* 0x000fc6000f8e3cff */
[----:B------:R-:W-:Y:S02]  /*48c0*/  SEL R5, RZ, 0x1, P0 ;  /* 0x00000001ff057807 */ /* 0x000fe40000000000 */
[----:B------:R-:W-:Y:S02]  /*48d0*/  SEL R9, R9, RZ, P0 ;  /* 0x000000ff09097207 */ /* 0x000fe40000000000 */
[----:B------:R-:W-:Y:S01]  /*48e0*/  LOP3.LUT R8, R8, R5, RZ, 0x3c, !PT ;  /* 0x0000000508087212 */ /* 0x000fe200078e3cff */
[----:B------:R-:W-:Y:S06]  /*48f0*/  @P2 BRA `(.L_x_81) ;  /* 0xfffffff400902947 */ /* 0x000fec000383ffff */
[----:B------:R-:W1:Y:S01]  /*4900*/  S2UR UR6, SR_CgaCtaId ;  /* 0x00000000000679c3 */ /* 0x000e620000008800 */
[----:B------:R-:W-:Y:S01]  /*4910*/  ELECT P0, URZ, PT ;  /* 0x0000000000ff782f */ /* 0x000fe20003800000 */
[----:B------:R-:W-:Y:S01]  /*4920*/  IMAD.MOV.U32 R0, RZ, RZ, 0x1 ;  /* 0x00000001ff007424 */ /* 0x000fe200078e00ff */
[----:B------:R-:W-:Y:S01]  /*4930*/  UMOV UR4, 0x40 ;  /* 0x0000004000047882 */ /* 0x000fe20000000000 */
[----:B------:R-:W-:-:S04]  /*4940*/  SHF.L.U32 R3, RZ, 0x1f, RZ ;  /* 0x0000001fff037819 */ /* 0x000fc800000006ff */
[----:B------:R-:W-:Y:S01]  /*4950*/  UVIRTCOUNT.DEALLOC.SMPOOL 0x80 ;  /* 0x000000800000784c */ /* 0x000fe20000000000 */
[----:B-1----:R-:W-:-:S09]  /*4960*/  ULEA UR6, UR6, UR4, 0x18 ;  /* 0x0000000406067291 */ /* 0x002fd2000f8ec0ff */
[----:B------:R1:W-:Y:S01]  /*4970*/  @P0 STS.U8 [UR6+0x1c], R0 ;  /* 0x00001c00ff000988 */ /* 0x0003e20008000006 */
[----:B------:R-:W3:Y:S02]  /*4980*/  SYNCS.PHASECHK.TRANS64.TRYWAIT P0, [UR33+0xe0], R3 ;  /* 0x0000e003ff0075a7 */ /* 0x000ee40008001121 */
[----:B-1-3--:R-:W-:Y:S05]  /*4990*/  @!P0 BRA `(.L_x_82) ;  /* 0x0000008000c88947 */ /* 0x00afea0003800000 */
.L_x_175:
[----:B------:R-:W-:Y:S01]  /*49a0*/  NOP ;  /* 0x0000000000007918 */ /* 0x000fe20000000000 */
[----:B-1----:R-:W1:Y:S01]  /*49b0*/  LDS R0, [UR6+0x14] ;  /* 0x00001406ff007984 */ /* 0x002e620008000800 */
[----:B------:R-:W-:Y:S01]  /*49c0*/  ULOP3.LUT UR4, UR31, 0xffff, URZ, 0xc0, !UPT ;  /* 0x0000ffff1f047892 */ /* 0x000fe2000f8ec0ff */
[----:B------:R-:W-:Y:S01]  /*49d0*/  UMOV UR5, 0xffff ;  /* 0x0000ffff00057882 */ /* 0x000fe20000000000 */
[----:B------:R-:W-:Y:S02]  /*49e0*/  UMOV UR7, 0x1 ;  /* 0x0000000100077882 */ /* 0x000fe40000000000 */
[----:B------:R-:W-:-:S04]  /*49f0*/  USHF.R.U32.HI UR4, URZ, 0x5, UR4 ;  /* 0x00000005ff047899 */ /* 0x000fc80008011604 */
[----:B------:R-:W-:Y:S02]  /*4a00*/  USHF.L.U32 UR5, UR5, UR4, URZ ;  /* 0x0000000405057299 */ /* 0x000fe400080006ff */
[----:B------:R-:W-:-:S04]  /*4a10*/  USHF.L.U32 UR4, UR7, UR4, URZ ;  /* 0x0000000407047299 */ /* 0x000fc800080006ff */
[----:B-1----:R-:W-:-:S04]  /*4a20*/  LOP3.LUT R0, R0, UR5, RZ, 0xc0, !PT ;  /* 0x0000000500007c12 */ /* 0x002fc8000f8ec0ff */
[----:B------:R-:W-:-:S13]  /*4a30*/  ISETP.NE.AND P0, PT, R0, UR5, PT ;  /* 0x0000000500007c0c */ /* 0x000fda000bf05270 */
[----:B------:R-:W-:Y:S05]  /*4a40*/  @P0 BRA `(.L_x_83) ;  /* 0x0000000000580947 */ /* 0x000fea0003800000 */
[----:B------:R-:W1:Y:S02]  /*4a50*/  LDS R0, [UR6+0x18] ;  /* 0x00001806ff007984 */ /* 0x000e640008000800 */
[----:B-1----:R-:W-:-:S04]  /*4a60*/  LOP3.LUT R0, R0, UR4, RZ, 0xc0, !PT ;  /* 0x0000000400007c12 */ /* 0x002fc8000f8ec0ff */
[----:B------:R-:W-:-:S13]  /*4a70*/  ISETP.NE.AND P0, PT, R0, UR4, PT ;  /* 0x0000000400007c0c */ /* 0x000fda000bf05270 */
[----:B------:R-:W-:Y:S05]  /*4a80*/  @P0 BRA `(.L_x_84) ;  /* 0x00000000003c0947 */ /* 0x000fea0003800000 */
[----:B------:R-:W1:Y:S01]  /*4a90*/  S2R R2, SR_LANEID ;  /* 0x0000000000027919 */ /* 0x000e620000000000 */
[----:B------:R-:W-:Y:S01]  /*4aa0*/  ULOP3.LUT UR5, URZ, UR5, URZ, 0x33, !UPT ;  /* 0x00000005ff057292 */ /* 0x000fe2000f8e33ff */
[----:B------:R-:W-:Y:S01]  /*4ab0*/  LOP3.LUT R4, RZ, UR4, RZ, 0x33, !PT ;  /* 0x00000004ff047c12 */ /* 0x000fe2000f8e33ff */
[----:B------:R-:W-:Y:S02]  /*4ac0*/  VOTEU.ANY UR4, UPT, PT ;  /* 0x0000000000047886 */ /* 0x000fe400038e0100 */
[----:B------:R-:W-:Y:S01]  /*4ad0*/  UFLO.U32 UR4, UR4 ;  /* 0x00000004000472bd */ /* 0x000fe200080e0000 */
[----:B------:R-:W3:Y:S01]  /*4ae0*/  REDUX UR7, R4 ;  /* 0x00000000040773c4 */ /* 0x000ee20000000000 */
[----:B------:R-:W-:-:S06]  /*4af0*/  IMAD.U32 R0, RZ, RZ, UR5 ;  /* 0x00000005ff007e24 */ /* 0x000fcc000f8e00ff */
[----:B------:R4:W-:Y:S01]  /*4b00*/  UTCATOMSWS.AND URZ, UR5 ;  /* 0x0000000500ff79e3 */ /* 0x0009e20008000000 */
[----:B------:R-:W2:Y:S01]  /*4b10*/  REDUX UR8, R0 ;  /* 0x00000000000873c4 */ /* 0x000ea20000000000 */
[----:B-1----:R-:W-:Y:S01]  /*4b20*/  ISETP.EQ.U32.AND P0, PT, R2, UR4, PT ;  /* 0x0000000402007c0c */ /* 0x002fe2000bf02070 */
[----:B---3--:R-:W-:Y:S01]  /*4b30*/  IMAD.U32 R2, RZ, RZ, UR7 ;  /* 0x00000007ff027e24 */ /* 0x008fe2000f8e00ff */
[----:B--2---:R-:W-:-:S11]  /*4b40*/  MOV R3, UR8 ;  /* 0x0000000800037c02 */ /* 0x004fd60008000f00 */
[----:B------:R4:W-:Y:S04]  /*4b50*/  @P0 ATOMS.AND RZ, [UR6+0x14], R3 ;  /* 0x00001403ffff098c */ /* 0x0009e8000a800006 */
[----:B------:R4:W-:Y:S01]  /*4b60*/  @P0 ATOMS.AND RZ, [UR6+0x18], R2 ;  /* 0x00001802ffff098c */ /* 0x0009e2000a800006 */
[----:B------:R-:W-:Y:S05]  /*4b70*/  BRA `(.L_x_85) ;  /* 0x0000000000147947 */ /* 0x000fea0003800000 */
.L_x_84:
[----:B------:R-:W-:Y:S02]  /*4b80*/  MOV R2, 0x4ba0 ;  /* 0x00004ba000027802 */ /* 0x000fe40000000f00 */
[----:B--2--5:R-:W-:Y:S05]  /*4b90*/  CALL.REL.NOINC `($__internal_0_$__cuda_sm10x_tcgen05_guardrail_trap_col_being_dealloced_not_returned_by_alloc) ;  /* 0x0000008400b47944 */ /* 0x024fea0003c00000 */
[----:B------:R-:W-:Y:S05]  /*4ba0*/  BRA `(.L_x_85) ;  /* 0x0000000000087947 */ /* 0x000fea0003800000 */
.L_x_83:
[----:B------:R-:W-:Y:S02]  /*4bb0*/  MOV R2, 0x4bd0 ;  /* 0x00004bd000027802 */ /* 0x000fe40000000f00 */
[----:B--2--5:R-:W-:Y:S05]  /*4bc0*/  CALL.REL.NOINC `($__internal_2_$__cuda_sm10x_tcgen05_guardrail_trap_unallocated_columns_being_dealloced) ;  /* 0x0000008400c07944 */ /* 0x024fea0003c00000 */
.L_x_85:
[----:B------:R-:W-:Y:S01]  /*4bd0*/  NOP ;  /* 0x0000000000007918 */ /* 0x000fe20000000000 */
[----:B----4-:R-:W-:Y:S05]  /*4be0*/  EXIT ;  /* 0x000000000000794d */ /* 0x010fea0003800000 */
.L_x_59:
[----:B------:R-:W-:-:S09]  /*4bf0*/  UISETP.NE.OR UP0, UPT, UR21, 0x3, !UP4 ;  /* 0x000000031500788c */ /* 0x000fd2000e705670 */
[----:B------:R-:W-:Y:S05]  /*4c00*/  BRA.U UP0, `(.L_x_86) ;  /* 0x0000001100c87547 */ /* 0x000fea000b800000 */
[----:B------:R-:W2:Y:S01]  /*4c10*/  LDCU.64 UR4, c[0x0][0xc88] ;  /* 0x00019100ff0477ac */ /* 0x000ea20008000a00 */
[----:B------:R-:W3:Y:S01]  /*4c20*/  S2UR UR10, SR_CgaCtaId ;  /* 0x00000000000a79c3 */ /* 0x000ee20000008800 */
[----:B------:R-:W-:Y:S02]  /*4c30*/  HFMA2 R9, -RZ, RZ, 0, 0 ;  /* 0x00000000ff097431 */ /* 0x000fe400000001ff */
[----:B------:R-:W-:Y:S01]  /*4c40*/  IMAD.MOV.U32 R11, RZ, RZ, 0x1 ;  /* 0x00000001ff0b7424 */ /* 0x000fe200078e00ff */
[----:B------:R-:W4:Y:S01]  /*4c50*/  LDCU UR37, c[0x0][0x370] ;  /* 0x00006e00ff2577ac */ /* 0x000f220008000800 */
[----:B------:R-:W-:Y:S01]  /*4c60*/  IMAD.MOV.U32 R10, RZ, RZ, RZ ;  /* 0x000000ffff0a7224 */ /* 0x000fe200078e00ff */
[----:B------:R-:W-:Y:S01]  /*4c70*/  MOV R3, 0x4000 ;  /* 0x0000400000037802 */ /* 0x000fe20000000f00 */
[----:B------:R-:W4:Y:S01]  /*4c80*/  LDCU.128 UR40, c[0x0][0xf10] ;  /* 0x0001e200ff2877ac */ /* 0x000f220008000c00 */
[----:B------:R-:W1:Y:S01]  /*4c90*/  LDC.64 R12, c[0x0][0x348] ;  /* 0x0000d200ff0c7b82 */ /* 0x000e620000000a00 */
[----:B------:R-:W3:Y:S01]  /*4ca0*/  LDCU UR31, c[0x0][0x374] ;  /* 0x00006e80ff1f77ac */ /* 0x000ee20008000800 */
[----:B------:R-:W3:Y:S01]  /*4cb0*/  LDCU.64 UR38, c[0x0][0xc90] ;  /* 0x00019200ff2677ac */ /* 0x000ee20008000a00 */
[----:B------:R-:W3:Y:S01]  /*4cc0*/  LDCU UR15, c[0x0][0xf0c] ;  /* 0x0001e180ff0f77ac */ /* 0x000ee20008000800 */
[----:B--2---:R-:W-:Y:S01]  /*4cd0*/  UISETP.NE.U32.AND UP0, UPT, UR4, URZ, UPT ;  /* 0x000000ff0400728c */ /* 0x004fe2000bf05070 */
[----:B------:R-:W2:Y:S01]  /*4ce0*/  LDCU UR53, c[0x0][0xf20] ;  /* 0x0001e400ff3577ac */ /* 0x000ea20008000800 */
[----:B------:R-:W2:Y:S01]  /*4cf0*/  LDCU UR4, c[0x0][0xf30] ;  /* 0x0001e600ff0477ac */ /* 0x000ea20008000800 */
[----:B------:R-:W-:Y:S01]  /*4d00*/  UMOV UR21, 0x400 ;  /* 0x0000040000157882 */ /* 0x000fe20000000000 */
[----:B----4-:R-:W-:-:S02]  /*4d10*/  UIMAD.WIDE.U32 UR6, UR37, UR40, URZ ;  /* 0x00000028250672a5 */ /* 0x010fc4000f8e00ff */
[----:B---3--:R-:W-:Y:S02]  /*4d20*/  UIMAD.WIDE.U32 UR8, UR31, UR43, URZ ;  /* 0x0000002b1f0872a5 */ /* 0x008fe4000f8e00ff */
[----:B------:R-:W-:Y:S02]  /*4d30*/  ULEA UR21, UR10, UR21, 0x18 ;  /* 0x000000150a157291 */ /* 0x000fe4000f8ec0ff */
[----:B------:R-:W-:Y:S02]  /*4d40*/  UISETP.NE.U32.AND UP6, UPT, UR38, URZ, UPT ;  /* 0x000000ff2600728c */ /* 0x000fe4000bfc5070 */
[----:B------:R-:W-:Y:S02]  /*4d50*/  UIADD3 UR46, UPT, UPT, UR21, 0x58, URZ ;  /* 0x00000058152e7890 */ /* 0x000fe4000fffe0ff */
[----:B------:R-:W-:Y:S02]  /*4d60*/  UIADD3 UR33, UPT, UPT, UR21, 0x40, URZ ;  /* 0x0000004015217890 */ /* 0x000fe4000fffe0ff */
[----:B------:R-:W-:-:S02]  /*4d70*/  UIADD3 UR25, UPT, UPT, UR21, 0x48, URZ ;  /* 0x0000004815197890 */ /* 0x000fc4000fffe0ff */
[----:B------:R-:W-:Y:S02]  /*4d80*/  UIADD3 UR17, UPT, UPT, UR21, 0x50, URZ ;  /* 0x0000005015117890 */ /* 0x000fe4000fffe0ff */
[----:B------:R-:W-:Y:S02]  /*4d90*/  UISETP.NE.AND.EX UP5, UPT, UR5, URZ, UPT, UP0 ;  /* 0x000000ff0500728c */ /* 0x000fe4000bfa5300 */
[----:B------:R-:W-:Y:S01]  /*4da0*/  UISETP.NE.AND UP0, UPT, UR45, 0x1, UPT ;  /* 0x000000012d00788c */ /* 0x000fe2000bf05270 */
[----:B------:R-:W-:Y:S01]  /*4db0*/  UMOV UR51, UR7 ;  /* 0x0000000700337c82 */ /* 0x000fe20008000000 */
[----:B------:R-:W-:Y:S01]  /*4dc0*/  UMOV UR50, UR9 ;  /* 0x0000000900327c82 */ /* 0x000fe20008000000 */
[----:B------:R-:W-:Y:S01]  /*4dd0*/  UISETP.NE.AND UP0, UPT, UR15, 0x1, UPT ;  /* 0x000000010f00788c */ /* 0x000fe2000bf05270 */
[----:B------:R-:W-:Y:S01]  /*4de0*/  UMOV UR29, URZ ;  /* 0x000000ff001d7c82 */ /* 0x000fe20008000000 */
[----:B------:R-:W-:Y:S02]  /*4df0*/  UPLOP3.LUT UP4, UPT, UPT, UPT, UPT, 0x40, 0x4 ;  /* 0x000000000004789c */ /* 0x000fe40003f8e870 */
[----:B------:R-:W-:Y:S01]  /*4e00*/  UISETP.GE.AND UP2, UPT, UR45, 0x1, UPT ;  /* 0x000000012d00788c */ /* 0x000fe2000bf46270 */
[----:B------:R-:W3:Y:S01]  /*4e10*/  LDCU.64 UR22, c[0x0][0xf28] ;  /* 0x0001e500ff1677ac */ /* 0x000ee20008000a00 */
[----:B------:R-:W-:-:S02]  /*4e20*/  UISETP.NE.AND.EX UP6, UPT, UR39, URZ, UPT, UP6 ;  /* 0x000000ff2700728c */ /* 0x000fc4000bfc5360 */
[----:B------:R-:W-:Y:S02]  /*4e30*/  UPRMT UR46, UR10, 0x654, UR46 ;  /* 0x000006540a2e7896 */ /* 0x000fe4000800002e */
[----:B------:R-:W-:Y:S02]  /*4e40*/  UPRMT UR49, UR10, 0x654, UR33 ;  /* 0x000006540a317896 */ /* 0x000fe40008000021 */
[----:B------:R-:W-:Y:S02]  /*4e50*/  UPRMT UR48, UR10, 0x654, UR25 ;  /* 0x000006540a307896 */ /* 0x000fe40008000019 */
[----:B------:R-:W-:Y:S02]  /*4e60*/  UPRMT UR47, UR10, 0x654, UR17 ;  /* 0x000006540a2f7896 */ /* 0x000fe40008000011 */
[----:B------:R-:W-:Y:S02]  /*4e70*/  USHF.R.U32.HI UR51, URZ, UR41, UR51 ;  /* 0x00000029ff337299 */ /* 0x000fe40008011633 */
[----:B--2---:R-:W-:-:S02]  /*4e80*/  USHF.R.U32.HI UR50, URZ, UR53, UR50 ;  /* 0x00000035ff327299 */ /* 0x004fc40008011632 */
[----:B------:R-:W-:Y:S02]  /*4e90*/  UISETP.NE.AND UP0, UPT, UR42, 0x1, UPT ;  /* 0x000000012a00788c */ /* 0x000fe4000bf05270 */
[----:B-1----:R-:W-:-:S11]  /*4ea0*/  UISETP.NE.AND UP3, UPT, UR4, 0x1, UPT ;  /* 0x000000010400788c */ /* 0x002fd6000bf65270 */
.L_x_97:
[C---:B------:R-:W-:Y:S02]  /*4eb0*/  LEA R8, R10.reuse, UR21, 0x3 ;  /* 0x000000150a087c11 */ /* 0x040fe4000f8e18ff */
[----:B------:R-:W-:Y:S02]  /*4ec0*/  SHF.L.U32 R5, R9, 0x1f, RZ ;  /* 0x0000001f09057819 */ /* 0x000fe400000006ff */
[----:B------:R-:W-:Y:S02]  /*4ed0*/  LEA R6, R10, UR21, 0x4 ;  /* 0x000000150a067c11 */ /* 0x000fe4000f8e20ff */
[----:B-1----:R-:W1:Y:S02]  /*4ee0*/  SYNCS.PHASECHK.TRANS64.TRYWAIT P0, [R8+URZ+0x90], R5 ;  /* 0x00009005080075a7 */ /* 0x002e6400080011ff */
[----:B-1----:R-:W-:Y:S05]  /*4ef0*/  @!P0 BRA `(.L_x_87) ;  /* 0x0000007c00888947 */ /* 0x002fea0003800000 */
.L_x_176:
[----:B-1----:R-:W1:Y:S01]  /*4f00*/  LDS.128 R4, [R6+0xf0] ;  /* 0x0000f00006047984 */ /* 0x002e620000000c00 */
[----:B------:R-:W-:Y:S01]  /*4f10*/  UISETP.GE.AND UP0, UPT, UR45, 0x1, UPT ;  /* 0x000000012d00788c */ /* 0x000fe2000bf06270 */
[----:B------:R-:W-:Y:S01]  /*4f20*/  @!PT LDS RZ, [RZ] ;  /* 0x00000000fffff984 */ /* 0x000fe20000000800 */
[----:B------:R-:W-:Y:S01]  /*4f30*/  @!PT LDS RZ, [RZ] ;  /* 0x00000000fffff984 */ /* 0x000fe20000000800 */
[----:B------:R-:W-:Y:S01]  /*4f40*/  @!PT LDS RZ, [RZ] ;  /* 0x00000000fffff984 */ /* 0x000fe20000000800 */
[----:B------:R-:W-:Y:S01]  /*4f50*/  @!PT LDS RZ, [RZ] ;  /* 0x00000000fffff984 */ /* 0x000fe20000000800 */
[----:B------:R2:W-:Y:S06]  /*4f60*/  MEMBAR.ALL.CTA ;  /* 0x0000000000007992 */ /* 0x0005ec0000008000 */
[----:B--2---:R-:W2:Y:S01]  /*4f70*/  FENCE.VIEW.ASYNC.S ;  /* 0x00000000000073c6 */ /* 0x004ea20000000000 */
[----:B-1----:R-:W-:Y:S11]  /*4f80*/  LOP3.LUT P0, RZ, R6, 0x1, RZ, 0xc0, !PT ;  /* 0x0000000106ff7812 */ /* 0x002ff6000780c0ff */
[----:B------:R-:W-:Y:S02]  /*4f90*/  @!UPT UIADD3 URZ, UPT, UPT, URZ, URZ, URZ ;  /* 0x000000fffffff290 */ /* 0x000fe4000fffe0ff */
[----:B--2---:R-:W-:Y:S01]  /*4fa0*/  VOTEU.ANY UP2, P0 ;  /* 0x0000000000ff7886 */ /* 0x004fe20000040100 */
[----:B------:R-:W-:Y:S11]  /*4fb0*/  PLOP3.LUT P0, PT, PT, PT, UP2, 0x80, 0x8 ;  /* 0x000000000008781c */ /* 0x000ff60003f0f028 */
[----:B------:R-:W-:Y:S02]  /*4fc0*/  @!UPT UIADD3 URZ, UPT, UPT, URZ, URZ, URZ ;  /* 0x000000fffffff290 */ /* 0x000fe4000fffe0ff */
[----:B------:R-:W-:Y:S02]  /*4fd0*/  @P0 SHF.R.U32.HI R0, RZ, 0x10, R5 ;  /* 0x00000010ff000819 */ /* 0x000fe40000011605 */
[----:B------:R-:W-:Y:S02]  /*4fe0*/  @P0 MOV R2, R4 ;  /* 0x0000000400020202 */ /* 0x000fe40000000f00 */
[----:B------:R-:W-:Y:S01]  /*4ff0*/  @P0 R2UR UR4, R0 ;  /* 0x00000000000402ca */ /* 0x000fe200000e0000 */
[----:B------:R-:W-:Y:S01]  /*5000*/  VIADD R0, R8, 0xa0 ;  /* 0x000000a008007836 */ /* 0x000fe20000000000 */
[----:B------:R-:W-:Y:S02]  /*5010*/  @P0 LOP3.LUT R4, R5, 0xffff, RZ, 0xc0, !PT ;  /* 0x0000ffff05040812 */ /* 0x000fe400078ec0ff */
[----:B------:R-:W-:Y:S02]  /*5020*/  @P0 R2UR UR6, R2 ;  /* 0x00000000020602ca */ /* 0x000fe400000e0000 */
[----:B------:R-:W-:Y:S02]  /*5030*/  PRMT R0, RZ, 0x654, R0 ;  /* 0x00000654ff007816 */ /* 0x000fe40000000000 */
[----:B------:R-:W-:Y:S02]  /*5040*/  @P0 R2UR UR5, R4 ;  /* 0x00000000040502ca */ /* 0x000fe400000e0000 */
[----:B------:R1:W-:Y:S03]  /*5050*/  SYNCS.ARRIVE.TRANS64.RED.A1T0 RZ, [R0+URZ], RZ ;  /* 0x000000ff00ff79a7 */ /* 0x0003e600081004ff */
[----:B------:R-:W-:Y:S04]  /*5060*/  @UP2 UMOV UR30, UR4 ;  /* 0x00000004001e2c82 */ /* 0x000fe80008000000 */
[----:B------:R-:W-:Y:S04]  /*5070*/  @UP2 UMOV UR14, UR6 ;  /* 0x00000006000e2c82 */ /* 0x000fe80008000000 */
[----:B------:R-:W-:Y:S01]  /*5080*/  @UP2 UMOV UR13, UR5 ;  /* 0x00000005000d2c82 */ /* 0x000fe20008000000 */
[----:B------:R-:W-:Y:S05]  /*5090*/  BRA.U !UP0, `(.L_x_88) ;  /* 0x0000000108c07547 */ /* 0x000fea000b800000 */
[----:B------:R-:W-:Y:S02]  /*50a0*/  UIMAD.WIDE.U32 UR18, UR13, UR43, URZ ;  /* 0x0000002b0d1272a5 */ /* 0x000fe4000f8e00ff */
[----:B------:R-:W-:Y:S02]  /*50b0*/  UP2UR UR16, UPR, URZ, 0x4 ;  /* 0x00000004ff107883 */ /* 0x000fe40008000000 */
[----:B------:R-:W-:Y:S02]  /*50c0*/  UISETP.NE.AND UP2, UPT, UR42, 0x1, UPT ;  /* 0x000000012a00788c */ /* 0x000fe4000bf45270 */
[----:B------:R-:W-:Y:S02]  /*50d0*/  UIMAD.WIDE.U32 UR26, UR14, UR40, URZ ;  /* 0x000000280e1a72a5 */ /* 0x000fe4000f8e00ff */
[----:B------:R-:W-:Y:S02]  /*50e0*/  USEL UR4, UR31, UR50, !UP2 ;  /* 0x000000321f047287 */ /* 0x000fe4000d000000 */
[----:B------:R-:W-:Y:S02]  /*50f0*/  UISETP.NE.AND UP0, UPT, UR15, 0x1, UPT ;  /* 0x000000010f00788c */ /* 0x000fe4000bf05270 */
[----:B------:R-:W-:Y:S02]  /*5100*/  UP2UR UR24, UPR, URZ, 0x2 ;  /* 0x00000002ff187883 */ /* 0x000fe40008000000 */
[----:B------:R-:W-:Y:S02]  /*5110*/  UISETP.NE.AND UP1, UPT, UR45, 0x1, UPT ;  /* 0x000000012d00788c */ /* 0x000fe4000bf25270 */
[----:B---3--:R-:W-:Y:S02]  /*5120*/  UIMAD.WIDE.U32 UR8, UR4, UR22, URZ ;  /* 0x00000016040872a5 */ /* 0x008fe4000f8e00ff */
[----:B------:R-:W-:Y:S01]  /*5130*/  USEL UR7, UR37, UR51, !UP0 ;  /* 0x0000003325077287 */ /* 0x000fe2000c000000 */
[----:B------:R-:W-:Y:S02]  /*5140*/  UMOV UR5, UR19 ;  /* 0x0000001300057c82 */ /* 0x000fe40008000000 */
[----:B------:R-:W-:Y:S02]  /*5150*/  USHF.R.U32.HI UR6, URZ, UR53, UR5 ;  /* 0x00000035ff067299 */ /* 0x000fe40008011605 */
[----:B------:R-:W-:Y:S02]  /*5160*/  UIMAD.WIDE.U32 UR10, UR7, UR22, URZ ;  /* 0x00000016070a72a5 */ /* 0x000fe4000f8e00ff */
[----:B------:R-:W-:Y:S02]  /*5170*/  USEL UR6, UR13, UR6, !UP2 ;  /* 0x000000060d067287 */ /* 0x000fe4000d000000 */
[----:B------:R-:W-:Y:S01]  /*5180*/  UISETP.NE.AND UP2, UPT, UR16, URZ, UPT ;  /* 0x000000ff1000728c */ /* 0x000fe2000bf45270 */
[----:B------:R-:W-:Y:S02]  /*5190*/  UMOV UR5, UR27 ;  /* 0x0000001b00057c82 */ /* 0x000fe40008000000 */
[----:B------:R-:W-:Y:S03]  /*51a0*/  USHF.R.U32.HI UR12, URZ, UR41, UR5 ;  /* 0x00000029ff0c7299 */ /* 0x000fe60008011605 */
[----:B------:R-:W-:Y:S02]  /*51b0*/  UMOV UR5, UR9 ;  /* 0x0000000900057c82 */ /* 0x000fe40008000000 */
[----:B------:R-:W-:Y:S03]  /*51c0*/  @UP1 USHF.R.U32.HI UR4, URZ, UR23, UR5 ;  /* 0x00000017ff041299 */ /* 0x000fe60008011605 */
[----:B------:R-:W-:Y:S01]  /*51d0*/  UMOV UR5, UR11 ;  /* 0x0000000b00057c82 */ /* 0x000fe20008000000 */
[----:B------:R-:W-:Y:S02]  /*51e0*/  UIMAD UR4, UR45, UR4, URZ ;  /* 0x000000042d0472a4 */ /* 0x000fe4000f8e02ff */
[----:B------:R-:W-:Y:S02]  /*51f0*/  @UP1 USHF.R.U32.HI UR7, URZ, UR23, UR5 ;  /* 0x00000017ff071299 */ /* 0x000fe40008011605 */
[----:B------:R-:W-:Y:S02]  /*5200*/  USEL UR5, UR14, UR12, !UP0 ;  /* 0x0000000c0e057287 */ /* 0x000fe4000c000000 */
[----:B------:R-:W-:Y:S02]  /*5210*/  UIMAD.WIDE.U32 UR10, UR6, UR22, URZ ;  /* 0x00000016060a72a5 */ /* 0x000fe4000f8e00ff */
[----:B------:R-:W-:Y:S02]  /*5220*/  UIMAD UR8, UR45, UR7, URZ ;  /* 0x000000072d0872a4 */ /* 0x000fe4000f8e02ff */
[----:B------:R-:W-:Y:S03]  /*5230*/  UISETP.GE.AND UP0, UPT, UR6, UR4, UPT ;  /* 0x000000040600728c */ /* 0x000fe6000bf06270 */
[----:B------:R-:W-:Y:S01]  /*5240*/  UMOV UR4, UR11 ;  /* 0x0000000b00047c82 */ /* 0x000fe20008000000 */
[----:B------:R-:W-:Y:S02]  /*5250*/  UISETP.GE.OR UP0, UPT, UR5, UR8, UP0 ;  /* 0x000000080500728c */ /* 0x000fe40008706670 */
[----:B------:R-:W-:Y:S02]  /*5260*/  USHF.R.U32.HI UR4, URZ, UR23, UR4 ;  /* 0x00000017ff047299 */ /* 0x000fe40008011604 */
[----:B------:R-:W-:Y:S02]  /*5270*/  UIMAD.WIDE.U32 UR8, UR5, UR22, URZ ;  /* 0x00000016050872a5 */ /* 0x000fe4000f8e00ff */
[----:B------:R-:W-:Y:S04]  /*5280*/  USEL UR10, UR6, UR4, !UP1 ;  /* 0x00000004060a7287 */ /* 0x000fe8000c800000 */
[----:B------:R-:W-:Y:S01]  /*5290*/  UIADD3 UR11, UPT, UPT, -UR10, URZ, URZ ;  /* 0x000000ff0a0b7290 */ /* 0x000fe2000fffe1ff */
[----:B------:R-:W-:Y:S02]  /*52a0*/  @!UP0 UMOV UR4, UR9 ;  /* 0x0000000900048c82 */ /* 0x000fe40008000000 */
[----:B------:R-:W-:Y:S02]  /*52b0*/  @!UP0 USHF.R.U32.HI UR4, URZ, UR23, UR4 ;  /* 0x00000017ff048299 */ /* 0x000fe40008011604 */
[----:B------:R-:W-:Y:S02]  /*52c0*/  UIMAD UR8, UR45, UR11, UR6 ;  /* 0x0000000b2d0872a4 */ /* 0x000fe4000f8e0206 */
[----:B------:R-:W-:Y:S02]  /*52d0*/  @!UP0 USEL UR4, UR5, UR4, !UP1 ;  /* 0x0000000405048287 */ /* 0x000fe4000c800000 */
[----:B------:R-:W-:Y:S02]  /*52e0*/  UISETP.NE.AND UP1, UPT, UR24, URZ, UPT ;  /* 0x000000ff1800728c */ /* 0x000fe4000bf25270 */
[----:B------:R-:W-:Y:S02]  /*52f0*/  @!UP0 UIMAD UR8, UR7, UR8, UR4 ;  /* 0x00000008070882a4 */ /* 0x000fe4000f8e0204 */
[----:B------:R-:W-:Y:S02]  /*5300*/  @!UP0 UIADD3 UR9, UPT, UPT, UR10, -UR4, URZ ;  /* 0x800000040a098290 */ /* 0x000fe4000fffe0ff */
[----:B------:R-:W-:Y:S02]  /*5310*/  UIADD3 UR4, UPT, UPT, -UR5, URZ, URZ ;  /* 0x000000ff05047290 */ /* 0x000fe4000fffe1ff */
[----:B------:R-:W-:Y:S02]  /*5320*/  UIADD3 UR7, UPT, UPT, -UR6, URZ, URZ ;  /* 0x000000ff06077290 */ /* 0x000fe4000fffe1ff */
[----:B------:R-:W-:Y:S02]  /*5330*/  @!UP0 UIMAD UR6, UR9, UR45, UR5 ;  /* 0x0000002d090682a4 */ /* 0x000fe4000f8e0205 */
[----:B------:R-:W-:Y:S02]  /*5340*/  UIMAD UR14, UR15, UR4, UR14 ;  /* 0x000000040f0e72a4 */ /* 0x000fe4000f8e020e */
[----:B------:R-:W-:Y:S01]  /*5350*/  UIMAD UR13, UR42, UR7, UR13 ;  /* 0x000000072a0d72a4 */ /* 0x000fe2000f8e020d */
[----:B------:R-:W-:Y:S02]  /*5360*/  @!UP0 UMOV UR5, UR8 ;  /* 0x0000000800058c82 */ /* 0x000fe40008000000 */
[----:B------:R-:W-:Y:S02]  /*5370*/  UIMAD UR14, UR5, UR15, UR14 ;  /* 0x0000000f050e72a4 */ /* 0x000fe4000f8e020e */
[----:B------:R-:W-:Y:S11]  /*5380*/  UIMAD UR13, UR6, UR42, UR13 ;  /* 0x0000002a060d72a4 */ /* 0x000ff6000f8e020d */
[----:B------:R-:W-:Y:S01]  /*5390*/  @!UPT UIADD3 URZ, UPT, UPT, URZ, URZ, URZ ;  /* 0x000000fffffff290 */ /* 0x000fe2000fffe0ff */
.L_x_88:
[----:B------:R-:W2:Y:S01]  /*53a0*/  @!UP3 LDCU.128 UR8, c[0x0][0xf10] ;  /* 0x0001e200ff08b7ac */ /* 0x000ea20008000c00 */
[----:B------:R-:W-:Y:S02]  /*53b0*/  ISETP.NE.U32.AND P0, PT, RZ, UR38, PT ;  /* 0x00000026ff007c0c */ /* 0x000fe4000bf05070 */
[----:B------:R-:W-:Y:S02]  /*53c0*/  SHF.L.U32 R4, R11, 0x1f, RZ ;  /* 0x0000001f0b047819 */ /* 0x000fe400000006ff */
[----:B------:R-:W-:Y:S01]  /*53d0*/  ISETP.NE.AND.EX P0, PT, RZ, UR39, PT, P0 ;  /* 0x00000027ff007c0c */ /* 0x000fe2000bf05300 */
[----:B------:R-:W4:Y:S01]  /*53e0*/  @!UP3 LDCU UR5, c[0x0][0xf0c] ;  /* 0x0001e180ff05b7ac */ /* 0x000f220008000800 */
[----:B------:R-:W-:Y:S02]  /*53f0*/  USHF.L.U32 UR35, UR28, 0x7, URZ ;  /* 0x000000071c237899 */ /* 0x000fe400080006ff */
[----:B--2---:R-:W-:Y:S07]  /*5400*/  UIMAD.WIDE.U32 UR6, UR14, UR8, URZ ;  /* 0x000000080e0672a5 */ /* 0x004fee000f8e00ff */
[----:B------:R-:W-:Y:S01]  /*5410*/  @!UP3 UMOV UR4, UR7 ;  /* 0x000000070004bc82 */ /* 0x000fe20008000000 */
[----:B----4-:R-:W-:Y:S02]  /*5420*/  @!UP3 UISETP.NE.AND UP0, UPT, UR5, 0x1, UPT ;  /* 0x000000010500b88c */ /* 0x010fe4000bf05270 */
[----:B------:R-:W-:Y:S02]  /*5430*/  @!UP3 USHF.R.U32.HI UR4, URZ, UR9, UR4 ;  /* 0x00000009ff04b299 */ /* 0x000fe40008011604 */
[----:B------:R-:W-:Y:S02]  /*5440*/  UIMAD.WIDE.U32 UR6, UR13, UR11, URZ ;  /* 0x0000000b0d0672a5 */ /* 0x000fe4000f8e00ff */
[----:B------:R-:W-:Y:S02]  /*5450*/  @!UP3 USEL UR8, UR14, UR4, !UP0 ;  /* 0x000000040e08b287 */ /* 0x000fe4000c000000 */
[----:B------:R-:W-:Y:S03]  /*5460*/  @!UP3 UISETP.NE.AND UP0, UPT, UR10, 0x1, UPT ;  /* 0x000000010a00b88c */ /* 0x000fe6000bf05270 */
[----:B------:R-:W-:Y:S01]  /*5470*/  @!UP3 UMOV UR6, UR7 ;  /* 0x000000070006bc82 */ /* 0x000fe20008000000 */
[----:B------:R-:W-:Y:S01]  /*5480*/  USHF.L.U32 UR7, UR20, 0x8, URZ ;  /* 0x0000000814077899 */ /* 0x000fe200080006ff */
[----:B------:R-:W2:Y:S02]  /*5490*/  @!UP3 LDCU UR4, c[0x0][0xf20] ;  /* 0x0001e400ff04b7ac */ /* 0x000ea40008000800 */
[----:B--2---:R-:W-:Y:S04]  /*54a0*/  @!UP3 USHF.R.U32.HI UR6, URZ, UR4, UR6 ;  /* 0x00000004ff06b299 */ /* 0x004fe80008011606 */
[----:B------:R-:W-:Y:S04]  /*54b0*/  @!UP3 USEL UR6, UR13, UR6, !UP0 ;  /* 0x000000060d06b287 */ /* 0x000fe8000c000000 */
[----:B------:R-:W-:Y:S02]  /*54c0*/  @!UP3 UIADD3 UR4, UPT, UPT, -UR8, UR6, URZ ;  /* 0x000000060804b290 */ /* 0x000fe4000fffe1ff */
[----:B------:R-:W-:Y:S02]  /*54d0*/  @!UP3 UIADD3 UR6, UPT, UPT, UR8, -UR6, URZ ;  /* 0x800000060806b290 */ /* 0x000fe4000fffe0ff */
[----:B------:R-:W-:Y:S02]  /*54e0*/  @!UP3 UIMAD UR14, UR4, UR5, UR14 ;  /* 0x00000005040eb2a4 */ /* 0x000fe4000f8e020e */
[----:B------:R-:W-:Y:S01]  /*54f0*/  @!UP3 UIMAD UR13, UR6, UR10, UR13 ;  /* 0x0000000a060db2a4 */ /* 0x000fe2000f8e020d */
[----:B------:R-:W-:Y:S11]  /*5500*/  BRA.U UP4, `(.L_x_89) ;  /* 0x0000000104107547 */ /* 0x000ff6000b800000 */
[----:B-1----:R-:W-:Y:S04]  /*5510*/  MOV R0, UR52 ;  /* 0x0000003400007c02 */ /* 0x002fe80008000f00 */
[----:B------:R-:W-:Y:S04]  /*5520*/  SHF.L.U32 R5, R0, 0x1f, RZ ;  /* 0x0000001f00057819 */ /* 0x000fe800000006ff */
[----:B------:R-:W1:Y:S02]  /*5530*/  SYNCS.PHASECHK.TRANS64.TRYWAIT P1, [UR21+0x88], R5 ;  /* 0x00008805ff0075a7 */ /* 0x000e640008021115 */
[----:B-1----:R-:W-:Y:S05]  /*5540*/  @!P1 BRA `(.L_x_90) ;  /* 0x0000007800089947 */ /* 0x002fea0003800000 */
.L_x_89:
[----:B------:R-:W-:Y:S05]  /*5550*/  BRA.U !UP6, `(.L_x_91) ;  /* 0x000000010e387547 */ /* 0x000fea000b800000 */
[----:B------:R-:W-:Y:S01]  /*5560*/  UPLOP3.LUT UP1, UPT, UPT, UPT, UP5, 0x80, 0x8 ;  /* 0x000000000008789c */ /* 0x000fe20003f2f050 */
[----:B-1----:R-:W-:Y:S01]  /*5570*/  HFMA2 R0, -RZ, RZ, 0, 5.9604644775390625e-08 ;  /* 0x00000001ff007431 */ /* 0x002fe200000001ff */
[----:B------:R-:W1:Y:S01]  /*5580*/  LDCU.64 UR8, c[0x0][0x358] ;  /* 0x00006b00ff0877ac */ /* 0x000e620008000a00 */
[----:B------:R-:W-:Y:S03]  /*5590*/  IMAD.MOV.U32 R139, RZ, RZ, 0x1 ;  /* 0x00000001ff8b7424 */ /* 0x000fe600078e00ff */
[----:B------:R-:W-:Y:S05]  /*55a0*/  PLOP3.LUT P1, PT, PT, PT, UP1, 0x80, 0x8 ;  /* 0x000000000008781c */ /* 0x000fea0003f2f018 */
[----:B------:R-:W2:Y:S01]  /*55b0*/  @UP1 LDCU.64 UR4, c[0x0][0xc88] ;  /* 0x00019100ff0417ac */ /* 0x000ea20008000a00 */
[----:B------:R-:W-:Y:S07]  /*55c0*/  @UP1 UIMAD UR6, UR44, UR38, URZ ;  /* 0x000000262c0612a4 */ /* 0x000fee000f8e02ff */
[----:B------:R-:W-:Y:S01]  /*55d0*/  @!P1 PRMT R139, R0, 0x7610, R139 ;  /* 0x00007610008b9816 */ /* 0x000fe2000000008b */
[----:B--2---:R-:W-:Y:S06]  /*55e0*/  @UP1 UIMAD.WIDE UR4, UR6, 0x4, UR4 ;  /* 0x00000004060418a5 */ /* 0x004fec000f8e0204 */
[----:B------:R-:W-:Y:S01]  /*55f0*/  IMAD.U32 R6, RZ, RZ, UR4 ;  /* 0x00000004ff067e24 */ /* 0x000fe2000f8e00ff */
[----:B------:R-:W-:Y:S04]  /*5600*/  MOV R7, UR5 ;  /* 0x0000000500077c02 */ /* 0x000fe80008000f00 */
[----:B------:R-:W2:Y:S01]  /*5610*/  @!UP1 LDCU UR4, c[0x0][0xc80] ;  /* 0x00019000ff0497ac */ /* 0x000ea20008000800 */
[----:B-1---5:R4:W5:Y:S02]  /*5620*/  @P1 LDG.E R71, desc[UR8][R6.64] ;  /* 0x0000000806471981 */ /* 0x022964000c1e1900 */
[----:B--2-4-:R-:W-:Y:S07]  /*5630*/  @!P1 IMAD.U32 R71, RZ, RZ, UR4 ;  /* 0x00000004ff479e24 */ /* 0x014fee000f8e00ff */
.L_x_91:
[----:B-----5:R-:W-:Y:S01]  /*5640*/  @!P0 FSETP.EQ.AND P2, PT, R71, RZ, PT ;  /* 0x000000ff4700820b */ /* 0x020fe20003f42000 */
[----:B------:R-:W-:Y:S01]  /*5650*/  @!UPT UIADD3 URZ, UPT, UPT, URZ, URZ, URZ ;  /* 0x000000fffffff290 */ /* 0x000fe2000fffe0ff */
[----:B------:R-:W-:Y:S11]  /*5660*/  @!P0 BRA `(.L_x_92) ;  /* 0x0000000000148947 */ /* 0x000ff60003800000 */
[----:B------:R-:W-:Y:S02]  /*5670*/  LOP3.LUT P0, RZ, R139, 0xff, RZ, 0xc0, !PT ;  /* 0x000000ff8bff7812 */ /* 0x000fe4000780c0ff */
[----:B------:R-:W-:Y:S04]  /*5680*/  PLOP3.LUT P2, PT, PT, PT, UP1, 0x80, 0x8 ;  /* 0x000000000008781c */ /* 0x000fe80003f4f018 */
[----:B------:R-:W-:Y:S07]  /*5690*/  PLOP3.LUT P2, PT, P2, PT, PT, 0x8, 0x80 ;  /* 0x000000000080781c */ /* 0x000fee000174e170 */
[----:B------:R-:W-:Y:S11]  /*56a0*/  @P0 FSETP.EQ.AND P2, PT, R71, RZ, PT ;  /* 0x000000ff4700020b */ /* 0x000ff60003f42000 */
[----:B------:R-:W-:Y:S02]  /*56b0*/  @!UPT UIADD3 URZ, UPT, UPT, URZ, URZ, URZ ;  /* 0x000000fffffff290 */ /* 0x000fe4000fffe0ff */
.L_x_92:
[----:B------:R-:W2:Y:S01]  /*56c0*/  SYNCS.PHASECHK.TRANS64.TRYWAIT P0, [UR21+0x60], R4 ;  /* 0x00006004ff0075a7 */ /* 0x000ea20008001115 */
[----:B------:R-:W-:Y:S04]  /*56d0*/  ELECT P1, URZ, PT ;  /* 0x0000000000ff782f */ /* 0x000fe80003820000 */
[----:B------:R-:W-:Y:S01]  /*56e0*/  PLOP3.LUT P1, PT, P2, P1, PT, 0xf2, 0x2f ;  /* 0x00000000002f781c */ /* 0x000fe20001723e72 */
[----:B------:R-:W-:Y:S01]  /*56f0*/  @!UPT UIADD3 URZ, UPT, UPT, URZ, URZ, URZ ;  /* 0x000000fffffff290 */ /* 0x000fe2000fffe0ff */
[----:B--2---:R-:W-:Y:S11]  /*5700*/  @!P0 BRA `(.L_x_93) ;  /* 0x0000007400b08947 */ /* 0x004ff60003800000 */
.L_x_179:
[----:B------:R-:W-:Y:S01]  /*5710*/  @!P1 IADD3 R2, P0, PT, R12, 0x980, RZ ;  /* 0x000009800c029810 */ /* 0x000fe20007f1e0ff */
[----:B------:R-:W-:Y:S01]  /*5720*/  ULOP3.LUT UR4, UR29, 0x1, URZ, 0xc0, !UPT ;  /* 0x000000011d047892 */ /* 0x000fe2000f8ec0ff */
[----:B------:R-:W-:Y:S02]  /*5730*/  VOTEU.ALL UP0, P1 ;  /* 0x0000000000ff7886 */ /* 0x000fe40000800000 */
[----:B------:R-:W-:Y:S01]  /*5740*/  @!P1 R2UR UR6, R2 ;  /* 0x00000000020692ca */ /* 0x000fe200000e0000 */
[----:B-1----:R-:W-:Y:S01]  /*5750*/  @!P1 IMAD.X R0, RZ, RZ, R13, P0 ;  /* 0x000000ffff009224 */ /* 0x002fe200000e060d */
[----:B------:R-:W-:Y:S01]  /*5760*/  UMOV UR10, 0x0 ;  /* 0x00000000000a7882 */ /* 0x000fe20000000000 */
[----:B------:R-:W-:Y:S01]  /*5770*/  ISETP.NE.AND P0, PT, RZ, UR4, !P1 ;  /* 0x00000004ff007c0c */ /* 0x000fe2000cf05270 */
[----:B------:R-:W-:Y:S02]  /*5780*/  @!UP0 UIADD3 UR8, UPT, UPT, UR7, 0xc0, URZ ;  /* 0x000000c007088890 */ /* 0x000fe4000fffe0ff */
[----:B------:R-:W-:Y:S01]  /*5790*/  @!P1 R2UR UR5, R0 ;  /* 0x00000000000592ca */ /* 0x000fe200000e0000 */
[----:B------:R-:W-:Y:S01]  /*57a0*/  @!UP0 UIADD3 UR32, UPT, UPT, UR21, 0x400, URZ ;  /* 0x0000040015208890 */ /* 0x000fe2000fffe0ff */
[----:B------:R-:W-:Y:S02]  /*57b0*/  VOTEU.ALL UP0, P1 ;  /* 0x0000000000ff7886 */ /* 0x000fe40000800000 */
[----:B------:R-:W-:Y:S01]  /*57c0*/  @!P1 IMAD.U32 R0, RZ, RZ, UR8 ;  /* 0x00000008ff009e24 */ /* 0x000fe2000f8e00ff */
[----:B------:R-:W-:Y:S01]  /*57d0*/  UMOV UR11, 0x10000000 ;  /* 0x10000000000b7882 */ /* 0x000fe20000000000 */
[----:B------:R-:W-:Y:S01]  /*57e0*/  UMOV UR36, UR44 ;  /* 0x0000002c00247c82 */ /* 0x000fe20008000000 */
[----:B------:R-:W-:Y:S03]  /*57f0*/  IMAD.U32 R6, RZ, RZ, UR6 ;  /* 0x00000006ff067e24 */ /* 0x000fe6000f8e00ff */
[----:B------:R-:W-:Y:S01]  /*5800*/  @P0 IMAD R0, RZ, RZ, UR7 ;  /* 0x00000007ff000e24 */ /* 0x000fe2000f8e02ff */
[----:B------:R-:W-:Y:S02]  /*5810*/  PLOP3.LUT P0, PT, P1, PT, PT, 0x8, 0x80 ;  /* 0x000000000080781c */ /* 0x000fe40000f0e170 */
[----:B------:R-:W-:Y:S01]  /*5820*/  IMAD.U32 R7, RZ, RZ, UR5 ;  /* 0x00000005ff077e24 */ /* 0x000fe2000f8e00ff */
[----:B------:R-:W-:Y:S10]  /*5830*/  @!P1 R2UR UR8, R6 ;  /* 0x00000000060892ca */ /* 0x000ff400000e0000 */
[----:B------:R-:W-:Y:S01]  /*5840*/  @P0 R2UR.BROADCAST UR34, R0 ;  /* 0x00000000002202ca */ /* 0x000fe200008e0000 */
[----:B------:R-:W-:Y:S01]  /*5850*/  @!P1 IMAD.MOV.U32 R0, RZ, RZ, 0x4000 ;  /* 0x00004000ff009424 */ /* 0x000fe200078e00ff */
[----:B------:R-:W-:Y:S11]  /*5860*/  @!P1 R2UR UR9, R7 ;  /* 0x00000000070992ca */ /* 0x000ff600000e0000 */
[----:B------:R-:W-:Y:S02]  /*5870*/  @!UPT UIADD3 URZ, UPT, UPT, URZ, URZ, URZ ;  /* 0x000000fffffff290 */ /* 0x000fe4000fffe0ff */
[----:B------:R1:W-:Y:S01]  /*5880*/  @!UP0 UTMALDG.3D [UR32], [UR8], desc[UR10] ;  /* 0x00000a20080085b4 */ /* 0x0003e20008011000 */
[----:B------:R1:W-:Y:S01]  /*5890*/  @!P1 SYNCS.ARRIVE.TRANS64.RED.A0TR RZ, [UR21+0x40], R0 ;  /* 0x00004000ffff99a7 */ /* 0x0003e20008300415 */
[----:B------:R-:W-:Y:S01]  /*58a0*/  SYNCS.ARRIVE.TRANS64.RED.A1T0 RZ, [UR49], RZ ;  /* 0x000000ffffff79a7 */ /* 0x000fe20008100431 */
[----:B------:R-:W2:Y:S02]  /*58b0*/  SYNCS.PHASECHK.TRANS64.TRYWAIT P0, [UR21+0x68], R4 ;  /* 0x00006804ff0075a7 */ /* 0x000ea40008001115 */
[----:B-12---:R-:W-:Y:S05]  /*58c0*/  @!P0 BRA `(.L_x_94) ;  /* 0x0000007400588947 */ /* 0x006fea0003800000 */
.L_x_181:
[----:B------:R-:W-:Y:S01]  /*58d0*/  VOTEU.ALL UP0, P1 ;  /* 0x0000000000ff7886 */ /* 0x000fe20000800000 */
[----:B------:R-:W-:Y:S01]  /*58e0*/  @!P1 IADD3 R2, P0, PT, R12, 0x980, RZ ;  /* 0x000009800c029810 */ /* 0x000fe20007f1e0ff */
[----:B------:R-:W-:Y:S01]  /*58f0*/  UMOV UR10, 0x0 ;  /* 0x00000000000a7882 */ /* 0x000fe20000000000 */
[----:B------:R-:W-:Y:S01]  /*5900*/  UMOV UR11, 0x10000000 ;  /* 0x10000000000b7882 */ /* 0x000fe20000000000 */
[----:B------:R-:W-:Y:S01]  /*5910*/  UMOV UR27, UR35 ;  /* 0x00000023001b7c82 */ /* 0x000fe20008000000 */
[----:B------:R-:W-:Y:S01]  /*5920*/  @!UP0 UIMAD UR5, UR4, -0x40, UR7 ;  /* 0xffffffc0040588a4 */ /* 0x000fe2000f8e0207 */
[----:B------:R-:W-:Y:S01]  /*5930*/  @!P1 IMAD.X R0, RZ, RZ, R13, P0 ;  /* 0x000000ffff009224 */ /* 0x000fe200000e060d */
[----:B------:R-:W-:Y:S01]  /*5940*/  @!P1 R2UR UR6, R2 ;  /* 0x00000000020692ca */ /* 0x000fe200000e0000 */
[----:B------:R-:W-:Y:S02]  /*5950*/  @!UP0 UIADD3 UR24, UPT, UPT, UR21, 0x4400, URZ ;  /* 0x0000440015188890 */ /* 0x000fe4000fffe0ff */
[----:B------:R-:W-:Y:S02]  /*5960*/  @!UP0 UIADD3 UR26, UPT, UPT, UR5, 0x80, URZ ;  /* 0x00000080051a8890 */ /* 0x000fe4000fffe0ff */
[----:B------:R-:W-:Y:S01]  /*5970*/  @!P1 R2UR UR5, R0 ;  /* 0x00000000000592ca */ /* 0x000fe200000e0000 */
[----:B------:R-:W-:Y:S01]  /*5980*/  VOTEU.ALL UP0, P1 ;  /* 0x0000000000ff7886 */ /* 0x000fe20000800000 */
[----:B------:R-:W-:Y:S01]  /*5990*/  @!P1 IMAD.MOV.U32 R0, RZ, RZ, 0x4000 ;  /* 0x00004000ff009424 */ /* 0x000fe200078e00ff */
[----:B------:R-:W-:Y:S05]  /*59a0*/  UMOV UR28, UR44 ;  /* 0x0000002c001c7c82 */ /* 0x000fea0008000000 */
[----:B------:R-:W-:Y:S05]  /*59b0*/  IMAD.U32 R6, RZ, RZ, UR6 ;  /* 0x00000006ff067e24 */ /* 0x000fea000f8e00ff */
[----:B------:R-:W-:Y:S01]  /*59c0*/  IMAD.U32 R7, RZ, RZ, UR5 ;  /* 0x00000005ff077e24 */ /* 0x000fe2000f8e00ff */
[----:B------:R-:W-:Y:S04]  /*59d0*/  @!P1 R2UR UR8, R6 ;  /* 0x00000000060892ca */ /* 0x000fe800000e0000 */
[----:B------:R-:W-:Y:S11]  /*59e0*/  @!P1 R2UR UR9, R7 ;  /* 0x00000000070992ca */ /* 0x000ff600000e0000 */
[----:B------:R-:W-:Y:S02]  /*59f0*/  @!UPT UIADD3 URZ, UPT, UPT, URZ, URZ, URZ ;  /* 0x000000fffffff290 */ /* 0x000fe4000fffe0ff */
[----:B------:R2:W-:Y:S01]  /*5a00*/  @!UP0 UTMALDG.3D [UR24], [UR8], desc[UR10] ;  /* 0x00000a18080085b4 */ /* 0x0005e20008011000 */
[----:B------:R2:W-:Y:S01]  /*5a10*/  @!P1 SYNCS.ARRIVE.TRANS64.RED.A0TR RZ, [UR21+0x48], R0 ;  /* 0x00004800ffff99a7 */ /* 0x0005e20008300415 */
[----:B------:R-:W-:Y:S01]  /*5a20*/  SYNCS.ARRIVE.TRANS64.RED.A1T0 RZ, [UR48], RZ ;  /* 0x000000ffffff79a7 */ /* 0x000fe20008100430 */
[----:B------:R-:W4:Y:S02]  /*5a30*/  SYNCS.PHASECHK.TRANS64.TRYWAIT P0, [UR21+0x70], R4 ;  /* 0x00007004ff0075a7 */ /* 0x000f240008001115 */
[----:B--2-4-:R-:W-:Y:S05]  /*5a40*/  @!P0 BRA `(.L_x_95) ;  /* 0x0000007400108947 */ /* 0x014fea0003800000 */
.L_x_183:
[----:B------:R-:W-:Y:S01]  /*5a50*/  VOTEU.ALL UP0, P1 ;  /* 0x0000000000ff7886 */ /* 0x000fe20000800000 */
[----:B------:R-:W-:Y:S01]  /*5a60*/  @!P1 IADD3 R2, P0, PT, R12, 0x980, RZ ;  /* 0x000009800c029810 */ /* 0x000fe20007f1e0ff */
[----:B------:R-:W-:Y:S01]  /*5a70*/  UMOV UR10, 0x0 ;  /* 0x00000000000a7882 */ /* 0x000fe20000000000 */
[----:B------:R-:W-:Y:S01]  /*5a80*/  UMOV UR11, 0x10000000 ;  /* 0x10000000000b7882 */ /* 0x000fe20000000000 */
[----:B------:R-:W-:Y:S01]  /*5a90*/  UMOV UR19, UR35 ;  /* 0x0000002300137c82 */ /* 0x000fe20008000000 */
[----:B------:R-:W-:Y:S01]  /*5aa0*/  @!UP0 ULEA UR5, UR4, UR7, 0x6 ;  /* 0x0000000704058291 */ /* 0x000fe2000f8e30ff */
        /* <DEDUP_REMOVED lines=18> */
.L_x_185:
[----:B------:R-:W-:Y:S01]  /*5bd0*/  @!P1 IADD3 R2, P0, PT, R12, 0x980, RZ ;  /* 0x000009800c029810 */ /* 0x000fe20007f1e0ff */
[----:B------:R-:W-:Y:S01]  /*5be0*/  UMOV UR11, UR35 ;  /* 0x00000023000b7c82 */ /* 0x000fe20008000000 */
[----:B------:R-:W-:Y:S01]  /*5bf0*/  R2UR UR18, R141 ;  /* 0x000000008d1272ca */ /* 0x000fe200000e0000 */
[----:B------:R-:W-:Y:S01]  /*5c00*/  UMOV UR12, UR44 ;  /* 0x0000002c000c7c82 */ /* 0x000fe20008000000 */
[----:B------:R-:W-:Y:S01]  /*5c10*/  @!P1 R2UR UR6, R2 ;  /* 0x00000000020692ca */ /* 0x000fe200000e0000 */
[----:B------:R-:W-:Y:S01]  /*5c20*/  @!P1 IMAD.X R0, RZ, RZ, R13, P0 ;  /* 0x000000ffff009224 */ /* 0x000fe200000e060d */
[----:B------:R-:W-:Y:S01]  /*5c30*/  ISETP.NE.OR P0, PT, RZ, UR4, P1 ;  /* 0x00000004ff007c0c */ /* 0x000fe20008f05670 */
[----:B------:R-:W-:Y:S01]  /*5c40*/  VOTEU.ALL UP0, P1 ;  /* 0x0000000000ff7886 */ /* 0x000fe20000800000 */
[----:B------:R-:W-:Y:S01]  /*5c50*/  VIADD R10, R10, 0x1 ;  /* 0x000000010a0a7836 */ /* 0x000fe20000000000 */
[----:B------:R-:W-:Y:S01]  /*5c60*/  R2UR UR16, R142 ;  /* 0x000000008e1072ca */ /* 0x000fe200000e0000 */
[----:B------:R-:W-:Y:S01]  /*5c70*/  UIADD3 UR29, UPT, UPT, UR29, 0x1, URZ ;  /* 0x000000011d1d7890 */ /* 0x000fe2000fffe0ff */
[----:B------:R-:W-:Y:S01]  /*5c80*/  @!P1 R2UR UR5, R0 ;  /* 0x00000000000592ca */ /* 0x000fe200000e0000 */
[----:B------:R-:W-:Y:S01]  /*5c90*/  @!UP0 UIADD3 UR10, UPT, UPT, UR7, 0xc0, URZ ;  /* 0x000000c0070a8890 */ /* 0x000fe2000fffe0ff */
[----:B------:R-:W-:Y:S01]  /*5ca0*/  LOP3.LUT R11, R11, 0x1, RZ, 0x3c, !PT ;  /* 0x000000010b0b7812 */ /* 0x000fe200078e3cff */
[----:B------:R-:W-:Y:S02]  /*5cb0*/  @!UP0 UIADD3 UR8, UPT, UPT, UR21, 0xc400, URZ ;  /* 0x0000c40015088890 */ /* 0x000fe4000fffe0ff */
[----:B------:R-:W-:Y:S01]  /*5cc0*/  @!UP0 UIADD3 UR9, UPT, UPT, UR21, 0x58, URZ ;  /* 0x0000005815098890 */ /* 0x000fe2000fffe0ff */
[----:B-1----:R-:W-:Y:S01]  /*5cd0*/  IMAD.U32 R4, RZ, RZ, UR6 ;  /* 0x00000006ff047e24 */ /* 0x002fe2000f8e00ff */
[----:B------:R-:W-:Y:S01]  /*5ce0*/  VOTEU.ALL UP0, P1 ;  /* 0x0000000000ff7886 */ /* 0x000fe20000800000 */
[----:B------:R-:W-:Y:S01]  /*5cf0*/  @!P1 IMAD.U32 R0, RZ, RZ, UR10 ;  /* 0x0000000aff009e24 */ /* 0x000fe2000f8e00ff */
[----:B------:R-:W-:Y:S01]  /*5d00*/  UMOV UR6, 0x0 ;  /* 0x0000000000067882 */ /* 0x000fe20000000000 */
[----:B------:R-:W-:Y:S01]  /*5d10*/  @!P0 IMAD R0, RZ, RZ, UR7 ;  /* 0x00000007ff008e24 */ /* 0x000fe2000f8e02ff */
[----:B------:R-:W-:Y:S01]  /*5d20*/  @!P1 R2UR UR4, R4 ;  /* 0x00000000040492ca */ /* 0x000fe200000e0000 */
[----:B------:R-:W-:Y:S01]  /*5d30*/  UMOV UR7, 0x10000000 ;  /* 0x1000000000077882 */ /* 0x000fe20000000000 */
[----:B------:R-:W-:Y:S01]  /*5d40*/  IMAD.U32 R5, RZ, RZ, UR5 ;  /* 0x00000005ff057e24 */ /* 0x000fe2000f8e00ff */
[----:B------:R-:W-:Y:S01]  /*5d50*/  PLOP3.LUT P0, PT, P1, PT, PT, 0x8, 0x80 ;  /* 0x000000000080781c */ /* 0x000fe20000f0e170 */
[----:B------:R-:W-:Y:S11]  /*5d60*/  UIADD3 UR20, UPT, UPT, UR13, UR18, URZ ;  /* 0x000000120d147290 */ /* 0x000ff6000fffe0ff */
[----:B------:R-:W-:Y:S01]  /*5d70*/  @!UPT UIADD3 URZ, UPT, UPT, URZ, URZ, URZ ;  /* 0x000000fffffff290 */ /* 0x000fe2000fffe0ff */
[----:B------:R-:W-:Y:S01]  /*5d80*/  @P0 R2UR.BROADCAST UR10, R0 ;  /* 0x00000000000a02ca */ /* 0x000fe200008e0000 */
[----:B------:R-:W-:Y:S01]  /*5d90*/  UIADD3 UR28, UPT, UPT, UR14, UR16, URZ ;  /* 0x000000100e1c7290 */ /* 0x000fe2000fffe0ff */
[----:B------:R-:W-:Y:S01]  /*5da0*/  @!P1 R2UR UR5, R5 ;  /* 0x00000000050592ca */ /* 0x000fe200000e0000 */
[----:B------:R-:W-:Y:S01]  /*5db0*/  UMOV UR44, UR30 ;  /* 0x0000001e002c7c82 */ /* 0x000fe20008000000 */
[C---:B------:R-:W-:Y:S01]  /*5dc0*/  ISETP.NE.AND P0, PT, R10.reuse, 0x2, PT ;  /* 0x000000020a00780c */ /* 0x040fe20003f05270 */
[----:B------:R-:W-:Y:S03]  /*5dd0*/  UPLOP3.LUT UP4, UPT, UPT, UPT, UPT, 0x80, 0x8 ;  /* 0x000000000008789c */ /* 0x000fe60003f8f070 */
[----:B------:R-:W-:Y:S02]  /*5de0*/  SEL R0, RZ, 0x1, P0 ;  /* 0x00000001ff007807 */ /* 0x000fe40000000000 */
[----:B------:R-:W-:Y:S02]  /*5df0*/  SEL R10, R10, RZ, P0 ;  /* 0x000000ff0a0a7207 */ /* 0x000fe40000000000 */
[----:B------:R-:W-:Y:S03]  /*5e00*/  LOP3.LUT R9, R9, R0, RZ, 0x3c, !PT ;  /* 0x0000000009097212 */ /* 0x000fe600078e3cff */
[----:B------:R1:W-:Y:S01]  /*5e10*/  @!UP0 UTMALDG.3D [UR8], [UR4], desc[UR6] ;  /* 0x00000608040085b4 */ /* 0x0003e20008011000 */
[----:B------:R1:W-:Y:S01]  /*5e20*/  @!P1 SYNCS.ARRIVE.TRANS64.RED.A0TR RZ, [UR21+0x58], R3 ;  /* 0x00005803ffff99a7 */ /* 0x0003e20008300415 */
[----:B------:R-:W-:Y:S01]  /*5e30*/  SYNCS.ARRIVE.TRANS64.RED.A1T0 RZ, [UR46], RZ ;  /* 0x000000ffffff79a7 */ /* 0x000fe2000810042e */
[----:B------:R-:W-:Y:S05]  /*5e40*/  BRA.U UP2, `(.L_x_97) ;  /* 0xfffffff102187547 */ /* 0x000fea000b83ffff */
[----:B-1----:R-:W-:-:S04]  /*5e50*/  SHF.L.U32 R3, R11, 0x1f, RZ ;  /* 0x0000001f0b037819 */ /* 0x002fc800000006ff */
[----:B------:R-:W1:Y:S02]  /*5e60*/  SYNCS.PHASECHK.TRANS64.TRYWAIT P0, [UR21+0x60], R3 ;  /* 0x00006003ff0075a7 */ /* 0x000e640008001115 */
[----:B-1----:R-:W-:Y:S05]  /*5e70*/  @!P0 BRA `(.L_x_98) ;  /* 0x0000007000348947 */ /* 0x002fea0003800000 */
.L_x_187:
[----:B------:R-:W2:Y:S02]  /*5e80*/  SYNCS.PHASECHK.TRANS64.TRYWAIT P0, [UR21+0x68], R3 ;  /* 0x00006803ff0075a7 */ /* 0x000ea40008001115 */
[----:B--2---:R-:W-:Y:S05]  /*5e90*/  @!P0 BRA `(.L_x_99) ;  /* 0x0000007000448947 */ /* 0x004fea0003800000 */
.L_x_189:
[----:B------:R-:W2:Y:S02]  /*5ea0*/  SYNCS.PHASECHK.TRANS64.TRYWAIT P0, [UR21+0x70], R3 ;  /* 0x00007003ff0075a7 */ /* 0x000ea40008001115 */
[----:B--2---:R-:W-:Y:S05]  /*5eb0*/  @!P0 BRA `(.L_x_100) ;  /* 0x0000007000548947 */ /* 0x004fea0003800000 */
.L_x_191:
[----:B-1----:R-:W-:-:S07]  /*5ec0*/  MOV R0, UR21 ;  /* 0x0000001500007c02 */ /* 0x002fce0008000f00 */
.L_x_101:
[----:B-1----:R-:W-:-:S04]  /*5ed0*/  SHF.L.U32 R3, R11, 0x1f, RZ ;  /* 0x0000001f0b037819 */ /* 0x002fc800000006ff */
[----:B------:R1:W2:Y:S03]  /*5ee0*/  SYNCS.PHASECHK.TRANS64.TRYWAIT P0, [R0+URZ+0x78], R3 ;  /* 0x00007803000075a7 */ /* 0x0002a600080011ff */
[----:B--2---:R-:W-:Y:S05]  /*5ef0*/  @!P0 NANOSLEEP.SYNCS 0x989680 ;  /* 0x009896800000895d */ /* 0x004fea0003900000 */
[----:B------:R-:W2:Y:S02]  /*5f00*/  @!P0 SYNCS.PHASECHK.TRANS64 P0, [R0+URZ+0x78], R3 ;  /* 0x00007803000085a7 */ /* 0x000ea400080010ff */
[----:B--23--:R-:W-:Y:S05]  /*5f10*/  @P0 EXIT ;  /* 0x000000000000094d */ /* 0x00cfea0003800000 */
[----:B------:R-:W-:Y:S05]  /*5f20*/  BRA `(.L_x_101) ;  /* 0xfffffffc00e87947 */ /* 0x000fea000383ffff */
.L_x_86:
[----:B------:R-:W-:-:S06]  /*5f30*/  UISETP.GE.AND UP0, UPT, UR21, 0x4, UPT ;  /* 0x000000041500788c */ /* 0x000fcc000bf06270 */
[----:B------:R-:W-:-:S13]  /*5f40*/  PLOP3.LUT P0, PT, PT, PT, UP0, 0x80, 0x8 ;  /* 0x000000000008781c */ /* 0x000fda0003f0f008 */
[----:B-1----:R-:W-:Y:S05]  /*5f50*/  @!P0 EXIT ;  /* 0x000000000000894d */ /* 0x002fea0003800000 */
[----:B------:R-:W1:Y:S08]  /*5f60*/  S2UR UR4, SR_CgaCtaId ;  /* 0x00000000000479c3 */ /* 0x000e700000008800 */
[----:B------:R-:W-:Y:S01]  /*5f70*/  BAR.SYNC.DEFER_BLOCKING 0x6, 0xa0 ;  /* 0x0182800000007b1d */ /* 0x000fe20000010000 */
[C---:B------:R-:W-:Y:S01]  /*5f80*/  IMAD.SHL.U32 R0, R152.reuse, 0x40, RZ ;  /* 0x0000004098007824 */ /* 0x040fe200078e00ff */
[C---:B------:R-:W-:Y:S01]  /*5f90*/  LOP3.LUT R138, R152.reuse, 0x1, RZ, 0xc0, !PT ;  /* 0x00000001988a7812 */ /* 0x040fe200078ec0ff */
[----:B------:R-:W-:-:S02]  /*5fa0*/  IMAD.SHL.U32 R133, R152, 0x8, RZ ;  /* 0x0000000898857824 */ /* 0x000fc400078e00ff */
[----:B------:R-:W-:Y:S02]  /*5fb0*/  HFMA2 R151, -RZ, RZ, 0, 1.1920928955078125e-07 ;  /* 0x00000002ff977431 */ /* 0x000fe400000001ff */
[----:B------:R-:W-:Y:S01]  /*5fc0*/  IMAD.U32 R2, R152, 0x10000, RZ ;  /* 0x0001000098027824 */ /* 0x000fe200078e00ff */
[----:B------:R-:W-:Y:S01]  /*5fd0*/  UMOV UR46, 0x400 ;  /* 0x00000400002e7882 */ /* 0x000fe20000000000 */
[----:B------:R-:W2:Y:S01]  /*5fe0*/  LDC.64 R136, c[0x0][0xcb0] ;  /* 0x00032c00ff887b82 */ /* 0x000ea20000000a00 */
[----:B------:R-:W-:Y:S01]  /*5ff0*/  LOP3.LUT R4, R0, 0x1c0, RZ, 0xc0, !PT ;  /* 0x000001c000047812 */ /* 0x000fe200078ec0ff */
[----:B------:R-:W-:Y:S01]  /*6000*/  IMAD.MOV.U32 R150, RZ, RZ, 0x4 ;  /* 0x00000004ff967424 */ /* 0x000fe200078e00ff */
[----:B------:R-:W-:Y:S01]  /*6010*/  ISETP.NE.U32.AND P0, PT, R138, 0x1, PT ;  /* 0x000000018a00780c */ /* 0x000fe20003f05070 */
[----:B------:R-:W-:Y:S01]  /*6020*/  IMAD.MOV.U32 R149, RZ, RZ, 0x1 ;  /* 0x00000001ff957424 */ /* 0x000fe200078e00ff */
[----:B------:R-:W-:Y:S01]  /*6030*/  LOP3.LUT R133, R4, 0x38, R133, 0xf8, !PT ;  /* 0x0000003804857812 */ /* 0x000fe200078ef885 */
[----:B------:R-:W-:Y:S01]  /*6040*/  IMAD.MOV.U32 R146, RZ, RZ, RZ ;  /* 0x000000ffff927224 */ /* 0x000fe200078e00ff */
[----:B------:R-:W-:Y:S01]  /*6050*/  LOP3.LUT R2, R2, 0x600000, RZ, 0xc0, !PT ;  /* 0x0060000002027812 */ /* 0x000fe200078ec0ff */
[----:B------:R-:W3:Y:S01]  /*6060*/  LDC.64 R134, c[0x0][0xca8] ;  /* 0x00032a00ff867b82 */ /* 0x000ee20000000a00 */
[----:B------:R-:W-:Y:S01]  /*6070*/  R2P PR, R152, 0x6 ;  /* 0x0000000698007804 */ /* 0x000fe20000000000 */
[----:B------:R-:W4:Y:S01]  /*6080*/  LDCU UR62, c[0x0][0x370] ;  /* 0x00006e00ff3e77ac */ /* 0x000f220008000800 */
[----:B------:R-:W-:-:S02]  /*6090*/  LOP3.LUT R133, R133, 0x1e00, R0, 0xf8, !PT ;  /* 0x00001e0085857812 */ /* 0x000fc400078ef800 */
[----:B------:R-:W-:Y:S01]  /*60a0*/  P2R R0, PR, RZ, 0x1 ;  /* 0x00000001ff007803 */ /* 0x000fe20000000000 */
[----:B------:R-:W-:Y:S01]  /*60b0*/  UMOV UR38, URZ ;  /* 0x000000ff00267c82 */ /* 0x000fe20008000000 */
[----:B------:R-:W-:Y:S01]  /*60c0*/  LOP3.LUT R152, R152, 0x60, RZ, 0xc0, !PT ;  /* 0x0000006098987812 */ /* 0x000fe200078ec0ff */
[----:B-1----:R-:W-:Y:S01]  /*60d0*/  ULEA UR46, UR4, UR46, 0x18 ;  /* 0x0000002e042e7291 */ /* 0x002fe2000f8ec0ff */
[----:B------:R-:W-:Y:S01]  /*60e0*/  MOV R148, RZ ;  /* 0x000000ff00947202 */ /* 0x000fe20000000f00 */
[----:B------:R-:W1:Y:S01]  /*60f0*/  LDCU.64 UR4, c[0x0][0xc90] ;  /* 0x00019200ff0477ac */ /* 0x000e620008000a00 */
[----:B------:R-:W-:Y:S02]  /*6100*/  SEL R151, R151, 0xfffffffe, !P1 ;  /* 0xfffffffe97977807 */ /* 0x000fe40004800000 */
[----:B------:R-:W-:Y:S01]  /*6110*/  SEL R150, R150, 0xfffffffc, !P2 ;  /* 0xfffffffc96967807 */ /* 0x000fe20005000000 */
[----:B------:R-:W2:Y:S03]  /*6120*/  LDCU UR41, c[0x0][0xf0c] ;  /* 0x0001e180ff2977ac */ /* 0x000ea60008000800 */
[----:B------:R-:W4:Y:S01]  /*6130*/  LDS R3, [UR46+0x110] ;  /* 0x0001102eff037984 */ /* 0x000f220008000800 */
[----:B------:R-:W2:Y:S01]  /*6140*/  LDCU UR40, c[0x0][0xf30] ;  /* 0x0001e600ff2877ac */ /* 0x000ea20008000800 */
[----:B------:R-:W2:Y:S01]  /*6150*/  LDCU.64 UR60, c[0x0][0xc88] ;  /* 0x00019100ff3c77ac */ /* 0x000ea20008000a00 */
[----:B------:R-:W2:Y:S01]  /*6160*/  LDCU.64 UR42, c[0x0][0xf28] ;  /* 0x0001e500ff2a77ac */ /* 0x000ea20008000a00 */
[----:B-1----:R-:W-:Y:S01]  /*6170*/  IMAD.U32 R153, RZ, RZ, UR5 ;  /* 0x00000005ff997e24 */ /* 0x002fe2000f8e00ff */
[----:B------:R-:W-:Y:S01]  /*6180*/  UIADD3 UR5, UPT, UPT, UR46, 0xb8, URZ ;  /* 0x000000b82e057890 */ /* 0x000fe2000fffe0ff */
[----:B------:R-:W-:Y:S01]  /*6190*/  IMAD.U32 R154, RZ, RZ, UR4 ;  /* 0x00000004ff9a7e24 */ /* 0x000fe2000f8e00ff */
[----:B------:R-:W-:-:S02]  /*61a0*/  UIADD3 UR4, UPT, UPT, UR46, 0x400, URZ ;  /* 0x000004002e047890 */ /* 0x000fc4000fffe0ff */
[----:B------:R-:W-:Y:S01]  /*61b0*/  ULOP3.LUT UR5, UR5, 0xfefffff8, URZ, 0xc0, !UPT ;  /* 0xfefffff805057892 */ /* 0x000fe2000f8ec0ff */
[----:B------:R-:W1:Y:S03]  /*61c0*/  LDCU.128 UR56, c[0x0][0xf10] ;  /* 0x0001e200ff3877ac */ /* 0x000e660008000c00 */
[----:B------:R-:W-:Y:S02]  /*61d0*/  IMAD.U32 R144, RZ, RZ, UR4 ;  /* 0x00000004ff907e24 */ /* 0x000fe4000f8e00ff */
[----:B------:R-:W-:Y:S01]  /*61e0*/  IMAD.U32 R155, RZ, RZ, UR5 ;  /* 0x00000005ff9b7e24 */ /* 0x000fe2000f8e00ff */
[----:B------:R-:W1:Y:S01]  /*61f0*/  LDCU UR55, c[0x0][0x374] ;  /* 0x00006e80ff3777ac */ /* 0x000e620008000800 */
[----:B------:R-:W-:Y:S01]  /*6200*/  UMOV UR54, URZ ;  /* 0x000000ff00367c82 */ /* 0x000fe20008000000 */
[----:B------:R-:W-:Y:S01]  /*6210*/  UMOV UR52, URZ ;  /* 0x000000ff00347c82 */ /* 0x000fe20008000000 */
[----:B--234-:R-:W-:-:S07]  /*6220*/  IMAD.IADD R2, R3, 0x1, R2 ;  /* 0x0000000103027824 */ /* 0x01cfce00078e0202 */
.L_x_146:
[----:B-1----:R-:W-:Y:S02]  /*6230*/  LEA R8, R146, UR46, 0x3 ;  /* 0x0000002e92087c11 */ /* 0x002fe4000f8e18ff */
[----:B------:R-:W-:Y:S02]  /*6240*/  SHF.L.U32 R3, R148, 0x1f, RZ ;  /* 0x0000001f94037819 */ /* 0x000fe400000006ff */
[----:B------:R-:W-:Y:S02]  /*6250*/  LEA R5, R146, UR46, 0x4 ;  /* 0x0000002e92057c11 */ /* 0x000fe4000f8e20ff */
[----:B--2---:R-:W2:Y:S02]  /*6260*/  SYNCS.PHASECHK.TRANS64.TRYWAIT P0, [R8+URZ+0x90], R3 ;  /* 0x00009003080075a7 */ /* 0x004ea400080011ff */
[----:B--2---:R-:W-:Y:S05]  /*6270*/  @!P0 BRA `(.L_x_102) ;  /* 0x0000006c007c8947 */ /* 0x004fea0003800000 */
.L_x_192:
[----:B------:R-:W3:Y:S01]  /*6280*/  LDS.128 R4, [R5+0xf0] ;  /* 0x0000f00005047984 */ /* 0x000ee20000000c00 */
[----:B------:R-:W-:Y:S01]  /*6290*/  UISETP.GE.AND UP0, UPT, UR45, 0x1, UPT ;  /* 0x000000012d00788c */ /* 0x000fe2000bf06270 */
[----:B------:R-:W-:Y:S01]  /*62a0*/  @!PT LDS RZ, [RZ] ;  /* 0x00000000fffff984 */ /* 0x000fe20000000800 */
[----:B------:R-:W-:Y:S01]  /*62b0*/  @!PT LDS RZ, [RZ] ;  /* 0x00000000fffff984 */ /* 0x000fe20000000800 */
[----:B------:R-:W-:Y:S01]  /*62c0*/  @!PT LDS RZ, [RZ] ;  /* 0x00000000fffff984 */ /* 0x000fe20000000800 */
[----:B------:R-:W-:Y:S01]  /*62d0*/  @!PT LDS RZ, [RZ] ;  /* 0x00000000fffff984 */ /* 0x000fe20000000800 */
[----:B------:R4:W-:Y:S06]  /*62e0*/  MEMBAR.ALL.CTA ;  /* 0x0000000000007992 */ /* 0x0009ec0000008000 */
[----:B----4-:R-:W4:Y:S01]  /*62f0*/  FENCE.VIEW.ASYNC.S ;  /* 0x00000000000073c6 */ /* 0x010f220000000000 */
[----:B---3--:R-:W-:Y:S11]  /*6300*/  LOP3.LUT P0, RZ, R6, 0x1, RZ, 0xc0, !PT ;  /* 0x0000000106ff7812 */ /* 0x008ff6000780c0ff */
[----:B------:R-:W-:Y:S02]  /*6310*/  @!UPT UIADD3 URZ, UPT, UPT, URZ, URZ, URZ ;  /* 0x000000fffffff290 */ /* 0x000fe4000fffe0ff */
[----:B----4-:R-:W-:Y:S01]  /*6320*/  VOTEU.ANY UP1, P0 ;  /* 0x0000000000ff7886 */ /* 0x010fe20000020100 */
[----:B------:R-:W-:Y:S01]  /*6330*/  PLOP3.LUT P0, PT, PT, PT, UP1, 0x80, 0x8 ;  /* 0x000000000008781c */ /* 0x000fe20003f0f018 */
[----:B------:R-:W-:Y:S06]  /*6340*/  UP2UR UR4, UPR, URZ, 0x2 ;  /* 0x00000002ff047883 */ /* 0x000fec0008000000 */
[----:B------:R-:W-:Y:S06]  /*6350*/  IMAD.U32 R156, RZ, RZ, UR4 ;  /* 0x00000004ff9c7e24 */ /* 0x000fec000f8e00ff */
[----:B------:R-:W-:Y:S02]  /*6360*/  @P0 SHF.R.U32.HI R0, RZ, 0x10, R5 ;  /* 0x00000010ff000819 */ /* 0x000fe40000011605 */
[----:B--2---:R-:W-:Y:S02]  /*6370*/  @P0 MOV R3, R4 ;  /* 0x0000000400030202 */ /* 0x004fe40000000f00 */
        /* <DEDUP_REMOVED lines=11> */
[----:B------:R-:W3:Y:S01]  /*6430*/  LDCU UR12, c[0x0][0xf20] ;  /* 0x0001e400ff0c77ac */ /* 0x000ee20008000800 */
[----:B-1----:R-:W-:Y:S02]  /*6440*/  UIMAD.WIDE.U32 UR4, UR55, UR59, URZ ;  /* 0x0000003b370472a5 */ /* 0x002fe4000f8e00ff */
[----:B------:R-:W-:Y:S02]  /*6450*/  UIMAD.WIDE.U32 UR6, UR62, UR56, URZ ;  /* 0x000000383e0672a5 */ /* 0x000fe4000f8e00ff */
[----:B------:R-:W-:Y:S02]  /*6460*/  UISETP.NE.AND UP0, UPT, UR58, 0x1, UPT ;  /* 0x000000013a00788c */ /* 0x000fe4000bf05270 */
[----:B------:R-:W-:Y:S02]  /*6470*/  UIMAD.WIDE.U32 UR8, UR36, UR59, URZ ;  /* 0x0000003b240872a5 */ /* 0x000fe4000f8e00ff */
[----:B------:R-:W-:Y:S02]  /*6480*/  UISETP.NE.AND UP1, UPT, UR41, 0x1, UPT ;  /* 0x000000012900788c */ /* 0x000fe4000bf25270 */
[----:B------:R-:W-:Y:S02]  /*6490*/  UIMAD.WIDE.U32 UR10, UR37, UR56, URZ ;  /* 0x00000038250a72a5 */ /* 0x000fe4000f8e00ff */
[----:B------:R-:W-:Y:S01]  /*64a0*/  UISETP.NE.AND UP2, UPT, UR45, 0x1, UPT ;  /* 0x000000012d00788c */ /* 0x000fe2000bf45270 */
[----:B------:R-:W-:Y:S02]  /*64b0*/  UMOV UR4, UR5 ;  /* 0x0000000500047c82 */ /* 0x000fe40008000000 */
[----:B---3--:R-:W-:Y:S03]  /*64c0*/  USHF.R.U32.HI UR5, URZ, UR12, UR4 ;  /* 0x0000000cff057299 */ /* 0x008fe60008011604 */
[----:B------:R-:W-:Y:S02]  /*64d0*/  UMOV UR4, UR7 ;  /* 0x0000000700047c82 */ /* 0x000fe40008000000 */
[----:B------:R-:W-:Y:S02]  /*64e0*/  USHF.R.U32.HI UR7, URZ, UR57, UR4 ;  /* 0x00000039ff077299 */ /* 0x000fe40008011604 */
[----:B------:R-:W-:Y:S02]  /*64f0*/  USEL UR4, UR55, UR5, !UP0 ;  /* 0x0000000537047287 */ /* 0x000fe4000c000000 */
[----:B------:R-:W-:Y:S01]  /*6500*/  USEL UR7, UR62, UR7, !UP1 ;  /* 0x000000073e077287 */ /* 0x000fe2000c800000 */
[----:B------:R-:W-:Y:S01]  /*6510*/  UMOV UR5, UR9 ;  /* 0x0000000900057c82 */ /* 0x000fe20008000000 */
[----:B------:R-:W-:Y:S02]  /*6520*/  UIMAD.WIDE.U32 UR8, UR4, UR42, URZ ;  /* 0x0000002a040872a5 */ /* 0x000fe4000f8e00ff */
[----:B------:R-:W-:Y:S03]  /*6530*/  USHF.R.U32.HI UR6, URZ, UR12, UR5 ;  /* 0x0000000cff067299 */ /* 0x000fe60008011605 */
[----:B------:R-:W-:Y:S01]  /*6540*/  UMOV UR5, UR11 ;  /* 0x0000000b00057c82 */ /* 0x000fe20008000000 */
[----:B------:R-:W-:Y:S02]  /*6550*/  UIMAD.WIDE.U32 UR10, UR7, UR42, URZ ;  /* 0x0000002a070a72a5 */ /* 0x000fe4000f8e00ff */
[----:B------:R-:W-:Y:S02]  /*6560*/  USEL UR6, UR36, UR6, !UP0 ;  /* 0x0000000624067287 */ /* 0x000fe4000c000000 */
[----:B------:R-:W-:Y:S01]  /*6570*/  USHF.R.U32.HI UR5, URZ, UR57, UR5 ;  /* 0x00000039ff057299 */ /* 0x000fe20008011605 */
[----:B------:R-:W-:Y:S02]  /*6580*/  UMOV UR8, UR9 ;  /* 0x0000000900087c82 */ /* 0x000fe40008000000 */
[----:B------:R-:W-:Y:S01]  /*6590*/  UMOV UR10, UR11 ;  /* 0x0000000b000a7c82 */ /* 0x000fe20008000000 */
[----:B------:R-:W-:Y:S02]  /*65a0*/  @UP2 USHF.R.U32.HI UR4, URZ, UR43, UR8 ;  /* 0x0000002bff042299 */ /* 0x000fe40008011608 */
[----:B------:R-:W-:Y:S02]  /*65b0*/  @UP2 USHF.R.U32.HI UR7, URZ, UR43, UR10 ;  /* 0x0000002bff072299 */ /* 0x000fe4000801160a */
[----:B------:R-:W-:Y:S02]  /*65c0*/  UIMAD UR4, UR45, UR4, URZ ;  /* 0x000000042d0472a4 */ /* 0x000fe4000f8e02ff */
[----:B------:R-:W-:Y:S02]  /*65d0*/  UIMAD.WIDE.U32 UR10, UR6, UR42, URZ ;  /* 0x0000002a060a72a5 */ /* 0x000fe4000f8e00ff */
[----:B------:R-:W-:Y:S02]  /*65e0*/  USEL UR5, UR37, UR5, !UP1 ;  /* 0x0000000525057287 */ /* 0x000fe4000c800000 */
[----:B------:R-:W-:Y:S02]  /*65f0*/  UIMAD UR8, UR45, UR7, URZ ;  /* 0x000000072d0872a4 */ /* 0x000fe4000f8e02ff */
[----:B------:R-:W-:Y:S03]  /*6600*/  UISETP.GE.AND UP0, UPT, UR6, UR4, UPT ;  /* 0x000000040600728c */ /* 0x000fe6000bf06270 */
[----:B------:R-:W-:Y:S01]  /*6610*/  UMOV UR4, UR11 ;  /* 0x0000000b00047c82 */ /* 0x000fe20008000000 */
[----:B------:R-:W-:Y:S02]  /*6620*/  UISETP.GE.OR UP0, UPT, UR5, UR8, UP0 ;  /* 0x000000080500728c */ /* 0x000fe40008706670 */
[----:B------:R-:W-:Y:S02]  /*6630*/  USHF.R.U32.HI UR4, URZ, UR43, UR4 ;  /* 0x0000002bff047299 */ /* 0x000fe40008011604 */
[----:B------:R-:W-:Y:S02]  /*6640*/  UIMAD.WIDE.U32 UR8, UR5, UR42, URZ ;  /* 0x0000002a050872a5 */ /* 0x000fe4000f8e00ff */
[----:B------:R-:W-:Y:S02]  /*6650*/  USEL UR11, UR6, UR4, !UP2 ;  /* 0x00000004060b7287 */ /* 0x000fe4000d000000 */
[----:B------:R-:W-:Y:S02]  /*6660*/  UIADD3 UR8, UPT, UPT, -UR5, URZ, URZ ;  /* 0x000000ff05087290 */ /* 0x000fe4000fffe1ff */
[----:B------:R-:W-:Y:S01]  /*6670*/  UIADD3 UR10, UPT, UPT, -UR11, URZ, URZ ;  /* 0x000000ff0b0a7290 */ /* 0x000fe2000fffe1ff */
[----:B------:R-:W-:Y:S01]  /*6680*/  @!UP0 UMOV UR4, UR9 ;  /* 0x0000000900048c82 */ /* 0x000fe20008000000 */
[----:B------:R-:W-:Y:S02]  /*6690*/  UIADD3 UR9, UPT, UPT, -UR6, URZ, URZ ;  /* 0x000000ff06097290 */ /* 0x000fe4000fffe1ff */
[----:B------:R-:W-:Y:S02]  /*66a0*/  @!UP0 USHF.R.U32.HI UR4, URZ, UR43, UR4 ;  /* 0x0000002bff048299 */ /* 0x000fe40008011604 */
[----:B------:R-:W-:Y:S02]  /*66b0*/  UIMAD UR10, UR45, UR10, UR6 ;  /* 0x0000000a2d0a72a4 */ /* 0x000fe4000f8e0206 */
[----:B------:R-:W-:Y:S04]  /*66c0*/  @!UP0 USEL UR4, UR5, UR4, !UP2 ;  /* 0x0000000405048287 */ /* 0x000fe8000d000000 */
[----:B------:R-:W-:Y:S02]  /*66d0*/  @!UP0 UIMAD UR10, UR7, UR10, UR4 ;  /* 0x0000000a070a82a4 */ /* 0x000fe4000f8e0204 */
[----:B------:R-:W-:Y:S02]  /*66e0*/  @!UP0 UIADD3 UR11, UPT, UPT, UR11, -UR4, URZ ;  /* 0x800000040b0b8290 */ /* 0x000fe4000fffe0ff */
[----:B------:R-:W-:Y:S02]  /*66f0*/  UIMAD UR7, UR41, UR8, UR37 ;  /* 0x00000008290772a4 */ /* 0x000fe4000f8e0225 */
[----:B------:R-:W-:Y:S02]  /*6700*/  @!UP0 UIMAD UR6, UR11, UR45, UR5 ;  /* 0x0000002d0b0682a4 */ /* 0x000fe4000f8e0205 */
[----:B------:R-:W-:Y:S01]  /*6710*/  UIMAD UR4, UR58, UR9, UR36 ;  /* 0x000000093a0472a4 */ /* 0x000fe2000f8e0224 */
[----:B------:R-:W-:Y:S02]  /*6720*/  @!UP0 UMOV UR5, UR10 ;  /* 0x0000000a00058c82 */ /* 0x000fe40008000000 */
[----:B------:R-:W-:Y:S02]  /*6730*/  UIMAD UR37, UR5, UR41, UR7 ;  /* 0x00000029052572a4 */ /* 0x000fe4000f8e0207 */
[----:B------:R-:W-:Y:S11]  /*6740*/  UIMAD UR36, UR6, UR58, UR4 ;  /* 0x0000003a062472a4 */ /* 0x000ff6000f8e0204 */
[----:B------:R-:W-:Y:S01]  /*6750*/  @!UPT UIADD3 URZ, UPT, UPT, URZ, URZ, URZ ;  /* 0x000000fffffff290 */ /* 0x000fe2000fffe0ff */
.L_x_103:
[----:B------:R-:W-:Y:S01]  /*6760*/  UISETP.NE.AND UP0, UPT, UR40, 0x1, UPT ;  /* 0x000000012800788c */ /* 0x000fe2000bf05270 */
[----:B------:R-:W-:Y:S01]  /*6770*/  LOP3.LUT P0, RZ, R144, 0x3f0, RZ, 0xc0, !PT ;  /* 0x000003f090ff7812 */ /* 0x000fe2000780c0ff */
[----:B------:R-:W-:Y:S01]  /*6780*/  USHF.L.U32 UR53, UR20, 0x8, URZ ;  /* 0x0000000814357899 */ /* 0x000fe200080006ff */
[----:B------:R-:W-:Y:S01]  /*6790*/  BSSY.RECONVERGENT B6, `(.L_x_104) ;  /* 0x0000034000067945 */ /* 0x000fe20003800200 */
[----:B------:R-:W-:Y:S01]  /*67a0*/  USHF.L.U32 UR50, UR28, 0x7, URZ ;  /* 0x000000071c327899 */ /* 0x000fe200080006ff */
[----:B------:R-:W-:Y:S06]  /*67b0*/  IADD3 R146, PT, PT, R146, 0x1, RZ ;  /* 0x0000000192927810 */ /* 0x000fec0007ffe0ff */
[----:B------:R-:W3:Y:S01]  /*67c0*/  @!UP0 LDCU.128 UR12, c[0x0][0xf10] ;  /* 0x0001e200ff0c87ac */ /* 0x000ee20008000c00 */
[----:B------:R-:W4:Y:S01]  /*67d0*/  @!UP0 LDCU UR5, c[0x0][0xf0c] ;  /* 0x0001e180ff0587ac */ /* 0x000f220008000800 */
[----:B------:R-:W1:Y:S01]  /*67e0*/  @!UP0 LDCU UR10, c[0x0][0xf20] ;  /* 0x0001e400ff0a87ac */ /* 0x000e620008000800 */
[----:B---3--:R-:W-:Y:S02]  /*67f0*/  UIMAD.WIDE.U32 UR8, UR37, UR12, URZ ;  /* 0x0000000c250872a5 */ /* 0x008fe4000f8e00ff */
[----:B------:R-:W-:Y:S02]  /*6800*/  UIMAD.WIDE.U32 UR6, UR36, UR15, URZ ;  /* 0x0000000f240672a5 */ /* 0x000fe4000f8e00ff */
[----:B------:R-:W-:Y:S03]  /*6810*/  @!UP0 UISETP.NE.AND UP1, UPT, UR14, 0x1, UPT ;  /* 0x000000010e00888c */ /* 0x000fe6000bf25270 */
[----:B------:R-:W-:Y:S01]  /*6820*/  @!UP0 UMOV UR4, UR9 ;  /* 0x0000000900048c82 */ /* 0x000fe20008000000 */
[----:B----4-:R-:W-:Y:S02]  /*6830*/  @!UP0 UISETP.NE.AND UP2, UPT, UR5, 0x1, UPT ;  /* 0x000000010500888c */ /* 0x010fe4000bf45270 */
[----:B------:R-:W-:Y:S01]  /*6840*/  @!UP0 USHF.R.U32.HI UR4, URZ, UR13, UR4 ;  /* 0x0000000dff048299 */ /* 0x000fe20008011604 */
[----:B------:R-:W-:Y:S02]  /*6850*/  @!UP0 UMOV UR6, UR7 ;  /* 0x0000000700068c82 */ /* 0x000fe40008000000 */
[----:B-1----:R-:W-:Y:S02]  /*6860*/  @!UP0 USHF.R.U32.HI UR6, URZ, UR10, UR6 ;  /* 0x0000000aff068299 */ /* 0x002fe40008011606 */
[----:B------:R-:W-:Y:S02]  /*6870*/  @!UP0 USEL UR7, UR37, UR4, !UP2 ;  /* 0x0000000425078287 */ /* 0x000fe4000d000000 */
[----:B------:R-:W-:Y:S04]  /*6880*/  @!UP0 USEL UR6, UR36, UR6, !UP1 ;  /* 0x0000000624068287 */ /* 0x000fe8000c800000 */
[----:B------:R-:W-:Y:S02]  /*6890*/  @!UP0 UIADD3 UR4, UPT, UPT, -UR7, UR6, URZ ;  /* 0x0000000607048290 */ /* 0x000fe4000fffe1ff */
[----:B------:R-:W-:Y:S02]  /*68a0*/  @!UP0 UIADD3 UR6, UPT, UPT, UR7, -UR6, URZ ;  /* 0x8000000607068290 */ /* 0x000fe4000fffe0ff */
[----:B------:R-:W-:Y:S02]  /*68b0*/  @!UP0 UIMAD UR37, UR4, UR5, UR37 ;  /* 0x00000005042582a4 */ /* 0x000fe4000f8e0225 */
[----:B------:R-:W-:Y:S01]  /*68c0*/  @!UP0 UIMAD UR36, UR6, UR14, UR36 ;  /* 0x0000000e062482a4 */ /* 0x000fe2000f8e0224 */
[----:B------:R-:W-:Y:S11]  /*68d0*/  @!P0 BRA `(.L_x_105) ;  /* 0x00000000007c8947 */ /* 0x000ff60003800000 */
[----:B------:R-:W1:Y:S01]  /*68e0*/  LDCU.64 UR8, c[0x4][0x80] ;  /* 0x01001000ff0877ac */ /* 0x000e620008000a00 */
[----:B------:R-:W-:Y:S01]  /*68f0*/  MOV R16, 0x0 ;  /* 0x0000000000107802 */ /* 0x000fe20000000f00 */
[----:B------:R-:W-:Y:S02]  /*6900*/  HFMA2 R12, -RZ, RZ, 0, 5.9604644775390625e-08 ;  /* 0x00000001ff0c7431 */ /* 0x000fe400000001ff */
[----:B------:R-:W-:Y:S01]  /*6910*/  IMAD.MOV.U32 R8, RZ, RZ, 0x70 ;  /* 0x00000070ff087424 */ /* 0x000fe200078e00ff */
[----:B------:R3:W4:Y:S01]  /*6920*/  LDC.64 R14, c[0x4][R16] ;  /* 0x01000000100e7b82 */ /* 0x0007220000000a00 */
[----:B------:R-:W2:Y:S01]  /*6930*/  LDCU.64 UR6, c[0x4][0x88] ;  /* 0x01001100ff0677ac */ /* 0x000ea20008000a00 */
[----:B------:R-:W-:Y:S01]  /*6940*/  IMAD.MOV.U32 R13, RZ, RZ, RZ ;  /* 0x000000ffff0d7224 */ /* 0x000fe200078e00ff */
[----:B------:R-:W2:Y:S01]  /*6950*/  LDCU.64 UR4, c[0x4][0x8] ;  /* 0x01000100ff0477ac */ /* 0x000ea20008000a00 */
[----:B-1----:R-:W-:Y:S01]  /*6960*/  MOV R5, UR9 ;  /* 0x0000000900057c02 */ /* 0x002fe20008000f00 */
[----:B------:R-:W-:Y:S01]  /*6970*/  IMAD.U32 R4, RZ, RZ, UR8 ;  /* 0x00000008ff047e24 */ /* 0x000fe2000f8e00ff */
[----:B--2---:R-:W-:Y:S01]  /*6980*/  MOV R7, UR7 ;  /* 0x0000000700077c02 */ /* 0x004fe20008000f00 */
[----:B------:R-:W-:Y:S01]  /*6990*/  IMAD.U32 R6, RZ, RZ, UR6 ;  /* 0x00000006ff067e24 */ /* 0x000fe2000f8e00ff */
[----:B------:R-:W-:Y:S01]  /*69a0*/  MOV R11, UR5 ;  /* 0x00000005000b7c02 */ /* 0x000fe20008000f00 */
[----:B------:R-:W-:Y:S02]  /*69b0*/  IMAD.U32 R10, RZ, RZ, UR4 ;  /* 0x00000004ff0a7e24 */ /* 0x000fe4000f8e00ff */
[----:B------:R-:W-:Y:S07]  /*69c0*/  LEPC R20, `(.L_x_106) ;  /* 0x000000001014794e */ /* 0x000fee0000000000 */
[----:B---345:R-:W-:Y:S05]  /*69d0*/  CALL.ABS.NOINC R14 ;  /* 0x000000000e007343 */ /* 0x038fea0003c00000 */
.L_x_106:
[----:B------:R-:W1:Y:S01]  /*69e0*/  LDCU.64 UR8, c[0x4][0x80] ;  /* 0x01001000ff0877ac */ /* 0x000e620008000a00 */
[----:B------:R-:W2:Y:S01]  /*69f0*/  LDC.64 R16, c[0x4][R16] ;  /* 0x0100000010107b82 */ /* 0x000ea20000000a00 */
[----:B------:R-:W-:Y:S02]  /*6a00*/  HFMA2 R12, -RZ, RZ, 0, 5.9604644775390625e-08 ;  /* 0x00000001ff0c7431 */ /* 0x000fe400000001ff */
[----:B------:R-:W-:Y:S02]  /*6a10*/  IMAD.MOV.U32 R8, RZ, RZ, 0x70 ;  /* 0x00000070ff087424 */ /* 0x000fe400078e00ff */
[----:B------:R-:W-:Y:S01]  /*6a20*/  IMAD.MOV.U32 R13, RZ, RZ, RZ ;  /* 0x000000ffff0d7224 */ /* 0x000fe200078e00ff */
[----:B------:R-:W3:Y:S01]  /*6a30*/  LDCU.64 UR6, c[0x4][0x88] ;  /* 0x01001100ff0677ac */ /* 0x000ee20008000a00 */
[----:B------:R-:W4:Y:S01]  /*6a40*/  LDCU.64 UR4, c[0x4][0x8] ;  /* 0x01000100ff0477ac */ /* 0x000f220008000a00 */
[----:B-1----:R-:W-:Y:S02]  /*6a50*/  MOV R4, UR8 ;  /* 0x0000000800047c02 */ /* 0x002fe40008000f00 */
[----:B------:R-:W-:Y:S02]  /*6a60*/  MOV R5, UR9 ;  /* 0x0000000900057c02 */ /* 0x000fe40008000f00 */
[----:B---3--:R-:W-:Y:S01]  /*6a70*/  MOV R7, UR7 ;  /* 0x0000000700077c02 */ /* 0x008fe20008000f00 */
[----:B------:R-:W-:Y:S01]  /*6a80*/  IMAD.U32 R6, RZ, RZ, UR6 ;  /* 0x00000006ff067e24 */ /* 0x000fe2000f8e00ff */
[----:B----4-:R-:W-:Y:S01]  /*6a90*/  MOV R11, UR5 ;  /* 0x00000005000b7c02 */ /* 0x010fe20008000f00 */
[----:B------:R-:W-:Y:S02]  /*6aa0*/  IMAD.U32 R10, RZ, RZ, UR4 ;  /* 0x00000004ff0a7e24 */ /* 0x000fe4000f8e00ff */
[----:B------:R-:W-:Y:S07]  /*6ab0*/  LEPC R20, `(.L_x_105) ;  /* 0x000000001014794e */ /* 0x000fee0000000000 */
[----:B--2---:R-:W-:Y:S05]  /*6ac0*/  CALL.ABS.NOINC R16 ;  /* 0x0000000010007343 */ /* 0x004fea0003c00000 */
.L_x_105:
[----:B------:R-:W-:Y:S05]  /*6ad0*/  BSYNC.RECONVERGENT B6 ;  /* 0x0000000000067941 */ /* 0x000fea0003800200 */
.L_x_104:
[----:B------:R-:W-:Y:S02]  /*6ae0*/  R2UR UR6, R143 ;  /* 0x000000008f0672ca */ /* 0x000fe400000e0000 */
[----:B------:R-:W-:Y:S02]  /*6af0*/  R2UR UR5, R154 ;  /* 0x000000009a0572ca */ /* 0x000fe400000e0000 */
[----:B------:R-:W-:Y:S02]  /*6b00*/  R2UR UR4, R153 ;  /* 0x00000000990472ca */ /* 0x000fe400000e0000 */
[----:B------:R-:W-:Y:S02]  /*6b10*/  ISETP.NE.U32.AND P4, PT, R136, RZ, PT ;  /* 0x000000ff8800720c */ /* 0x000fe40003f85070 */
[----:B------:R-:W-:Y:S02]  /*6b20*/  ISETP.NE.U32.AND P2, PT, RZ, UR60, PT ;  /* 0x0000003cff007c0c */ /* 0x000fe4000bf45070 */
[----:B------:R-:W-:Y:S02]  /*6b30*/  ISETP.NE.AND.EX P4, PT, R137, RZ, PT, P4 ;  /* 0x000000ff8900720c */ /* 0x000fe40003f85340 */
[----:B------:R-:W-:Y:S01]  /*6b40*/  ISETP.NE.AND.EX P2, PT, RZ, UR61, PT, P2 ;  /* 0x0000003dff007c0c */ /* 0x000fe2000bf45320 */
[----:B------:R-:W-:Y:S02]  /*6b50*/  UISETP.NE.AND UP2, UPT, UR6, URZ, UPT ;  /* 0x000000ff0600728c */ /* 0x000fe4000bf45270 */
[----:B------:R-:W-:Y:S04]  /*6b60*/  UISETP.NE.U32.AND UP0, UPT, UR5, URZ, UPT ;  /* 0x000000ff0500728c */ /* 0x000fe8000bf05070 */
[----:B------:R-:W-:Y:S01]  /*6b70*/  UISETP.NE.AND.EX UP1, UPT, UR4, URZ, UPT, UP0 ;  /* 0x000000ff0400728c */ /* 0x000fe2000bf25300 */
[----:B------:R-:W-:Y:S01]  /*6b80*/  PLOP3.LUT P1, PT, PT, PT, UP2, 0x80, 0x8 ;  /* 0x000000000008781c */ /* 0x000fe20003f2f028 */
[----:B------:R-:W-:Y:S03]  /*6b90*/  UPLOP3.LUT UP0, UPT, UPT, UPT, UPT, 0x40, 0x4 ;  /* 0x000000000004789c */ /* 0x000fe60003f0e870 */
[----:B------:R-:W-:Y:S06]  /*6ba0*/  @UP2 UPLOP3.LUT UP0, UPT, UPT, UPT, UP1, 0x80, 0x8 ;  /* 0x000000000008289c */ /* 0x000fec0003f0f010 */
[----:B------:R-:W-:Y:S01]  /*6bb0*/  PLOP3.LUT P0, PT, PT, PT, UP0, 0x80, 0x8 ;  /* 0x000000000008781c */ /* 0x000fe20003f0f008 */
[----:B------:R-:W-:Y:S01]  /*6bc0*/  @!UPT UIADD3 URZ, UPT, UPT, URZ, URZ, URZ ;  /* 0x000000fffffff290 */ /* 0x000fe2000fffe0ff */
[----:B------:R-:W-:Y:S11]  /*6bd0*/  BRA.U !UP1, `(.L_x_107) ;  /* 0x0000000109407547 */ /* 0x000ff6000b800000 */
[----:B------:R-:W-:Y:S01]  /*6be0*/  UISETP.NE.U32.AND UP0, UPT, UR60, URZ, UPT ;  /* 0x000000ff3c00728c */ /* 0x000fe2000bf05070 */
[----:B------:R-:W-:Y:S01]  /*6bf0*/  R2UR UR6, R154 ;  /* 0x000000009a0672ca */ /* 0x000fe200000e0000 */
[----:B------:R-:W1:Y:S01]  /*6c00*/  LDCU.64 UR8, c[0x0][0x358] ;  /* 0x00006b00ff0877ac */ /* 0x000e620008000a00 */
[----:B------:R-:W-:Y:S02]  /*6c10*/  HFMA2 R139, -RZ, RZ, 0, 5.9604644775390625e-08 ;  /* 0x00000001ff8b7431 */ /* 0x000fe400000001ff */
[----:B--2---:R-:W-:Y:S01]  /*6c20*/  IMAD.MOV.U32 R0, RZ, RZ, 0x1 ;  /* 0x00000001ff007424 */ /* 0x004fe200078e00ff */
[----:B------:R-:W-:Y:S06]  /*6c30*/  UISETP.NE.AND.EX UP0, UPT, UR61, URZ, UPT, UP0 ;  /* 0x000000ff3d00728c */ /* 0x000fec000bf05300 */
[----:B------:R-:W-:Y:S05]  /*6c40*/  PLOP3.LUT P3, PT, PT, PT, UP0, 0x80, 0x8 ;  /* 0x000000000008781c */ /* 0x000fea0003f6f008 */
[----:B------:R-:W2:Y:S01]  /*6c50*/  @UP0 LDCU.64 UR4, c[0x0][0xc88] ;  /* 0x00019100ff0407ac */ /* 0x000ea20008000a00 */
[----:B------:R-:W-:Y:S07]  /*6c60*/  @UP0 UIMAD UR6, UR44, UR6, URZ ;  /* 0x000000062c0602a4 */ /* 0x000fee000f8e02ff */
[----:B------:R-:W-:Y:S01]  /*6c70*/  @!P3 PRMT R139, R0, 0x7610, R139 ;  /* 0x00007610008bb816 */ /* 0x000fe2000000008b */
[----:B--2---:R-:W-:Y:S06]  /*6c80*/  @UP0 UIMAD.WIDE UR4, UR6, 0x4, UR4 ;  /* 0x00000004060408a5 */ /* 0x004fec000f8e0204 */
[----:B------:R-:W-:Y:S02]  /*6c90*/  IMAD.U32 R4, RZ, RZ, UR4 ;  /* 0x00000004ff047e24 */ /* 0x000fe4000f8e00ff */
[----:B------:R-:W-:Y:S03]  /*6ca0*/  IMAD.U32 R5, RZ, RZ, UR5 ;  /* 0x00000005ff057e24 */ /* 0x000fe6000f8e00ff */
[----:B------:R-:W2:Y:S02]  /*6cb0*/  @!UP0 LDCU UR4, c[0x0][0xc80] ;  /* 0x00019000ff0487ac */ /* 0x000ea40008000800 */
[----:B-1---5:R1:W5:Y:S02]  /*6cc0*/  @P3 LDG.E R71, desc[UR8][R4.64] ;  /* 0x0000000804473981 */ /* 0x022364000c1e1900 */
[----:B-12---:R-:W-:Y:S02]  /*6cd0*/  @!P3 MOV R71, UR4 ;  /* 0x000000040047bc02 */ /* 0x006fe40008000f00 */
.L_x_107:
[----:B------:R-:W-:Y:S05]  /*6ce0*/  @!P4 BRA `(.L_x_108) ;  /* 0x000000000024c947 */ /* 0x000fea0003800000 */
[----:B------:R-:W-:Y:S01]  /*6cf0*/  ISETP.NE.U32.AND P3, PT, R134, RZ, PT ;  /* 0x000000ff8600720c */ /* 0x000fe20003f65070 */
[----:B------:R-:W1:Y:S03]  /*6d00*/  LDCU.64 UR4, c[0x0][0x358] ;  /* 0x00006b00ff0477ac */ /* 0x000e660008000a00 */
[----:B------:R-:W-:Y:S11]  /*6d10*/  ISETP.NE.AND.EX P3, PT, R135, RZ, PT, P3 ;  /* 0x000000ff8700720c */ /* 0x000ff60003f65330 */
[----:B------:R-:W-:Y:S02]  /*6d20*/  @!UPT UIADD3 URZ, UPT, UPT, URZ, URZ, URZ ;  /* 0x000000fffffff290 */ /* 0x000fe4000fffe0ff */
[----:B------:R-:W3:Y:S01]  /*6d30*/  @P3 LDC.64 R4, c[0x0][0xca8] ;  /* 0x00032a00ff043b82 */ /* 0x000ee20000000a00 */
[----:B--2---:R-:W-:Y:S04]  /*6d40*/  @P3 IMAD R0, R136, UR44, RZ ;  /* 0x0000002c88003c24 */ /* 0x004fe8000f8e02ff */
[----:B---3--:R-:W-:Y:S05]  /*6d50*/  @P3 IMAD.WIDE R4, R0, 0x4, R4 ;  /* 0x0000000400043825 */ /* 0x008fea00078e0204 */
[----:B-1---5:R1:W5:Y:S02]  /*6d60*/  @P3 LDG.E R68, desc[UR4][R4.64] ;  /* 0x0000000404443981 */ /* 0x022364000c1e1900 */
[----:B-1----:R-:W3:Y:S02]  /*6d70*/  @!P3 LDC R68, c[0x0][0xca0] ;  /* 0x00032800ff44bb82 */ /* 0x002ee40000000800 */
.L_x_108:
[----:B-----5:R-:W-:Y:S01]  /*6d80*/  FSETP.NEU.AND P3, PT, R71, RZ, PT ;  /* 0x000000ff4700720b */ /* 0x020fe20003f6d000 */
[----:B------:R-:W-:Y:S01]  /*6d90*/  IMAD.SHL.U32 R164, R133, 0x2, RZ ;  /* 0x0000000285a47824 */ /* 0x000fe200078e00ff */
[----:B------:R-:W-:Y:S01]  /*6da0*/  SEL R5, RZ, 0xffffffff, P2 ;  /* 0xffffffffff057807 */ /* 0x000fe20001000000 */
[----:B------:R-:W-:Y:S01]  /*6db0*/  IMAD.SHL.U32 R78, R150, 0x10, RZ ;  /* 0x00000010964e7824 */ /* 0x000fe200078e00ff */
[----:B------:R-:W-:Y:S01]  /*6dc0*/  @P1 LOP3.LUT P2, RZ, R139, 0xff, RZ, 0xc0, !PT ;  /* 0x000000ff8bff1812 */ /* 0x000fe2000784c0ff */
[----:B------:R-:W-:Y:S01]  /*6dd0*/  VIADD R163, R164, UR46 ;  /* 0x0000002ea4a37c36 */ /* 0x000fe20008000000 */
[----:B------:R-:W-:Y:S01]  /*6de0*/  @P1 SEL R4, RZ, 0xffffffff, P3 ;  /* 0xffffffffff041807 */ /* 0x000fe20001800000 */
[----:B------:R-:W-:Y:S01]  /*6df0*/  IMAD.MOV.U32 R94, RZ, RZ, -0x10 ;  /* 0xfffffff0ff5e7424 */ /* 0x000fe200078e00ff */
[----:B------:R-:W-:Y:S01]  /*6e00*/  LOP3.LUT R149, R149, 0x1, RZ, 0x3c, !PT ;  /* 0x0000000195957812 */ /* 0x000fe200078e3cff */
[----:B------:R-:W-:Y:S01]  /*6e10*/  IMAD.SHL.U32 R92, R151, 0x10, RZ ;  /* 0x00000010975c7824 */ /* 0x000fe200078e00ff */
[----:B------:R-:W-:Y:S01]  /*6e20*/  @P0 SEL R4, R5, R4, !P2 ;  /* 0x0000000405040207 */ /* 0x000fe20005000000 */
[C---:B------:R-:W-:Y:S01]  /*6e30*/  IMAD.IADD R147, R163.reuse, 0x1, R78 ;  /* 0x00000001a3937824 */ /* 0x040fe200078e024e */
[----:B------:R-:W-:Y:S01]  /*6e40*/  PLOP3.LUT P0, PT, PT, PT, UP1, 0x80, 0x8 ;  /* 0x000000000008781c */ /* 0x000fe20003f0f018 */
[----:B------:R-:W-:Y:S01]  /*6e50*/  IMAD.U32 R3, RZ, RZ, UR38 ;  /* 0x00000026ff037e24 */ /* 0x000fe2000f8e00ff */
[----:B------:R-:W-:Y:S01]  /*6e60*/  @P1 LOP3.LUT R4, R4, 0x1, RZ, 0xc0, !PT ;  /* 0x0000000104041812 */ /* 0x000fe200078ec0ff */
[----:B------:R-:W-:Y:S01]  /*6e70*/  IMAD.IADD R162, R163, 0x1, R92 ;  /* 0x00000001a3a27824 */ /* 0x000fe200078e025c */
[----:B------:R-:W-:Y:S01]  /*6e80*/  LOP3.LUT P4, R145, R139, 0xff, RZ, 0xc0, !PT ;  /* 0x000000ff8b917812 */ /* 0x000fe2000788c0ff */
[--C-:B------:R-:W-:Y:S01]  /*6e90*/  IMAD.IADD R159, R92, 0x1, R147.reuse ;  /* 0x000000015c9f7824 */ /* 0x100fe200078e0293 */
[----:B------:R-:W-:Y:S01]  /*6ea0*/  ISETP.NE.U32.OR P5, PT, R4, 0x1, !P1 ;  /* 0x000000010400780c */ /* 0x000fe20004fa5470 */
[----:B------:R-:W-:Y:S01]  /*6eb0*/  IMAD.U32 R4, RZ, RZ, UR38 ;  /* 0x00000026ff047e24 */ /* 0x000fe2000f8e00ff */
[----:B------:R-:W-:Y:S01]  /*6ec0*/  BSSY B1, `(.L_x_109) ;  /* 0x000004a000017945 */ /* 0x000fe20003800000 */
[----:B------:R-:W-:Y:S01]  /*6ed0*/  IMAD.MOV.U32 R79, RZ, RZ, 0x1 ;  /* 0x00000001ff4f7424 */ /* 0x000fe200078e00ff */
[----:B------:R-:W-:Y:S01]  /*6ee0*/  P2R R157, PR, RZ, 0x20 ;  /* 0x00000020ff9d7803 */ /* 0x000fe20000000000 */
[----:B------:R-:W-:Y:S01]  /*6ef0*/  IMAD.MOV.U32 R77, RZ, RZ, RZ ;  /* 0x000000ffff4d7224 */ /* 0x000fe200078e00ff */
[----:B--2---:R-:W-:Y:S02]  /*6f00*/  SHF.L.U32 R0, R4, 0x1f, RZ ;  /* 0x0000001f04007819 */ /* 0x004fe400000006ff */
[----:B------:R-:W-:Y:S02]  /*6f10*/  CS2R R130, SRZ ;  /* 0x0000000000827805 */ /* 0x000fe4000001ff00 */
[----:B------:R-:W-:Y:S02]  /*6f20*/  SEL R4, RZ, 0xffffffff, P3 ;  /* 0xffffffffff047807 */ /* 0x000fe40001800000 */
[----:B------:R-:W-:Y:S02]  /*6f30*/  CS2R R128, SRZ ;  /* 0x0000000000807805 */ /* 0x000fe4000001ff00 */
[----:B------:R-:W-:Y:S02]  /*6f40*/  CS2R R122, SRZ ;  /* 0x00000000007a7805 */ /* 0x000fe4000001ff00 */
[----:B------:R-:W-:Y:S02]  /*6f50*/  CS2R R120, SRZ ;  /* 0x0000000000787805 */ /* 0x000fe4000001ff00 */
[----:B------:R-:W-:Y:S02]  /*6f60*/  @P0 SEL R4, R5, R4, !P4 ;  /* 0x0000000405040207 */ /* 0x000fe40006000000 */
[----:B------:R-:W-:Y:S02]  /*6f70*/  CS2R R114, SRZ ;  /* 0x0000000000727805 */ /* 0x000fe4000001ff00 */
[----:B------:R-:W-:Y:S02]  /*6f80*/  @P5 SHF.L.U32 R6, R149, 0x1f, RZ ;  /* 0x0000001f95065819 */ /* 0x000fe400000006ff */
[----:B------:R-:W-:Y:S02]  /*6f90*/  CS2R R112, SRZ ;  /* 0x0000000000707805 */ /* 0x000fe4000001ff00 */
[----:B------:R-:W-:Y:S02]  /*6fa0*/  LOP3.LUT R4, R4, 0x1, RZ, 0xc0, !PT ;  /* 0x0000000104047812 */ /* 0x000fe400078ec0ff */
[----:B------:R-:W-:Y:S01]  /*6fb0*/  CS2R R106, SRZ ;  /* 0x00000000006a7805 */ /* 0x000fe2000001ff00 */
[----:B------:R-:W1:Y:S01]  /*6fc0*/  @P5 SYNCS.PHASECHK.TRANS64.TRYWAIT P2, [UR46+0x40], R6 ;  /* 0x00004006ff0055a7 */ /* 0x000e62000804112e */
[----:B------:R-:W-:Y:S02]  /*6fd0*/  ISETP.NE.AND P0, PT, RZ, UR38, PT ;  /* 0x00000026ff007c0c */ /* 0x000fe4000bf05270 */
[----:B------:R-:W-:Y:S02]  /*6fe0*/  CS2R R104, SRZ ;  /* 0x0000000000687805 */ /* 0x000fe4000001ff00 */
[----:B------:R-:W-:Y:S02]  /*6ff0*/  ISETP.NE.U32.AND P3, PT, R4, 0x1, PT ;  /* 0x000000010400780c */ /* 0x000fe40003f65070 */
[----:B------:R-:W-:Y:S02]  /*7000*/  CS2R R98, SRZ ;  /* 0x0000000000627805 */ /* 0x000fe4000001ff00 */
[----:B------:R-:W-:Y:S02]  /*7010*/  CS2R R96, SRZ ;  /* 0x0000000000607805 */ /* 0x000fe4000001ff00 */
[----:B------:R-:W-:Y:S02]  /*7020*/  CS2R R90, SRZ ;  /* 0x00000000005a7805 */ /* 0x000fe4000001ff00 */
[----:B------:R-:W-:Y:S02]  /*7030*/  P2R R93, PR, RZ, 0x8 ;  /* 0x00000008ff5d7803 */ /* 0x000fe40000000000 */
[----:B------:R-:W-:Y:S02]  /*7040*/  CS2R R88, SRZ ;  /* 0x0000000000587805 */ /* 0x000fe4000001ff00 */
[----:B------:R-:W-:Y:S02]  /*7050*/  ISETP.NE.U32.AND P3, PT, R138, 0x1, PT ;  /* 0x000000018a00780c */ /* 0x000fe40003f65070 */
[----:B------:R-:W-:Y:S02]  /*7060*/  CS2R R82, SRZ ;  /* 0x0000000000527805 */ /* 0x000fe4000001ff00 */
[----:B------:R-:W-:Y:S02]  /*7070*/  CS2R R80, SRZ ;  /* 0x0000000000507805 */ /* 0x000fe4000001ff00 */
[----:B------:R-:W-:Y:S02]  /*7080*/  CS2R R86, SRZ ;  /* 0x0000000000567805 */ /* 0x000fe4000001ff00 */
[----:B------:R-:W-:Y:S02]  /*7090*/  SEL R94, R94, 0x10, !P3 ;  /* 0x000000105e5e7807 */ /* 0x000fe40005800000 */
[----:B------:R-:W-:Y:S01]  /*70a0*/  CS2R R84, SRZ ;  /* 0x0000000000547805 */ /* 0x000fe2000001ff00 */
[----:B------:R-:W-:Y:S01]  /*70b0*/  IMAD R69, R3, 0xc0, R2 ;  /* 0x000000c003457824 */ /* 0x000fe200078e0202 */
[----:B------:R2:W4:Y:S01]  /*70c0*/  SYNCS.PHASECHK.TRANS64.TRYWAIT P1, [UR46+0xb0], R0 ;  /* 0x0000b000ff0075a7 */ /* 0x000522000802112e */
[----:B------:R-:W-:Y:S01]  /*70d0*/  SEL R70, RZ, 0xc0, P0 ;  /* 0x000000c0ff467807 */ /* 0x000fe20000000000 */
[----:B------:R-:W-:Y:S02]  /*70e0*/  IMAD.IADD R163, R163, 0x1, R94 ;  /* 0x00000001a3a37824 */ /* 0x000fe400078e025e */
[C---:B------:R-:W-:Y:S02]  /*70f0*/  IMAD.IADD R161, R94.reuse, 0x1, R162 ;  /* 0x000000015ea17824 */ /* 0x040fe400078e02a2 */
[C---:B------:R-:W-:Y:S02]  /*7100*/  IMAD.IADD R160, R94.reuse, 0x1, R147 ;  /* 0x000000015ea07824 */ /* 0x040fe400078e0293 */
[----:B------:R-:W-:Y:S01]  /*7110*/  IMAD.IADD R158, R94, 0x1, R159 ;  /* 0x000000015e9e7824 */ /* 0x000fe200078e029f */
[----:B-1----:R-:W-:Y:S01]  /*7120*/  @P5 SEL R79, RZ, 0x1, !P2 ;  /* 0x00000001ff4f5807 */ /* 0x002fe20005000000 */
[----:B--2---:R-:W-:Y:S06]  /*7130*/  @!P5 BRA `(.L_x_110) ;  /* 0x000000000088d947 */ /* 0x004fec0003800000 */
[----:B------:R-:W-:Y:S01]  /*7140*/  IMAD.MOV.U32 R131, RZ, RZ, RZ ;  /* 0x000000ffff837224 */ /* 0x000fe200078e00ff */
[----:B------:R-:W-:Y:S01]  /*7150*/  ISETP.NE.AND P0, PT, R79, RZ, PT ;  /* 0x000000ff4f00720c */ /* 0x000fe20003f05270 */
[----:B------:R-:W-:Y:S01]  /*7160*/  BSSY B0, `(.L_x_111) ;  /* 0x0000014000007945 */ /* 0x000fe20003800000 */
[----:B------:R-:W-:Y:S02]  /*7170*/  CS2R R86, SRZ ;  /* 0x0000000000567805 */ /* 0x000fe4000001ff00 */
        /* <DEDUP_REMOVED lines=13> */
[----:B------:R-:W-:Y:S01]  /*7250*/  CS2R R128, SRZ ;  /* 0x0000000000807805 */ /* 0x000fe2000001ff00 */
[----:B------:R-:W-:Y:S06]  /*7260*/  @P0 BRA `(.L_x_112) ;  /* 0x00000000000c0947 */ /* 0x000fec0003800000 */
[----:B------:R-:W-:Y:S04]  /*7270*/  SHF.L.U32 R4, R149, 0x1f, RZ ;  /* 0x0000001f95047819 */ /* 0x000fe800000006ff */
[----:B------:R-:W1:Y:S02]  /*7280*/  SYNCS.PHASECHK.TRANS64.TRYWAIT P0, [UR46+0x40], R4 ;  /* 0x00004004ff0075a7 */ /* 0x000e64000800112e */
[----:B-1----:R-:W-:Y:S05]  /*7290*/  @!P0 BRA `(.L_x_113) ;  /* 0x0000005c00888947 */ /* 0x002fea0003800000 */
.L_x_112:
[----:B------:R-:W-:Y:S05]  /*72a0*/  BSYNC B0 ;  /* 0x0000000000007941 */ /* 0x000fea0003800000 */
.L_x_111:
[----:B------:R-:W-:Y:S01]  /*72b0*/  ISETP.NE.AND P0, PT, R93, RZ, PT ;  /* 0x000000ff5d00720c */ /* 0x000fe20003f05270 */
[----:B------:R-:W-:Y:S11]  /*72c0*/  HFMA2 R77, -RZ, RZ, 0, 5.9604644775390625e-08 ;  /* 0x00000001ff4d7431 */ /* 0x000ff600000001ff */
[----:B------:R-:W-:Y:S01]  /*72d0*/  @!UPT UIADD3 URZ, UPT, UPT, URZ, URZ, URZ ;  /* 0x000000fffffff290 */ /* 0x000fe2000fffe0ff */
[----:B------:R2:W1:Y:S04]  /*72e0*/  @P0 LDS.128 R84, [R164+UR46+0x400] ;  /* 0x0004002ea4540984 */ /* 0x0004680008000c00 */
[----:B------:R2:W1:Y:S04]  /*72f0*/  @P0 LDS.128 R80, [R163+0x400] ;  /* 0x00040000a3500984 */ /* 0x0004680000000c00 */
[----:B------:R2:W1:Y:S04]  /*7300*/  @P0 LDS.128 R88, [R162+0x400] ;  /* 0x00040000a2580984 */ /* 0x0004680000000c00 */
[----:B------:R2:W1:Y:S04]  /*7310*/  @P0 LDS.128 R96, [R161+0x400] ;  /* 0x00040000a1600984 */ /* 0x0004680000000c00 */
[----:B------:R2:W1:Y:S04]  /*7320*/  @P0 LDS.128 R104, [R147+0x400] ;  /* 0x0004000093680984 */ /* 0x0004680000000c00 */
[----:B------:R2:W1:Y:S04]  /*7330*/  @P0 LDS.128 R112, [R160+0x400] ;  /* 0x00040000a0700984 */ /* 0x0004680000000c00 */
[----:B------:R2:W1:Y:S04]  /*7340*/  @P0 LDS.128 R120, [R159+0x400] ;  /* 0x000400009f780984 */ /* 0x0004680000000c00 */
[----:B------:R2:W1:Y:S02]  /*7350*/  @P0 LDS.128 R128, [R158+0x400] ;  /* 0x000400009e800984 */ /* 0x0004640000000c00 */
.L_x_110:
[----:B------:R-:W-:Y:S05]  /*7360*/  BSYNC B1 ;  /* 0x0000000000017941 */ /* 0x000fea0003800000 */
.L_x_109:
[----:B------:R-:W-:Y:S05]  /*7370*/  IMAD.IADD R64, R69, 0x1, R70 ;  /* 0x0000000145407824 */ /* 0x000fea00078e0246 */
[----:B-1----:R-:W-:Y:S04]  /*7380*/  SHF.R.U32.HI R3, RZ, 0x15, R64 ;  /* 0x00000015ff037819 */ /* 0x002fe80000011640 */
[----:B------:R-:W-:Y:S01]  /*7390*/  LOP3.LUT P0, RZ, R3, 0x3, R140, 0x48, !PT ;  /* 0x0000000303ff7812 */ /* 0x000fe2000780488c */
[----:B------:R-:W-:Y:S01]  /*73a0*/  @!UPT UIADD3 URZ, UPT, UPT, URZ, URZ, URZ ;  /* 0x000000fffffff290 */ /* 0x000fe2000fffe0ff */
[----:B----4-:R-:W-:Y:S11]  /*73b0*/  @P1 BRA `(.L_x_114) ;  /* 0x0000000000081947 */ /* 0x010ff60003800000 */
[----:B------:R-:W1:Y:S02]  /*73c0*/  SYNCS.PHASECHK.TRANS64.TRYWAIT P1, [UR46+0xb0], R0 ;  /* 0x0000b000ff0075a7 */ /* 0x000e64000802112e */
[----:B-1----:R-:W-:Y:S05]  /*73d0*/  @!P1 BRA `(.L_x_115) ;  /* 0x0000005c00509947 */ /* 0x002fea0003800000 */
.L_x_114:
[----:B------:R-:W-:Y:S05]  /*73e0*/  @!P0 BRA `(.L_x_116) ;  /* 0x0000000000408947 */ /* 0x000fea0003800000 */
[----:B------:R-:W4:Y:S01]  /*73f0*/  LDCU.64 UR8, c[0x4][0x70] ;  /* 0x01000e00ff0877ac */ /* 0x000f220008000a00 */
[----:B------:R-:W-:Y:S01]  /*7400*/  MOV R15, 0x0 ;  /* 0x00000000000f7802 */ /* 0x000fe20000000f00 */
[----:B------:R-:W-:Y:S02]  /*7410*/  HFMA2 R12, -RZ, RZ, 0, 5.9604644775390625e-08 ;  /* 0x00000001ff0c7431 */ /* 0x000fe400000001ff */
[----:B------:R-:W-:Y:S02]  /*7420*/  IMAD.MOV.U32 R8, RZ, RZ, 0x192 ;  /* 0x00000192ff087424 */ /* 0x000fe400078e00ff */
[----:B------:R-:W-:Y:S01]  /*7430*/  IMAD.MOV.U32 R13, RZ, RZ, RZ ;  /* 0x000000ffff0d7224 */ /* 0x000fe200078e00ff */
[----:B------:R-:W5:Y:S01]  /*7440*/  LDCU.64 UR6, c[0x4][0x78] ;  /* 0x01000f00ff0677ac */ /* 0x000f620008000a00 */
[----:B------:R-:W1:Y:S01]  /*7450*/  LDC.64 R14, c[0x4][R15] ;  /* 0x010000000f0e7b82 */ /* 0x000e620000000a00 */
[----:B------:R-:W2:Y:S01]  /*7460*/  LDCU.64 UR4, c[0x4][0x10] ;  /* 0x01000200ff0477ac */ /* 0x000ea20008000a00 */
[----:B----4-:R-:W-:Y:S01]  /*7470*/  MOV R5, UR9 ;  /* 0x0000000900057c02 */ /* 0x010fe20008000f00 */
[----:B------:R-:W-:Y:S01]  /*7480*/  IMAD.U32 R4, RZ, RZ, UR8 ;  /* 0x00000008ff047e24 */ /* 0x000fe2000f8e00ff */
[----:B-----5:R-:W-:Y:S01]  /*7490*/  MOV R7, UR7 ;  /* 0x0000000700077c02 */ /* 0x020fe20008000f00 */
[----:B------:R-:W-:Y:S01]  /*74a0*/  IMAD.U32 R6, RZ, RZ, UR6 ;  /* 0x00000006ff067e24 */ /* 0x000fe2000f8e00ff */
[----:B--2---:R-:W-:Y:S01]  /*74b0*/  MOV R11, UR5 ;  /* 0x00000005000b7c02 */ /* 0x004fe20008000f00 */
[----:B------:R-:W-:Y:S02]  /*74c0*/  IMAD.U32 R10, RZ, RZ, UR4 ;  /* 0x00000004ff0a7e24 */ /* 0x000fe4000f8e00ff */
[----:B------:R-:W-:Y:S07]  /*74d0*/  LEPC R20, `(.L_x_116) ;  /* 0x000000001014794e */ /* 0x000fee0000000000 */
[----:B-1-3--:R-:W-:Y:S05]  /*74e0*/  CALL.ABS.NOINC R14 ;  /* 0x000000000e007343 */ /* 0x00afea0003c00000 */
.L_x_116:
[----:B------:R-:W-:Y:S01]  /*74f0*/  SHF.L.U32 R72, R84, 0x10, RZ ;  /* 0x0000001054487819 */ /* 0x000fe200000006ff */
[----:B------:R-:W-:Y:S05]  /*7500*/  WARPSYNC.ALL ;  /* 0x0000000000007948 */ /* 0x000fea0003800000 */
[----:B------:R-:W-:Y:S01]  /*7510*/  R2UR UR4, R64 ;  /* 0x00000000400472ca */ /* 0x000fe200000e0000 */
[----:B------:R-:W-:Y:S01]  /*7520*/  BSSY.RECONVERGENT B0, `(.L_x_117) ;  /* 0x0000101000007945 */ /* 0x000fe20003800200 */
[----:B------:R-:W-:Y:S02]  /*7530*/  LOP3.LUT R74, R84, 0xffff0000, RZ, 0xc0, !PT ;  /* 0xffff0000544a7812 */ /* 0x000fe400078ec0ff */
[----:B------:R-:W-:Y:S02]  /*7540*/  LOP3.LUT R76, R85, 0xffff0000, RZ, 0xc0, !PT ;  /* 0xffff0000554c7812 */ /* 0x000fe400078ec0ff */
[----:B------:R-:W-:Y:S02]  /*7550*/  SHF.L.U32 R73, R86, 0x10, RZ ;  /* 0x0000001056497819 */ /* 0x000fe400000006ff */
[----:B------:R-:W-:Y:S02]  /*7560*/  SHF.L.U32 R75, R80, 0x10, RZ ;  /* 0x00000010504b7819 */ /* 0x000fe400000006ff */
[----:B------:R-:W-:Y:S02]  /*7570*/  R2UR UR5, R155 ;  /* 0x000000009b0572ca */ /* 0x000fe400000e0000 */
[----:B------:R-:W-:Y:S01]  /*7580*/  ISETP.NE.AND P0, PT, R152, RZ, PT ;  /* 0x000000ff9800720c */ /* 0x000fe20003f05270 */
[----:B------:R-:W4:Y:S01]  /*7590*/  LDTM.x64 R4, tmem[UR4] ;  /* 0x00000004000479ee */ /* 0x000f220008340000 */
[----:B------:R-:W-:Y:S09]  /*75a0*/  NOP ;  /* 0x0000000000007918 */ /* 0x000ff20000000000 */
[----:B----4-:R-:W-:Y:S01]  /*75b0*/  SYNCS.ARRIVE.TRANS64.RED.A1T0 RZ, [UR5], RZ ;  /* 0x000000ffffff79a7 */ /* 0x010fe20008100405 */
[C---:B-1-3--:R-:W-:Y:S01]  /*75c0*/  FMUL R0, R68.reuse, R4 ;  /* 0x0000000444007220 */ /* 0x04afe20000400000 */
[C---:B------:R-:W-:Y:S01]  /*75d0*/  FMUL R3, R68.reuse, R5 ;  /* 0x0000000544037220 */ /* 0x040fe20000400000 */
[C---:B------:R-:W-:Y:S01]  /*75e0*/  FMUL R6, R68.reuse, R6 ;  /* 0x0000000644067220 */ /* 0x040fe20000400000 */
[C---:B------:R-:W-:Y:S01]  /*75f0*/  FMUL R7, R68.reuse, R7 ;  /* 0x0000000744077220 */ /* 0x040fe20000400000 */
[----:B------:R-:W-:Y:S01]  /*7600*/  FFMA R0, R71, R72, R0 ;  /* 0x0000004847007223 */ /* 0x000fe20000000000 */
[----:B------:R-:W-:Y:S01]  /*7610*/  SHF.L.U32 R72, R85, 0x10, RZ ;  /* 0x0000001055487819 */ /* 0x000fe200000006ff */
[C---:B------:R-:W-:Y:S01]  /*7620*/  FMUL R4, R68.reuse, R8 ;  /* 0x0000000844047220 */ /* 0x040fe20000400000 */
[----:B------:R-:W-:Y:S01]  /*7630*/  FFMA R3, R71, R74, R3 ;  /* 0x0000004a47037223 */ /* 0x000fe20000000003 */
[----:B------:R-:W-:Y:S01]  /*7640*/  LOP3.LUT R74, R87, 0xffff0000, RZ, 0xc0, !PT ;  /* 0xffff0000574a7812 */ /* 0x000fe200078ec0ff */
[----:B------:R-:W-:Y:S01]  /*7650*/  FMUL R5, R68, R9 ;  /* 0x0000000944057220 */ /* 0x000fe20000400000 */
[C---:B------:R-:W-:Y:S01]  /*7660*/  FFMA R6, R71.reuse, R72, R6 ;  /* 0x0000004847067223 */ /* 0x040fe20000000006 */
[----:B------:R-:W-:Y:S01]  /*7670*/  LOP3.LUT R72, R86, 0xffff0000, RZ, 0xc0, !PT ;  /* 0xffff000056487812 */ /* 0x000fe200078ec0ff */
[----:B------:R-:W-:Y:S01]  /*7680*/  FFMA R7, R71, R76, R7 ;  /* 0x0000004c47077223 */ /* 0x000fe20000000007 */
[----:B------:R-:W-:Y:S01]  /*7690*/  LOP3.LUT R76, R83, 0xffff0000, RZ, 0xc0, !PT ;  /* 0xffff0000534c7812 */ /* 0x000fe200078ec0ff */
[----:B------:R-:W-:Y:S01]  /*76a0*/  FFMA R4, R71, R73, R4 ;  /* 0x0000004947047223 */ /* 0x000fe20000000004 */
[----:B------:R-:W-:Y:S01]  /*76b0*/  SHF.L.U32 R73, R87, 0x10, RZ ;  /* 0x0000001057497819 */ /* 0x000fe200000006ff */
[----:B------:R-:W-:Y:S01]  /*76c0*/  FMUL R10, R68, R10 ;  /* 0x0000000a440a7220 */ /* 0x000fe20000400000 */
[----:B------:R-:W-:Y:S01]  /*76d0*/  F2FP.BF16.F32.PACK_AB R100, R3, R0 ;  /* 0x000000000364723e */ /* 0x000fe200000010ff */
[----:B------:R-:W-:Y:S01]  /*76e0*/  FFMA R5, R71, R72, R5 ;  /* 0x0000004847057223 */ /* 0x000fe20000000005 */
[----:B------:R-:W-:Y:S01]  /*76f0*/  LOP3.LUT R72, R80, 0xffff0000, RZ, 0xc0, !PT ;  /* 0xffff000050487812 */ /* 0x000fe200078ec0ff */
[C---:B------:R-:W-:Y:S01]  /*7700*/  FMUL R11, R68.reuse, R11 ;  /* 0x0000000b440b7220 */ /* 0x040fe20000400000 */
[----:B------:R-:W-:Y:S01]  /*7710*/  F2FP.BF16.F32.PACK_AB R101, R7, R6 ;  /* 0x000000060765723e */ /* 0x000fe200000010ff */
[C---:B------:R-:W-:Y:S01]  /*7720*/  FMUL R8, R68.reuse, R12 ;  /* 0x0000000c44087220 */ /* 0x040fe20000400000 */
[----:B------:R-:W-:Y:S01]  /*7730*/  F2FP.BF16.F32.PACK_AB R102, R5, R4 ;  /* 0x000000040566723e */ /* 0x000fe200000010ff */
[----:B------:R-:W-:Y:S01]  /*7740*/  FFMA R10, R71, R73, R10 ;  /* 0x00000049470a7223 */ /* 0x000fe2000000000a */
[----:B------:R-:W-:Y:S01]  /*7750*/  SHF.L.U32 R73, R81, 0x10, RZ ;  /* 0x0000001051497819 */ /* 0x000fe200000006ff */
[----:B------:R-:W-:Y:S01]  /*7760*/  FMUL R9, R68, R13 ;  /* 0x0000000d44097220 */ /* 0x000fe20000400000 */
[C---:B------:R-:W-:Y:S01]  /*7770*/  FFMA R11, R71.reuse, R74, R11 ;  /* 0x0000004a470b7223 */ /* 0x040fe2000000000b */
[----:B------:R-:W-:Y:S01]  /*7780*/  LOP3.LUT R74, R82, 0xffff0000, RZ, 0xc0, !PT ;  /* 0xffff0000524a7812 */ /* 0x000fe200078ec0ff */
[----:B------:R-:W-:Y:S01]  /*7790*/  FMUL R14, R68, R14 ;  /* 0x0000000e440e7220 */ /* 0x000fe20000400000 */
[----:B------:R-:W-:Y:S01]  /*77a0*/  FFMA R8, R71, R75, R8 ;  /* 0x0000004b47087223 */ /* 0x000fe20000000008 */
[----:B------:R-:W-:Y:S01]  /*77b0*/  SHF.L.U32 R75, R83, 0x10, RZ ;  /* 0x00000010534b7819 */ /* 0x000fe200000006ff */
[----:B------:R-:W-:Y:S01]  /*77c0*/  FFMA R9, R71, R72, R9 ;  /* 0x0000004847097223 */ /* 0x000fe20000000009 */
[----:B------:R-:W-:Y:S01]  /*77d0*/  LOP3.LUT R72, R81, 0xffff0000, RZ, 0xc0, !PT ;  /* 0xffff000051487812 */ /* 0x000fe200078ec0ff */
[----:B------:R-:W-:Y:S01]  /*77e0*/  FFMA R14, R71, R73, R14 ;  /* 0x00000049470e7223 */ /* 0x000fe2000000000e */
[----:B------:R-:W-:Y:S01]  /*77f0*/  SHF.L.U32 R73, R82, 0x10, RZ ;  /* 0x0000001052497819 */ /* 0x000fe200000006ff */
[C---:B------:R-:W-:Y:S01]  /*7800*/  FMUL R15, R68.reuse, R15 ;  /* 0x0000000f440f7220 */ /* 0x040fe20000400000 */
[----:B------:R-:W-:Y:S01]  /*7810*/  F2FP.BF16.F32.PACK_AB R103, R11, R10 ;  /* 0x0000000a0b67723e */ /* 0x000fe200000010ff */
[C---:B------:R-:W-:Y:S01]  /*7820*/  FMUL R12, R68.reuse, R16 ;  /* 0x00000010440c7220 */ /* 0x040fe20000400000 */
[----:B------:R-:W-:Y:S01]  /*7830*/  F2FP.BF16.F32.PACK_AB R108, R9, R8 ;  /* 0x00000008096c723e */ /* 0x000fe200000010ff */
[----:B------:R-:W-:Y:S01]  /*7840*/  FMUL R13, R68, R17 ;  /* 0x00000011440d7220 */ /* 0x000fe20000400000 */
[C---:B------:R-:W-:Y:S01]  /*7850*/  FFMA R15, R71.reuse, R72, R15 ;  /* 0x00000048470f7223 */ /* 0x040fe2000000000f */
[----:B------:R-:W-:Y:S01]  /*7860*/  SHF.L.U32 R72, R88, 0x10, RZ ;  /* 0x0000001058487819 */ /* 0x000fe200000006ff */
[C---:B------:R-:W-:Y:S01]  /*7870*/  FMUL R18, R68.reuse, R18 ;  /* 0x0000001244127220 */ /* 0x040fe20000400000 */
[----:B------:R-:W-:Y:S01]  /*7880*/  FMUL R19, R68, R19 ;  /* 0x0000001344137220 */ /* 0x000fe20000400000 */
[----:B------:R-:W-:Y:S01]  /*7890*/  FFMA R12, R71, R73, R12 ;  /* 0x00000049470c7223 */ /* 0x000fe2000000000c */
[----:B------:R-:W-:Y:S01]  /*78a0*/  SHF.L.U32 R73, R90, 0x10, RZ ;  /* 0x000000105a497819 */ /* 0x000fe200000006ff */
[----:B------:R-:W-:Y:S01]  /*78b0*/  FMUL R16, R68, R20 ;  /* 0x0000001444107220 */ /* 0x000fe20000400000 */
[----:B------:R-:W-:Y:S01]  /*78c0*/  F2FP.BF16.F32.PACK_AB R109, R15, R14 ;  /* 0x0000000e0f6d723e */ /* 0x000fe200000010ff */
[C---:B------:R-:W-:Y:S01]  /*78d0*/  FFMA R13, R71.reuse, R74, R13 ;  /* 0x0000004a470d7223 */ /* 0x040fe2000000000d */
[----:B------:R-:W-:Y:S01]  /*78e0*/  LOP3.LUT R74, R88, 0xffff0000, RZ, 0xc0, !PT ;  /* 0xffff0000584a7812 */ /* 0x000fe200078ec0ff */
        /* <DEDUP_REMOVED lines=8> */
[----:B------:R-:W-:Y:S01]  /*7970*/  FMUL R22, R68, R22 ;  /* 0x0000001644167220 */ /* 0x000fe20000400000 */
[----:B------:R-:W-:Y:S01]  /*7980*/  F2FP.BF16.F32.PACK_AB R111, R19, R18 ;  /* 0x00000012136f723e */ /* 0x000fe200000010ff */
[C---:B------:R-:W-:Y:S01]  /*7990*/  FFMA R17, R71.reuse, R74, R17 ;  /* 0x0000004a47117223 */ /* 0x040fe20000000011 */
[----:B------:R-:W-:Y:S01]  /*79a0*/  LOP3.LUT R74, R90, 0xffff0000, RZ, 0xc0, !PT ;  /* 0xffff00005a4a7812 */ /* 0x000fe200078ec0ff */
[----:B------:R-:W-:Y:S01]  /*79b0*/  FFMA R22, R71, R72, R22 ;  /* 0x0000004847167223 */ /* 0x000fe20000000016 */
[----:B------:R-:W-:Y:S01]  /*79c0*/  LOP3.LUT R72, R89, 0xffff0000, RZ, 0xc0, !PT ;  /* 0xffff000059487812 */ /* 0x000fe200078ec0ff */
[C---:B------:R-:W-:Y:S01]  /*79d0*/  FMUL R23, R68.reuse, R23 ;  /* 0x0000001744177220 */ /* 0x040fe20000400000 */
[----:B------:R-:W-:Y:S01]  /*79e0*/  F2FP.BF16.F32.PACK_AB R116, R17, R16 ;  /* 0x000000101174723e */ /* 0x000fe200000010ff */
[C---:B------:R-:W-:Y:S01]  /*79f0*/  FMUL R20, R68.reuse, R24 ;  /* 0x0000001844147220 */ /* 0x040fe20000400000 */
[----:B------:R-:W-:Y:S01]  /*7a00*/  FMUL R21, R68, R25 ;  /* 0x0000001944157220 */ /* 0x000fe20000400000 */
[C---:B------:R-:W-:Y:S01]  /*7a10*/  FFMA R23, R71.reuse, R72, R23 ;  /* 0x0000004847177223 */ /* 0x040fe20000000017 */
[----:B------:R-:W-:Y:S01]  /*7a20*/  SHF.L.U32 R72, R96, 0x10, RZ ;  /* 0x0000001060487819 */ /* 0x000fe200000006ff */
[C---:B------:R-:W-:Y:S01]  /*7a30*/  FMUL R26, R68.reuse, R26 ;  /* 0x0000001a441a7220 */ /* 0x040fe20000400000 */
[C---:B------:R-:W-:Y:S01]  /*7a40*/  FMUL R27, R68.reuse, R27 ;  /* 0x0000001b441b7220 */ /* 0x040fe20000400000 */
        /* <DEDUP_REMOVED lines=9> */
[----:B------:R-:W-:Y:S01]  /*7ae0*/  F2FP.BF16.F32.PACK_AB R118, R21, R20 ;  /* 0x000000141576723e */ /* 0x000fe200000010ff */
[----:B------:R-:W-:Y:S01]  /*7af0*/  FFMA R24, R71, R72, R24 ;  /* 0x0000004847187223 */ /* 0x000fe20000000018 */
[----:B------:R-:W-:Y:S01]  /*7b00*/  LOP3.LUT R72, R97, 0xffff0000, RZ, 0xc0, !PT ;  /* 0xffff000061487812 */ /* 0x000fe200078ec0ff */
[C---:B------:R-:W-:Y:S01]  /*7b10*/  FMUL R25, R68.reuse, R29 ;  /* 0x0000001d44197220 */ /* 0x040fe20000400000 */
[----:B------:R-:W-:Y:S01]  /*7b20*/  F2FP.BF16.F32.PACK_AB R119, R27, R26 ;  /* 0x0000001a1b77723e */ /* 0x000fe200000010ff */
[C---:B------:R-:W-:Y:S01]  /*7b30*/  FMUL R30, R68.reuse, R30 ;  /* 0x0000001e441e7220 */ /* 0x040fe20000400000 */
[----:B------:R-:W-:Y:S01]  /*7b40*/  LOP3.LUT R76, R131, 0xffff0000, RZ, 0xc0, !PT ;  /* 0xffff0000834c7812 */ /* 0x000fe200078ec0ff */
[----:B------:R-:W-:Y:S01]  /*7b50*/  FMUL R31, R68, R31 ;  /* 0x0000001f441f7220 */ /* 0x000fe20000400000 */
[----:B------:R-:W-:Y:S01]  /*7b60*/  FFMA R25, R71, R74, R25 ;  /* 0x0000004a47197223 */ /* 0x000fe20000000019 */
[----:B------:R-:W-:Y:S01]  /*7b70*/  LOP3.LUT R74, R99, 0xffff0000, RZ, 0xc0, !PT ;  /* 0xffff0000634a7812 */ /* 0x000fe200078ec0ff */
[C---:B------:R-:W-:Y:S01]  /*7b80*/  FFMA R30, R71.reuse, R73, R30 ;  /* 0x00000049471e7223 */ /* 0x040fe2000000001e */
[C---:B------:R-:W-:Y:S01]  /*7b90*/  SHF.L.U32 R73, R98.reuse, 0x10, RZ ;  /* 0x0000001062497819 */ /* 0x040fe200000006ff */
[C---:B------:R-:W-:Y:S01]  /*7ba0*/  FFMA R31, R71.reuse, R72, R31 ;  /* 0x00000048471f7223 */ /* 0x040fe2000000001f */
[----:B------:R-:W-:Y:S01]  /*7bb0*/  LOP3.LUT R72, R98, 0xffff0000, RZ, 0xc0, !PT ;  /* 0xffff000062487812 */ /* 0x000fe200078ec0ff */
[C---:B------:R-:W-:Y:S01]  /*7bc0*/  FMUL R28, R68.reuse, R32 ;  /* 0x00000020441c7220 */ /* 0x040fe20000400000 */
[C---:B------:R-:W-:Y:S01]  /*7bd0*/  FMUL R29, R68.reuse, R33 ;  /* 0x00000021441d7220 */ /* 0x040fe20000400000 */
[C---:B------:R-:W-:Y:S01]  /*7be0*/  FMUL R34, R68.reuse, R34 ;  /* 0x0000002244227220 */ /* 0x040fe20000400000 */
[----:B------:R-:W-:Y:S01]  /*7bf0*/  FMUL R35, R68, R35 ;  /* 0x0000002344237220 */ /* 0x000fe20000400000 */
[----:B------:R-:W-:Y:S01]  /*7c00*/  FFMA R28, R71, R73, R28 ;  /* 0x00000049471c7223 */ /* 0x000fe2000000001c */
[----:B------:R-:W-:Y:S01]  /*7c10*/  SHF.L.U32 R73, R105, 0x10, RZ ;  /* 0x0000001069497819 */ /* 0x000fe200000006ff */
[C---:B------:R-:W-:Y:S01]  /*7c20*/  FFMA R29, R71.reuse, R72, R29 ;  /* 0x00000048471d7223 */ /* 0x040fe2000000001d */
[C---:B------:R-:W-:Y:S01]  /*7c30*/  SHF.L.U32 R72, R104.reuse, 0x10, RZ ;  /* 0x0000001068487819 */ /* 0x040fe200000006ff */
[----:B------:R-:W-:Y:S01]  /*7c40*/  FFMA R34, R71, R75, R34 ;  /* 0x0000004b47227223 */ /* 0x000fe20000000022 */
[----:B------:R-:W-:Y:S01]  /*7c50*/  SHF.L.U32 R75, R107, 0x10, RZ ;  /* 0x000000106b4b7819 */ /* 0x000fe200000006ff */
[C---:B------:R-:W-:Y:S01]  /*7c60*/  FFMA R35, R71.reuse, R74, R35 ;  /* 0x0000004a47237223 */ /* 0x040fe20000000023 */
[----:B------:R-:W-:Y:S01]  /*7c70*/  LOP3.LUT R74, R104, 0xffff0000, RZ, 0xc0, !PT ;  /* 0xffff0000684a7812 */ /* 0x000fe200078ec0ff */
[C---:B------:R-:W-:Y:S01]  /*7c80*/  FMUL R32, R68.reuse, R36 ;  /* 0x0000002444207220 */ /* 0x040fe20000400000 */
[C---:B------:R-:W-:Y:S01]  /*7c90*/  FMUL R33, R68.reuse, R37 ;  /* 0x0000002544217220 */ /* 0x040fe20000400000 */
[----:B------:R-:W-:Y:S01]  /*7ca0*/  FMUL R38, R68, R38 ;  /* 0x0000002644267220 */ /* 0x000fe20000400000 */
[----:B------:R1:W-:Y:S01]  /*7cb0*/  STS.128 [R164+UR46+0x400], R100 ;  /* 0x00040064a4007988 */ /* 0x0003e20008000c2e */
[----:B------:R-:W-:Y:S01]  /*7cc0*/  FFMA R32, R71, R72, R32 ;  /* 0x0000004847207223 */ /* 0x000fe20000000020 */
[----:B------:R-:W-:Y:S01]  /*7cd0*/  LOP3.LUT R72, R105, 0xffff0000, RZ, 0xc0, !PT ;  /* 0xffff000069487812 */ /* 0x000fe200078ec0ff */
[C---:B------:R-:W-:Y:S01]  /*7ce0*/  FFMA R33, R71.reuse, R74, R33 ;  /* 0x0000004a47217223 */ /* 0x040fe20000000021 */
[----:B------:R-:W-:Y:S01]  /*7cf0*/  LOP3.LUT R74, R106, 0xffff0000, RZ, 0xc0, !PT ;  /* 0xffff00006a4a7812 */ /* 0x000fe200078ec0ff */
[----:B------:R-:W-:Y:S01]  /*7d00*/  FMUL R39, R68, R39 ;  /* 0x0000002744277220 */ /* 0x000fe20000400000 */
[C---:B------:R-:W-:Y:S01]  /*7d10*/  FFMA R38, R71.reuse, R73, R38 ;  /* 0x0000004947267223 */ /* 0x040fe20000000026 */
[----:B------:R-:W-:Y:S01]  /*7d20*/  SHF.L.U32 R73, R106, 0x10, RZ ;  /* 0x000000106a497819 */ /* 0x000fe200000006ff */
[C---:B------:R-:W-:Y:S01]  /*7d30*/  FMUL R36, R68.reuse, R40 ;  /* 0x0000002844247220 */ /* 0x040fe20000400000 */
[----:B------:R-:W-:Y:S01]  /*7d40*/  FFMA R39, R71, R72, R39 ;  /* 0x0000004847277223 */ /* 0x000fe20000000027 */
[----:B------:R-:W-:Y:S01]  /*7d50*/  LOP3.LUT R72, R107, 0xffff0000, RZ, 0xc0, !PT ;  /* 0xffff00006b487812 */ /* 0x000fe200078ec0ff */
[C---:B------:R-:W-:Y:S01]  /*7d60*/  FMUL R37, R68.reuse, R41 ;  /* 0x0000002944257220 */ /* 0x040fe20000400000 */
[C---:B------:R-:W-:Y:S01]  /*7d70*/  FMUL R42, R68.reuse, R42 ;  /* 0x0000002a442a7220 */ /* 0x040fe20000400000 */
[----:B------:R-:W-:Y:S01]  /*7d80*/  FMUL R43, R68, R43 ;  /* 0x0000002b442b7220 */ /* 0x000fe20000400000 */
[C---:B------:R-:W-:Y:S01]  /*7d90*/  FFMA R36, R71.reuse, R73, R36 ;  /* 0x0000004947247223 */ /* 0x040fe20000000024 */
[C---:B------:R-:W-:Y:S01]  /*7da0*/  SHF.L.U32 R73, R112.reuse, 0x10, RZ ;  /* 0x0000001070497819 */ /* 0x040fe200000006ff */
[----:B------:R3:W-:Y:S01]  /*7db0*/  STS.128 [R163+0x400], R108 ;  /* 0x0004006ca3007388 */ /* 0x0007e20000000c00 */
[----:B------:R-:W-:Y:S01]  /*7dc0*/  FFMA R37, R71, R74, R37 ;  /* 0x0000004a47257223 */ /* 0x000fe20000000025 */
[----:B------:R-:W-:Y:S01]  /*7dd0*/  LOP3.LUT R74, R113, 0xffff0000, RZ, 0xc0, !PT ;  /* 0xffff0000714a7812 */ /* 0x000fe200078ec0ff */
[----:B------:R-:W-:Y:S01]  /*7de0*/  FFMA R42, R71, R75, R42 ;  /* 0x0000004b472a7223 */ /* 0x000fe2000000002a */
[----:B------:R-:W-:Y:S01]  /*7df0*/  SHF.L.U32 R75, R113, 0x10, RZ ;  /* 0x00000010714b7819 */ /* 0x000fe200000006ff */
        /* <DEDUP_REMOVED lines=8> */
[----:B------:R4:W-:Y:S01]  /*7e80*/  STS.128 [R162+0x400], R116 ;  /* 0x00040074a2007388 */ /* 0x0009e20000000c00 */
[C---:B------:R-:W-:Y:S01]  /*7e90*/  FFMA R41, R71.reuse, R72, R41 ;  /* 0x0000004847297223 */ /* 0x040fe20000000029 */
[C---:B------:R-:W-:Y:S01]  /*7ea0*/  SHF.L.U32 R72, R114.reuse, 0x10, RZ ;  /* 0x0000001072487819 */ /* 0x040fe200000006ff */
[----:B------:R-:W-:Y:S01]  /*7eb0*/  FFMA R46, R71, R75, R46 ;  /* 0x0000004b472e7223 */ /* 0x000fe2000000002e */
[----:B------:R-:W-:Y:S01]  /*7ec0*/  SHF.L.U32 R75, R121, 0x10, RZ ;  /* 0x00000010794b7819 */ /* 0x000fe200000006ff */
[----:B------:R-:W-:Y:S01]  /*7ed0*/  FFMA R47, R71, R74, R47 ;  /* 0x0000004a472f7223 */ /* 0x000fe2000000002f */
[----:B------:R-:W-:Y:S01]  /*7ee0*/  LOP3.LUT R74, R114, 0xffff0000, RZ, 0xc0, !PT ;  /* 0xffff0000724a7812 */ /* 0x000fe200078ec0ff */
[C---:B------:R-:W-:Y:S01]  /*7ef0*/  FMUL R44, R68.reuse, R48 ;  /* 0x00000030442c7220 */ /* 0x040fe20000400000 */
[----:B-1----:R-:W-:Y:S01]  /*7f00*/  F2FP.BF16.F32.PACK_AB R100, R25, R24 ;  /* 0x000000181964723e */ /* 0x002fe200000010ff */
[C---:B------:R-:W-:Y:S01]  /*7f10*/  FMUL R45, R68.reuse, R49 ;  /* 0x00000031442d7220 */ /* 0x040fe20000400000 */
[----:B------:R-:W-:Y:S01]  /*7f20*/  F2FP.BF16.F32.PACK_AB R101, R31, R30 ;  /* 0x0000001e1f65723e */ /* 0x000fe200000010ff */
[----:B------:R-:W-:Y:S01]  /*7f30*/  FMUL R50, R68, R50 ;  /* 0x0000003244327220 */ /* 0x000fe20000400000 */
[----:B------:R-:W-:Y:S01]  /*7f40*/  F2FP.BF16.F32.PACK_AB R102, R29, R28 ;  /* 0x0000001c1d66723e */ /* 0x000fe200000010ff */
[----:B------:R-:W-:Y:S01]  /*7f50*/  FFMA R44, R71, R72, R44 ;  /* 0x00000048472c7223 */ /* 0x000fe2000000002c */
[----:B------:R-:W-:Y:S01]  /*7f60*/  LOP3.LUT R72, R115, 0xffff0000, RZ, 0xc0, !PT ;  /* 0xffff000073487812 */ /* 0x000fe200078ec0ff */
[----:B------:R-:W-:Y:S01]  /*7f70*/  FFMA R45, R71, R74, R45 ;  /* 0x0000004a472d7223 */ /* 0x000fe2000000002d */
[----:B------:R-:W-:Y:S01]  /*7f80*/  LOP3.LUT R74, R120, 0xffff0000, RZ, 0xc0, !PT ;  /* 0xffff0000784a7812 */ /* 0x000fe200078ec0ff */
[----:B------:R-:W-:Y:S01]  /*7f90*/  FMUL R51, R68, R51 ;  /* 0x0000003344337220 */ /* 0x000fe20000400000 */
[----:B------:R-:W-:Y:S01]  /*7fa0*/  F2FP.BF16.F32.PACK_AB R103, R35, R34 ;  /* 0x000000222367723e */ /* 0x000fe200000010ff */
[----:B------:R-:W-:Y:S01]  /*7fb0*/  FFMA R50, R71, R73, R50 ;  /* 0x0000004947327223 */ /* 0x000fe20000000032 */
[----:B------:R-:W-:Y:S01]  /*7fc0*/  SHF.L.U32 R73, R120, 0x10, RZ ;  /* 0x0000001078497819 */ /* 0x000fe200000006ff */
[C---:B------:R-:W-:Y:S01]  /*7fd0*/  FMUL R48, R68.reuse, R52 ;  /* 0x0000003444307220 */ /* 0x040fe20000400000 */
[----:B---3--:R-:W-:Y:S01]  /*7fe0*/  F2FP.BF16.F32.PACK_AB R108, R33, R32 ;  /* 0x00000020216c723e */ /* 0x008fe200000010ff */
[----:B------:R-:W-:Y:S01]  /*7ff0*/  FFMA R51, R71, R72, R51 ;  /* 0x0000004847337223 */ /* 0x000fe20000000033 */
[----:B------:R-:W-:Y:S01]  /*8000*/  LOP3.LUT R72, R121, 0xffff0000, RZ, 0xc0, !PT ;  /* 0xffff000079487812 */ /* 0x000fe200078ec0ff */
[----:B------:R1:W-:Y:S01]  /*8010*/  STS.128 [R161+0x400], R100 ;  /* 0x00040064a1007388 */ /* 0x0003e20000000c00 */
[----:B------:R-:W-:Y:S01]  /*8020*/  F2FP.BF16.F32.PACK_AB R109, R39, R38 ;  /* 0x00000026276d723e */ /* 0x000fe200000010ff */
[C---:B------:R-:W-:Y:S01]  /*8030*/  FMUL R49, R68.reuse, R53 ;  /* 0x0000003544317220 */ /* 0x040fe20000400000 */
[----:B------:R-:W-:Y:S01]  /*8040*/  F2FP.BF16.F32.PACK_AB R110, R37, R36 ;  /* 0x00000024256e723e */ /* 0x000fe200000010ff */
[C---:B------:R-:W-:Y:S01]  /*8050*/  FMUL R54, R68.reuse, R54 ;  /* 0x0000003644367220 */ /* 0x040fe20000400000 */
[----:B------:R-:W-:Y:S01]  /*8060*/  F2FP.BF16.F32.PACK_AB R111, R43, R42 ;  /* 0x0000002a2b6f723e */ /* 0x000fe200000010ff */
[----:B------:R-:W-:Y:S01]  /*8070*/  FMUL R55, R68, R55 ;  /* 0x0000003744377220 */ /* 0x000fe20000400000 */
[----:B----4-:R-:W-:Y:S01]  /*8080*/  F2FP.BF16.F32.PACK_AB R116, R41, R40 ;  /* 0x000000282974723e */ /* 0x010fe200000010ff */
[C---:B------:R-:W-:Y:S01]  /*8090*/  FFMA R48, R71.reuse, R73, R48 ;  /* 0x0000004947307223 */ /* 0x040fe20000000030 */
[C---:B------:R-:W-:Y:S01]  /*80a0*/  FFMA R49, R71.reuse, R74, R49 ;  /* 0x0000004a47317223 */ /* 0x040fe20000000031 */
[----:B------:R1:W-:Y:S01]  /*80b0*/  STS.128 [R147+0x400], R108 ;  /* 0x0004006c93007388 */ /* 0x0003e20000000c00 */
[C---:B------:R-:W-:Y:S01]  /*80c0*/  SHF.L.U32 R73, R122.reuse, 0x10, RZ ;  /* 0x000000107a497819 */ /* 0x040fe200000006ff */
[----:B------:R-:W-:Y:S01]  /*80d0*/  FFMA R54, R71, R75, R54 ;  /* 0x0000004b47367223 */ /* 0x000fe20000000036 */
[----:B------:R-:W-:Y:S01]  /*80e0*/  SHF.L.U32 R75, R123, 0x10, RZ ;  /* 0x000000107b4b7819 */ /* 0x000fe200000006ff */
[----:B------:R-:W-:Y:S01]  /*80f0*/  FFMA R55, R71, R72, R55 ;  /* 0x0000004847377223 */ /* 0x000fe20000000037 */
[----:B------:R-:W-:Y:S01]  /*8100*/  LOP3.LUT R72, R122, 0xffff0000, RZ, 0xc0, !PT ;  /* 0xffff00007a487812 */ /* 0x000fe200078ec0ff */
[C---:B------:R-:W-:Y:S01]  /*8110*/  FMUL R52, R68.reuse, R56 ;  /* 0x0000003844347220 */ /* 0x040fe20000400000 */
[----:B------:R-:W-:Y:S01]  /*8120*/  LOP3.LUT R74, R123, 0xffff0000, RZ, 0xc0, !PT ;  /* 0xffff00007b4a7812 */ /* 0x000fe200078ec0ff */
[C---:B------:R-:W-:Y:S01]  /*8130*/  FMUL R53, R68.reuse, R57 ;  /* 0x0000003944357220 */ /* 0x040fe20000400000 */
[C---:B------:R-:W-:Y:S01]  /*8140*/  FMUL R58, R68.reuse, R58 ;  /* 0x0000003a443a7220 */ /* 0x040fe20000400000 */
[----:B------:R-:W-:Y:S01]  /*8150*/  FMUL R59, R68, R59 ;  /* 0x0000003b443b7220 */ /* 0x000fe20000400000 */
[C---:B------:R-:W-:Y:S01]  /*8160*/  FFMA R52, R71.reuse, R73, R52 ;  /* 0x0000004947347223 */ /* 0x040fe20000000034 */
[C---:B------:R-:W-:Y:S01]  /*8170*/  FFMA R53, R71.reuse, R72, R53 ;  /* 0x0000004847357223 */ /* 0x040fe20000000035 */
[C---:B------:R-:W-:Y:S01]  /*8180*/  FFMA R58, R71.reuse, R75, R58 ;  /* 0x0000004b473a7223 */ /* 0x040fe2000000003a */
[----:B------:R-:W-:Y:S01]  /*8190*/  FFMA R59, R71, R74, R59 ;  /* 0x0000004a473b7223 */ /* 0x000fe2000000003b */
[----:B------:R-:W-:Y:S01]  /*81a0*/  SHF.L.U32 R72, R128, 0x10, RZ ;  /* 0x0000001080487819 */ /* 0x000fe200000006ff */
[----:B------:R-:W-:Y:S01]  /*81b0*/  FMUL R56, R68, R60 ;  /* 0x0000003c44387220 */ /* 0x000fe20000400000 */
[----:B------:R-:W-:Y:S01]  /*81c0*/  LOP3.LUT R74, R128, 0xffff0000, RZ, 0xc0, !PT ;  /* 0xffff0000804a7812 */ /* 0x000fe200078ec0ff */
[C---:B------:R-:W-:Y:S01]  /*81d0*/  FMUL R57, R68.reuse, R61 ;  /* 0x0000003d44397220 */ /* 0x040fe20000400000 */
[----:B------:R-:W-:Y:S01]  /*81e0*/  SHF.L.U32 R73, R129, 0x10, RZ ;  /* 0x0000001081497819 */ /* 0x000fe200000006ff */
[C---:B------:R-:W-:Y:S01]  /*81f0*/  FMUL R62, R68.reuse, R62 ;  /* 0x0000003e443e7220 */ /* 0x040fe20000400000 */
[----:B------:R-:W-:Y:S01]  /*8200*/  F2FP.BF16.F32.PACK_AB R117, R47, R46 ;  /* 0x0000002e2f75723e */ /* 0x000fe200000010ff */
[----:B------:R-:W-:Y:S01]  /*8210*/  FFMA R56, R71, R72, R56 ;  /* 0x0000004847387223 */ /* 0x000fe20000000038 */
[----:B------:R-:W-:Y:S01]  /*8220*/  F2FP.BF16.F32.PACK_AB R118, R45, R44 ;  /* 0x0000002c2d76723e */ /* 0x000fe200000010ff */
[----:B------:R-:W-:Y:S01]  /*8230*/  FFMA R57, R71, R74, R57 ;  /* 0x0000004a47397223 */ /* 0x000fe20000000039 */
[----:B------:R-:W-:Y:S01]  /*8240*/  F2FP.BF16.F32.PACK_AB R119, R51, R50 ;  /* 0x000000323377723e */ /* 0x000fe200000010ff */
[----:B------:R-:W-:Y:S01]  /*8250*/  FFMA R62, R71, R73, R62 ;  /* 0x00000049473e7223 */ /* 0x000fe2000000003e */
[----:B------:R-:W-:Y:S01]  /*8260*/  LOP3.LUT R72, R129, 0xffff0000, RZ, 0xc0, !PT ;  /* 0xffff000081487812 */ /* 0x000fe200078ec0ff */
[----:B------:R-:W-:Y:S01]  /*8270*/  FMUL R63, R68, R63 ;  /* 0x0000003f443f7220 */ /* 0x000fe20000400000 */
[----:B------:R-:W-:Y:S01]  /*8280*/  SHF.L.U32 R73, R130, 0x10, RZ ;  /* 0x0000001082497819 */ /* 0x000fe200000006ff */
[----:B------:R1:W-:Y:S01]  /*8290*/  STS.128 [R160+0x400], R116 ;  /* 0x00040074a0007388 */ /* 0x0003e20000000c00 */
[----:B------:R-:W-:Y:S01]  /*82a0*/  FMUL R60, R68, R64 ;  /* 0x00000040443c7220 */ /* 0x000fe20000400000 */
[----:B------:R-:W-:Y:S01]  /*82b0*/  LOP3.LUT R74, R130, 0xffff0000, RZ, 0xc0, !PT ;  /* 0xffff0000824a7812 */ /* 0x000fe200078ec0ff */
[C---:B------:R-:W-:Y:S01]  /*82c0*/  FMUL R61, R68.reuse, R65 ;  /* 0x00000041443d7220 */ /* 0x040fe20000400000 */
[----:B------:R-:W-:Y:S01]  /*82d0*/  SHF.L.U32 R75, R131, 0x10, RZ ;  /* 0x00000010834b7819 */ /* 0x000fe200000006ff */
[C---:B------:R-:W-:Y:S01]  /*82e0*/  FMUL R66, R68.reuse, R66 ;  /* 0x0000004244427220 */ /* 0x040fe20000400000 */
[----:B------:R-:W-:Y:S01]  /*82f0*/  FFMA R63, R71, R72, R63 ;  /* 0x00000048473f7223 */ /* 0x000fe2000000003f */
[----:B------:R-:W-:Y:S01]  /*8300*/  FMUL R67, R68, R67 ;  /* 0x0000004344437220 */ /* 0x000fe20000400000 */
[----:B------:R-:W-:Y:S01]  /*8310*/  F2FP.BF16.F32.PACK_AB R124, R49, R48 ;  /* 0x00000030317c723e */ /* 0x000fe200000010ff */
[----:B------:R-:W-:Y:S01]  /*8320*/  FFMA R60, R71, R73, R60 ;  /* 0x00000049473c7223 */ /* 0x000fe2000000003c */
[----:B------:R-:W-:Y:S01]  /*8330*/  F2FP.BF16.F32.PACK_AB R125, R55, R54 ;  /* 0x00000036377d723e */ /* 0x000fe200000010ff */
[----:B------:R-:W-:Y:S01]  /*8340*/  FFMA R61, R71, R74, R61 ;  /* 0x0000004a473d7223 */ /* 0x000fe2000000003d */
[----:B------:R-:W-:Y:S01]  /*8350*/  F2FP.BF16.F32.PACK_AB R126, R53, R52 ;  /* 0x00000034357e723e */ /* 0x000fe200000010ff */
[----:B------:R-:W-:Y:S01]  /*8360*/  FFMA R66, R71, R75, R66 ;  /* 0x0000004b47427223 */ /* 0x000fe20000000042 */
[----:B------:R-:W-:Y:S01]  /*8370*/  F2FP.BF16.F32.PACK_AB R127, R59, R58 ;  /* 0x0000003a3b7f723e */ /* 0x000fe200000010ff */
[----:B------:R-:W-:Y:S01]  /*8380*/  FFMA R67, R71, R76, R67 ;  /* 0x0000004c47437223 */ /* 0x000fe20000000043 */
[----:B------:R-:W-:Y:S02]  /*8390*/  F2FP.BF16.F32.PACK_AB R56, R57, R56 ;  /* 0x000000383938723e */ /* 0x000fe400000010ff */
[----:B------:R-:W-:Y:S01]  /*83a0*/  F2FP.BF16.F32.PACK_AB R57, R63, R62 ;  /* 0x0000003e3f39723e */ /* 0x000fe200000010ff */
[----:B------:R1:W-:Y:S01]  /*83b0*/  STS.128 [R159+0x400], R124 ;  /* 0x0004007c9f007388 */ /* 0x0003e20000000c00 */
[----:B------:R-:W-:Y:S02]  /*83c0*/  F2FP.BF16.F32.PACK_AB R58, R61, R60 ;  /* 0x0000003c3d3a723e */ /* 0x000fe400000010ff */
[----:B------:R-:W-:Y:S05]  /*83d0*/  F2FP.BF16.F32.PACK_AB R59, R67, R66 ;  /* 0x00000042433b723e */ /* 0x000fea00000010ff */
[----:B------:R1:W-:Y:S01]  /*83e0*/  STS.128 [R158+0x400], R56 ;  /* 0x000400389e007388 */ /* 0x0003e20000000c00 */
[----:B------:R-:W-:Y:S01]  /*83f0*/  @!PT LDS RZ, [RZ] ;  /* 0x00000000fffff984 */ /* 0x000fe20000000800 */
[----:B------:R-:W-:Y:S01]  /*8400*/  @!PT LDS RZ, [RZ] ;  /* 0x00000000fffff984 */ /* 0x000fe20000000800 */
[----:B------:R-:W-:Y:S01]  /*8410*/  @!PT LDS RZ, [RZ] ;  /* 0x00000000fffff984 */ /* 0x000fe20000000800 */
[----:B------:R-:W-:Y:S01]  /*8420*/  @!PT LDS RZ, [RZ] ;  /* 0x00000000fffff984 */ /* 0x000fe20000000800 */
[----:B------:R3:W-:Y:S07]  /*8430*/  MEMBAR.ALL.CTA ;  /* 0x0000000000007992 */ /* 0x0007ee0000008000 */
[----:B---3--:R-:W3:Y:S02]  /*8440*/  FENCE.VIEW.ASYNC.S ;  /* 0x00000000000073c6 */ /* 0x008ee40000000000 */
[----:B---3--:R-:W-:Y:S06]  /*8450*/  BAR.SYNC.DEFER_BLOCKING 0x1, 0x80 ;  /* 0x0042000000007b1d */ /* 0x008fec0000010000 */
[----:B------:R-:W-:Y:S05]  /*8460*/  @P0 BRA `(.L_x_118) ;  /* 0x0000000000300947 */ /* 0x000fea0003800000 */
[----:B------:R-:W3:Y:S01]  /*8470*/  LDCU.64 UR6, c[0x0][0x348] ;  /* 0x00006900ff0677ac */ /* 0x000ee20008000a00 */
[----:B------:R-:W-:Y:S01]  /*8480*/  R2UR UR5, R70 ;  /* 0x00000000460572ca */ /* 0x000fe200000e0000 */
[----:B------:R-:W-:Y:S01]  /*8490*/  UIADD3 UR4, UPT, UPT, UR46, 0x400, URZ ;  /* 0x000004002e047890 */ /* 0x000fe2000fffe0ff */
[----:B------:R-:W-:Y:S05]  /*84a0*/  UMOV UR51, UR44 ;  /* 0x0000002c00337c82 */ /* 0x000fea0008000000 */
[----:B------:R-:W-:Y:S06]  /*84b0*/  IMAD.U32 R144, RZ, RZ, UR4 ;  /* 0x00000004ff907e24 */ /* 0x000fec000f8e00ff */
[----:B------:R-:W-:Y:S01]  /*84c0*/  UIADD3 UR49, UPT, UPT, UR53, UR5, URZ ;  /* 0x0000000535317290 */ /* 0x000fe2000fffe0ff */
[----:B------:R-:W-:Y:S01]  /*84d0*/  R2UR UR48, R144 ;  /* 0x00000000903072ca */ /* 0x000fe200000e0000 */
[----:B---3--:R-:W-:Y:S04]  /*84e0*/  UIADD3 UR4, UP0, UPT, UR6, 0xa80, URZ ;  /* 0x00000a8006047890 */ /* 0x008fe8000ff1e0ff */
[----:B------:R-:W-:Y:S09]  /*84f0*/  UIADD3.X UR5, UPT, UPT, URZ, UR7, URZ, UP0, !UPT ;  /* 0x00000007ff057290 */ /* 0x000ff200087fe4ff */
[----:B------:R3:W-:Y:S01]  /*8500*/  UTMASTG.3D [UR48], [UR4] ;  /* 0x00000030040073b5 */ /* 0x0007e20008010000 */
[----:B------:R0:W-:Y:S01]  /*8510*/  UTMACMDFLUSH ;  /* 0x00000000000079b7 */ /* 0x0001e20000000000 */
[----:B---3--:R-:W-:Y:S04]  /*8520*/  DEPBAR.LE SB0, 0x1 ;  /* 0x000080400000791a */ /* 0x008fe80000000000 */
.L_x_118:
[----:B------:R-:W-:Y:S05]  /*8530*/  BSYNC.RECONVERGENT B0 ;  /* 0x0000000000007941 */ /* 0x000fea0003800200 */
.L_x_117:
[----:B------:R-:W-:Y:S01]  /*8540*/  BAR.SYNC.DEFER_BLOCKING 0x1, 0x80 ;  /* 0x0042000000007b1d */ /* 0x000fe20000010000 */
[----:B------:R-:W-:Y:S01]  /*8550*/  ISETP.NE.AND P1, PT, R157, RZ, PT ;  /* 0x000000ff9d00720c */ /* 0x000fe20003f25270 */
[----:B------:R-:W-:Y:S01]  /*8560*/  UISETP.NE.AND UP0, UPT, UR54, URZ, UPT ;  /* 0x000000ff3600728c */ /* 0x000fe2000bf05270 */
[----:B------:R-:W-:Y:S11]  /*8570*/  LEA R3, R77, UR46, 0x3 ;  /* 0x0000002e4d037c11 */ /* 0x000ff6000f8e18ff */
[----:B------:R-:W-:Y:S01]  /*8580*/  @P1 SHF.L.U32 R6, R149, 0x1f, RZ ;  /* 0x0000001f95061819 */ /* 0x000fe200000006ff */
[----:B------:R-:W-:Y:S06]  /*8590*/  BRA.U !UP0, `(.L_x_119) ;  /* 0x0000000108247547 */ /* 0x000fec000b800000 */
[----:B------:R-:W3:Y:S01]  /*85a0*/  S2R R0, SR_CgaCtaId ;  /* 0x0000000000007919 */ /* 0x000ee20000008800 */
[----:B------:R-:W-:Y:S01]  /*85b0*/  IMAD.U32 R4, RZ, RZ, UR52 ;  /* 0x00000034ff047e24 */ /* 0x000fe2000f8e00ff */
[----:B------:R-:W-:Y:S04]  /*85c0*/  UIADD3 UR4, UPT, UPT, UR52, 0x1, URZ ;  /* 0x0000000134047890 */ /* 0x000fe8000fffe0ff */
[----:B------:R-:W-:Y:S01]  /*85d0*/  @P1 LEA R4, R4, UR46, 0x3 ;  /* 0x0000002e04041c11 */ /* 0x000fe2000f8e18ff */
[----:B------:R-:W-:Y:S04]  /*85e0*/  UISETP.NE.AND UP0, UPT, UR4, 0x4, UPT ;  /* 0x000000040400788c */ /* 0x000fe8000bf05270 */
[----:B------:R-:W-:Y:S01]  /*85f0*/  @P1 VIADD R5, R4, 0x60 ;  /* 0x0000006004051836 */ /* 0x000fe20000000000 */
[----:B------:R-:W-:Y:S04]  /*8600*/  USEL UR52, UR4, URZ, UP0 ;  /* 0x000000ff04347287 */ /* 0x000fe80008000000 */
[----:B---3--:R-:W-:Y:S04]  /*8610*/  @P1 PRMT R0, R0, 0x654, R5 ;  /* 0x0000065400001816 */ /* 0x008fe80000000005 */
[----:B------:R3:W-:Y:S04]  /*8620*/  @P1 SYNCS.ARRIVE.TRANS64.RED.A1T0 RZ, [R0+URZ], RZ ;  /* 0x000000ff00ff19a7 */ /* 0x0007e800081004ff */
.L_x_119:
[----:B------:R-:W4:Y:S01]  /*8630*/  @P1 SYNCS.PHASECHK.TRANS64.TRYWAIT P0, [R3+URZ+0x40], R6 ;  /* 0x00004006030015a7 */ /* 0x000f2200080011ff */
[----:B------:R-:W-:Y:S01]  /*8640*/  UISETP.NE.AND UP0, UPT, UR38, URZ, UPT ;  /* 0x000000ff2600728c */ /* 0x000fe2000bf05270 */
[----:B------:R-:W-:Y:S01]  /*8650*/  BSSY B1, `(.L_x_120) ;  /* 0x0000021000017945 */ /* 0x000fe20003800000 */
[----:B------:R-:W-:Y:S02]  /*8660*/  UMOV UR4, 0x80 ;  /* 0x0000008000047882 */ /* 0x000fe40000000000 */
[----:B------:R-:W-:Y:S01]  /*8670*/  USEL UR39, UR4, 0x40, !UP0 ;  /* 0x0000004004277887 */ /* 0x000fe2000c000000 */
[----:B----4-:R-:W-:Y:S01]  /*8680*/  @P1 SEL R79, RZ, 0x1, !P0 ;  /* 0x00000001ff4f1807 */ /* 0x010fe20004000000 */
[----:B------:R-:W-:Y:S10]  /*8690*/  @!P1 BRA `(.L_x_121) ;  /* 0x0000000000709947 */ /* 0x000ff40003800000 */
[----:B------:R-:W-:Y:S01]  /*86a0*/  ISETP.NE.AND P1, PT, R93, RZ, PT ;  /* 0x000000ff5d00720c */ /* 0x000fe20003f25270 */
[----:B------:R-:W-:Y:S01]  /*86b0*/  BSSY B0, `(.L_x_122) ;  /* 0x000000b000007945 */ /* 0x000fe20003800000 */
[----:B------:R-:W-:Y:S11]  /*86c0*/  ISETP.NE.AND P0, PT, R79, RZ, PT ;  /* 0x000000ff4f00720c */ /* 0x000ff60003f05270 */
[----:B------:R-:W-:Y:S05]  /*86d0*/  @P1 IMAD R6, R77, 0x4000, R164 ;  /* 0x000040004d061824 */ /* 0x000fea00078e02a4 */
[----:B------:R-:W-:Y:S04]  /*86e0*/  @P1 IADD3 R9, PT, PT, R6, UR46, RZ ;  /* 0x0000002e06091c10 */ /* 0x000fe8000fffe0ff */
[----:B------:R-:W-:Y:S01]  /*86f0*/  @P1 IADD3 R7, PT, PT, R92, R9, RZ ;  /* 0x000000095c071210 */ /* 0x000fe20007ffe0ff */
[--C-:B------:R-:W-:Y:S02]  /*8700*/  @P1 IMAD.IADD R5, R78, 0x1, R9.reuse ;  /* 0x000000014e051824 */ /* 0x100fe400078e0209 */
[----:B------:R-:W-:Y:S01]  /*8710*/  @P1 IMAD.IADD R4, R94, 0x1, R9 ;  /* 0x000000015e041824 */ /* 0x000fe200078e0209 */
[----:B------:R-:W-:Y:S06]  /*8720*/  @P0 BRA `(.L_x_123) ;  /* 0x00000000000c0947 */ /* 0x000fec0003800000 */
[----:B---3--:R-:W-:Y:S04]  /*8730*/  SHF.L.U32 R0, R149, 0x1f, RZ ;  /* 0x0000001f95007819 */ /* 0x008fe800000006ff */
[----:B------:R-:W3:Y:S02]  /*8740*/  SYNCS.PHASECHK.TRANS64.TRYWAIT P0, [R3+URZ+0x40], R0 ;  /* 0x00004000030075a7 */ /* 0x000ee400080011ff */
[----:B---3--:R-:W-:Y:S05]  /*8750*/  @!P0 BRA `(.L_x_124) ;  /* 0x0000004800888947 */ /* 0x008fea0003800000 */
.L_x_123:
[----:B------:R-:W-:Y:S05]  /*8760*/  BSYNC B0 ;  /* 0x0000000000007941 */ /* 0x000fea0003800000 */
.L_x_122:
[----:B------:R-:W-:Y:S01]  /*8770*/  ISETP.NE.AND P0, PT, R93, RZ, PT ;  /* 0x000000ff5d00720c */ /* 0x000fe20003f05270 */
[----:B------:R-:W-:Y:S11]  /*8780*/  VIADD R77, R77, 0x1 ;  /* 0x000000014d4d7836 */ /* 0x000ff60000000000 */
[----:B------:R-:W-:Y:S01]  /*8790*/  @!UPT UIADD3 URZ, UPT, UPT, URZ, URZ, URZ ;  /* 0x000000fffffff290 */ /* 0x000fe2000fffe0ff */
[----:B------:R4:W1:Y:S01]  /*87a0*/  @P0 LDS.128 R84, [R6+UR46+0x400] ;  /* 0x0004002e06540984 */ /* 0x0008620008000c00 */
[--C-:B---3--:R-:W-:Y:S01]  /*87b0*/  @P0 IMAD.IADD R3, R92, 0x1, R5.reuse ;  /* 0x000000015c030824 */ /* 0x108fe200078e0205 */
[C---:B------:R-:W-:Y:S01]  /*87c0*/  @P0 IADD3 R0, PT, PT, R94.reuse, R7, RZ ;  /* 0x000000075e000210 */ /* 0x040fe20007ffe0ff */
[C---:B------:R-:W-:Y:S01]  /*87d0*/  @P0 IMAD.IADD R8, R94.reuse, 0x1, R5 ;  /* 0x000000015e080824 */ /* 0x040fe200078e0205 */
[----:B------:R4:W3:Y:S02]  /*87e0*/  @P0 LDS.128 R80, [R4+0x400] ;  /* 0x0004000004500984 */ /* 0x0008e40000000c00 */
[----:B------:R-:W-:Y:S02]  /*87f0*/  @P0 IADD3 R9, PT, PT, R94, R3, RZ ;  /* 0x000000035e090210 */ /* 0x000fe40007ffe0ff */
[----:B------:R4:W1:Y:S04]  /*8800*/  @P0 LDS.128 R88, [R7+0x400] ;  /* 0x0004000007580984 */ /* 0x0008680000000c00 */
[----:B------:R4:W1:Y:S04]  /*8810*/  @P0 LDS.128 R96, [R0+0x400] ;  /* 0x0004000000600984 */ /* 0x0008680000000c00 */
[----:B------:R4:W1:Y:S04]  /*8820*/  @P0 LDS.128 R104, [R5+0x400] ;  /* 0x0004000005680984 */ /* 0x0008680000000c00 */
[----:B------:R4:W1:Y:S04]  /*8830*/  @P0 LDS.128 R112, [R8+0x400] ;  /* 0x0004000008700984 */ /* 0x0008680000000c00 */
[----:B------:R4:W1:Y:S04]  /*8840*/  @P0 LDS.128 R120, [R3+0x400] ;  /* 0x0004000003780984 */ /* 0x0008680000000c00 */
[----:B------:R4:W1:Y:S02]  /*8850*/  @P0 LDS.128 R128, [R9+0x400] ;  /* 0x0004000009800984 */ /* 0x0008640000000c00 */
.L_x_121:
[----:B------:R-:W-:Y:S05]  /*8860*/  BSYNC B1 ;  /* 0x0000000000017941 */ /* 0x000fea0003800000 */
.L_x_120:
[----:B------:R-:W-:Y:S05]  /*8870*/  VIADD R50, R69, UR39 ;  /* 0x0000002745327c36 */ /* 0x000fea0008000000 */
[----:B----4-:R-:W-:Y:S04]  /*8880*/  SHF.R.U32.HI R3, RZ, 0x15, R50 ;  /* 0x00000015ff037819 */ /* 0x010fe80000011632 */
[----:B------:R-:W-:Y:S11]  /*8890*/  LOP3.LUT P0, RZ, R3, 0x3, R140, 0x48, !PT ;  /* 0x0000000303ff7812 */ /* 0x000ff6000780488c */
[----:B------:R-:W-:Y:S02]  /*88a0*/  @!UPT UIADD3 URZ, UPT, UPT, URZ, URZ, URZ ;  /* 0x000000fffffff290 */ /* 0x000fe4000fffe0ff */
        /* <DEDUP_REMOVED lines=17> */
.L_x_125:
[----:B-1----:R-:W-:Y:S01]  /*89c0*/  SHF.L.U32 R70, R84, 0x10, RZ ;  /* 0x0000001054467819 */ /* 0x002fe200000006ff */
[----:B------:R-:W-:Y:S05]  /*89d0*/  WARPSYNC.ALL ;  /* 0x0000000000007948 */ /* 0x000fea0003800000 */
[----:B------:R-:W-:Y:S01]  /*89e0*/  R2UR UR4, R50 ;  /* 0x00000000320472ca */ /* 0x000fe200000e0000 */
[----:B------:R-:W1:Y:S01]  /*89f0*/  S2R R165, SR_CgaCtaId ;  /* 0x0000000000a57919 */ /* 0x000e620000008800 */
[----:B------:R-:W-:Y:S01]  /*8a00*/  LOP3.LUT R72, R84, 0xffff0000, RZ, 0xc0, !PT ;  /* 0xffff000054487812 */ /* 0x000fe200078ec0ff */
[----:B------:R-:W-:Y:S01]  /*8a10*/  BSSY.RECONVERGENT B0, `(.L_x_126) ;  /* 0x0000102000007945 */ /* 0x000fe20003800200 */
[----:B------:R-:W-:Y:S02]  /*8a20*/  SHF.L.U32 R73, R85, 0x10, RZ ;  /* 0x0000001055497819 */ /* 0x000fe400000006ff */
[----:B------:R-:W-:Y:S02]  /*8a30*/  LOP3.LUT R74, R87, 0xffff0000, RZ, 0xc0, !PT ;  /* 0xffff0000574a7812 */ /* 0x000fe400078ec0ff */
[----:B------:R-:W-:Y:S02]  /*8a40*/  ISETP.NE.AND P6, PT, R157, RZ, PT ;  /* 0x000000ff9d00720c */ /* 0x000fe40003fc5270 */
[----:B------:R-:W-:Y:S02]  /*8a50*/  ISETP.NE.AND P0, PT, R152, RZ, PT ;  /* 0x000000ff9800720c */ /* 0x000fe40003f05270 */
[----:B------:R-:W-:Y:S01]  /*8a60*/  LEA R95, R77, UR46, 0x3 ;  /* 0x0000002e4d5f7c11 */ /* 0x000fe2000f8e18ff */
[----:B------:R-:W3:Y:S02]  /*8a70*/  LDTM.x64 R4, tmem[UR4] ;  /* 0x00000004000479ee */ /* 0x000ee40008340000 */
[C---:B---3--:R-:W-:Y:S01]  /*8a80*/  FMUL R0, R68.reuse, R4 ;  /* 0x0000000444007220 */ /* 0x048fe20000400000 */
[C---:B------:R-:W-:Y:S01]  /*8a90*/  FMUL R3, R68.reuse, R5 ;  /* 0x0000000544037220 */ /* 0x040fe20000400000 */
[C---:B------:R-:W-:Y:S01]  /*8aa0*/  FMUL R6, R68.reuse, R6 ;  /* 0x0000000644067220 */ /* 0x040fe20000400000 */
[----:B------:R-:W-:Y:S01]  /*8ab0*/  FMUL R7, R68, R7 ;  /* 0x0000000744077220 */ /* 0x000fe20000400000 */
[----:B------:R-:W-:Y:S01]  /*8ac0*/  FFMA R0, R71, R70, R0 ;  /* 0x0000004647007223 */ /* 0x000fe20000000000 */
[----:B------:R-:W-:Y:S01]  /*8ad0*/  LOP3.LUT R70, R85, 0xffff0000, RZ, 0xc0, !PT ;  /* 0xffff000055467812 */ /* 0x000fe200078ec0ff */
[----:B------:R-:W-:Y:S01]  /*8ae0*/  FFMA R3, R71, R72, R3 ;  /* 0x0000004847037223 */ /* 0x000fe20000000003 */
[----:B------:R-:W-:Y:S01]  /*8af0*/  SHF.L.U32 R72, R87, 0x10, RZ ;  /* 0x0000001057487819 */ /* 0x000fe200000006ff */
[C---:B------:R-:W-:Y:S01]  /*8b00*/  FFMA R6, R71.reuse, R73, R6 ;  /* 0x0000004947067223 */ /* 0x040fe20000000006 */
[----:B------:R-:W-:Y:S01]  /*8b10*/  SHF.L.U32 R73, R86, 0x10, RZ ;  /* 0x0000001056497819 */ /* 0x000fe200000006ff */
[----:B------:R-:W-:Y:S01]  /*8b20*/  FFMA R7, R71, R70, R7 ;  /* 0x0000004647077223 */ /* 0x000fe20000000007 */
[----:B------:R-:W-:Y:S01]  /*8b30*/  F2FP.BF16.F32.PACK_AB R100, R3, R0 ;  /* 0x000000000364723e */ /* 0x000fe200000010ff */
[----:B------:R-:W-:Y:S01]  /*8b40*/  FMUL R4, R68, R8 ;  /* 0x0000000844047220 */ /* 0x000fe20000400000 */
[----:B------:R-:W-:Y:S01]  /*8b50*/  LOP3.LUT R70, R86, 0xffff0000, RZ, 0xc0, !PT ;  /* 0xffff000056467812 */ /* 0x000fe200078ec0ff */
[C---:B------:R-:W-:Y:S01]  /*8b60*/  FMUL R0, R68.reuse, R9 ;  /* 0x0000000944007220 */ /* 0x040fe20000400000 */
[----:B------:R-:W-:Y:S01]  /*8b70*/  F2FP.BF16.F32.PACK_AB R101, R7, R6 ;  /* 0x000000060765723e */ /* 0x000fe200000010ff */
[----:B------:R-:W-:Y:S01]  /*8b80*/  FMUL R3, R68, R10 ;  /* 0x0000000a44037220 */ /* 0x000fe20000400000 */
[C---:B------:R-:W-:Y:S01]  /*8b90*/  FFMA R4, R71.reuse, R73, R4 ;  /* 0x0000004947047223 */ /* 0x040fe20000000004 */
[----:B------:R-:W-:Y:S01]  /*8ba0*/  SHF.L.U32 R73, R82, 0x10, RZ ;  /* 0x0000001052497819 */ /* 0x000fe200000006ff */
[----:B------:R-:W-:Y:S01]  /*8bb0*/  FMUL R5, R68, R11 ;  /* 0x0000000b44057220 */ /* 0x000fe20000400000 */
[C---:B------:R-:W-:Y:S01]  /*8bc0*/  FFMA R0, R71.reuse, R70, R0 ;  /* 0x0000004647007223 */ /* 0x040fe20000000000 */
[C---:B------:R-:W-:Y:S01]  /*8bd0*/  SHF.L.U32 R70, R80.reuse, 0x10, RZ ;  /* 0x0000001050467819 */ /* 0x040fe200000006ff */
[C---:B------:R-:W-:Y:S01]  /*8be0*/  FFMA R3, R71.reuse, R72, R3 ;  /* 0x0000004847037223 */ /* 0x040fe20000000003 */
[----:B------:R-:W-:Y:S01]  /*8bf0*/  LOP3.LUT R72, R80, 0xffff0000, RZ, 0xc0, !PT ;  /* 0xffff000050487812 */ /* 0x000fe200078ec0ff */
[----:B------:R-:W-:Y:S01]  /*8c00*/  FMUL R6, R68, R12 ;  /* 0x0000000c44067220 */ /* 0x000fe20000400000 */
[----:B------:R-:W-:Y:S01]  /*8c10*/  F2FP.BF16.F32.PACK_AB R102, R0, R4 ;  /* 0x000000040066723e */ /* 0x000fe200000010ff */
[C---:B------:R-:W-:Y:S01]  /*8c20*/  FFMA R5, R71.reuse, R74, R5 ;  /* 0x0000004a47057223 */ /* 0x040fe20000000005 */
[C---:B------:R-:W-:Y:S01]  /*8c30*/  FMUL R7, R68.reuse, R13 ;  /* 0x0000000d44077220 */ /* 0x040fe20000400000 */
[----:B------:R-:W-:Y:S01]  /*8c40*/  FFMA R6, R71, R70, R6 ;  /* 0x0000004647067223 */ /* 0x000fe20000000006 */
[----:B------:R-:W-:Y:S01]  /*8c50*/  SHF.L.U32 R70, R81, 0x10, RZ ;  /* 0x0000001051467819 */ /* 0x000fe200000006ff */
[C---:B------:R-:W-:Y:S01]  /*8c60*/  FMUL R0, R68.reuse, R14 ;  /* 0x0000000e44007220 */ /* 0x040fe20000400000 */
[----:B------:R-:W-:Y:S01]  /*8c70*/  F2FP.BF16.F32.PACK_AB R103, R5, R3 ;  /* 0x000000030567723e */ /* 0x000fe200000010ff */
[----:B------:R-:W-:Y:S01]  /*8c80*/  FFMA R7, R71, R72, R7 ;  /* 0x0000004847077223 */ /* 0x000fe20000000007 */
[----:B------:R-:W-:Y:S01]  /*8c90*/  LOP3.LUT R72, R81, 0xffff0000, RZ, 0xc0, !PT ;  /* 0xffff000051487812 */ /* 0x000fe200078ec0ff */
[C---:B------:R-:W-:Y:S01]  /*8ca0*/  FMUL R3, R68.reuse, R15 ;  /* 0x0000000f44037220 */ /* 0x040fe20000400000 */
[----:B------:R-:W-:Y:S01]  /*8cb0*/  FMUL R4, R68, R16 ;  /* 0x0000001044047220 */ /* 0x000fe20000400000 */
[C---:B------:R-:W-:Y:S01]  /*8cc0*/  FFMA R0, R71.reuse, R70, R0 ;  /* 0x0000004647007223 */ /* 0x040fe20000000000 */
[----:B------:R-:W-:Y:S01]  /*8cd0*/  LOP3.LUT R70, R82, 0xffff0000, RZ, 0xc0, !PT ;  /* 0xffff000052467812 */ /* 0x000fe200078ec0ff */
[----:B------:R-:W-:Y:S01]  /*8ce0*/  FFMA R3, R71, R72, R3 ;  /* 0x0000004847037223 */ /* 0x000fe20000000003 */
[----:B------:R-:W-:Y:S01]  /*8cf0*/  F2FP.BF16.F32.PACK_AB R108, R7, R6 ;  /* 0x00000006076c723e */ /* 0x000fe200000010ff */
[----:B------:R-:W-:Y:S01]  /*8d00*/  FFMA R4, R71, R73, R4 ;  /* 0x0000004947047223 */ /* 0x000fe20000000004 */
[C---:B------:R-:W-:Y:S01]  /*8d10*/  SHF.L.U32 R73, R83.reuse, 0x10, RZ ;  /* 0x0000001053497819 */ /* 0x040fe200000006ff */
[C---:B------:R-:W-:Y:S01]  /*8d20*/  FMUL R5, R68.reuse, R17 ;  /* 0x0000001144057220 */ /* 0x040fe20000400000 */
[----:B------:R-:W-:Y:S01]  /*8d30*/  LOP3.LUT R72, R83, 0xffff0000, RZ, 0xc0, !PT ;  /* 0xffff000053487812 */ /* 0x000fe200078ec0ff */
[C---:B------:R-:W-:Y:S01]  /*8d40*/  FMUL R6, R68.reuse, R18 ;  /* 0x0000001244067220 */ /* 0x040fe20000400000 */
[----:B------:R-:W-:Y:S01]  /*8d50*/  F2FP.BF16.F32.PACK_AB R109, R3, R0 ;  /* 0x00000000036d723e */ /* 0x000fe200000010ff */
[----:B------:R-:W-:Y:S01]  /*8d60*/  FMUL R7, R68, R19 ;  /* 0x0000001344077220 */ /* 0x000fe20000400000 */
[C---:B------:R-:W-:Y:S01]  /*8d70*/  FFMA R5, R71.reuse, R70, R5 ;  /* 0x0000004647057223 */ /* 0x040fe20000000005 */
[C---:B------:R-:W-:Y:S01]  /*8d80*/  SHF.L.U32 R70, R88.reuse, 0x10, RZ ;  /* 0x0000001058467819 */ /* 0x040fe200000006ff */
[----:B------:R-:W-:Y:S01]  /*8d90*/  FFMA R6, R71, R73, R6 ;  /* 0x0000004947067223 */ /* 0x000fe20000000006 */
[----:B------:R-:W-:Y:S01]  /*8da0*/  SHF.L.U32 R73, R91, 0x10, RZ ;  /* 0x000000105b497819 */ /* 0x000fe200000006ff */
        /* <DEDUP_REMOVED lines=8> */
[----:B------:R-:W-:Y:S01]  /*8e30*/  FFMA R3, R71, R72, R3 ;  /* 0x0000004847037223 */ /* 0x000fe20000000003 */
[----:B------:R-:W-:Y:S01]  /*8e40*/  LOP3.LUT R72, R91, 0xffff0000, RZ, 0xc0, !PT ;  /* 0xffff00005b487812 */ /* 0x000fe200078ec0ff */
[C---:B------:R-:W-:Y:S01]  /*8e50*/  FMUL R4, R68.reuse, R22 ;  /* 0x0000001644047220 */ /* 0x040fe20000400000 */
[----:B------:R3:W-:Y:S01]  /*8e60*/  STS.128 [R164+UR46+0x4400], R100 ;  /* 0x00440064a4007988 */ /* 0x0007e20008000c2e */
[C---:B------:R-:W-:Y:S01]  /*8e70*/  FMUL R5, R68.reuse, R23 ;  /* 0x0000001744057220 */ /* 0x040fe20000400000 */
[----:B------:R-:W-:Y:S01]  /*8e80*/  F2FP.BF16.F32.PACK_AB R116, R3, R0 ;  /* 0x000000000374723e */ /* 0x000fe200000010ff */
[----:B------:R-:W-:Y:S01]  /*8e90*/  FFMA R4, R71, R70, R4 ;  /* 0x0000004647047223 */ /* 0x000fe20000000004 */
[----:B------:R-:W-:Y:S01]  /*8ea0*/  LOP3.LUT R0, R89, 0xffff0000, RZ, 0xc0, !PT ;  /* 0xffff000059007812 */ /* 0x000fe200078ec0ff */
[----:B------:R-:W-:Y:S01]  /*8eb0*/  FMUL R6, R68, R24 ;  /* 0x0000001844067220 */ /* 0x000fe20000400000 */
[----:B------:R-:W-:Y:S01]  /*8ec0*/  SHF.L.U32 R3, R90, 0x10, RZ ;  /* 0x000000105a037819 */ /* 0x000fe200000006ff */
[----:B------:R-:W-:Y:S01]  /*8ed0*/  FMUL R7, R68, R25 ;  /* 0x0000001944077220 */ /* 0x000fe20000400000 */
[----:B------:R-:W-:Y:S01]  /*8ee0*/  LOP3.LUT R70, R90, 0xffff0000, RZ, 0xc0, !PT ;  /* 0xffff00005a467812 */ /* 0x000fe200078ec0ff */
        /* <DEDUP_REMOVED lines=21> */
[----:B------:R4:W-:Y:S01]  /*9040*/  STS.128 [R163+0x4400], R108 ;  /* 0x0044006ca3007388 */ /* 0x0009e20000000c00 */
[----:B------:R-:W-:Y:S01]  /*9050*/  FFMA R11, R71, R70, R11 ;  /* 0x00000046470b7223 */ /* 0x000fe2000000000b */
[----:B------:R-:W-:Y:S01]  /*9060*/  LOP3.LUT R70, R99, 0xffff0000, RZ, 0xc0, !PT ;  /* 0xffff000063467812 */ /* 0x000fe200078ec0ff */
[C---:B------:R-:W-:Y:S01]  /*9070*/  FFMA R12, R71.reuse, R3, R12 ;  /* 0x00000003470c7223 */ /* 0x040fe2000000000c */
[C---:B------:R-:W-:Y:S01]  /*9080*/  SHF.L.U32 R3, R98.reuse, 0x10, RZ ;  /* 0x0000001062037819 */ /* 0x040fe200000006ff */
[----:B------:R-:W-:Y:S01]  /*9090*/  FFMA R13, R71, R0, R13 ;  /* 0x00000000470d7223 */ /* 0x000fe2000000000d */
[----:B------:R-:W-:Y:S01]  /*90a0*/  LOP3.LUT R0, R98, 0xffff0000, RZ, 0xc0, !PT ;  /* 0xffff000062007812 */ /* 0x000fe200078ec0ff */
[C---:B------:R-:W-:Y:S01]  /*90b0*/  FMUL R14, R68.reuse, R32 ;  /* 0x00000020440e7220 */ /* 0x040fe20000400000 */
[----:B---3--:R-:W-:Y:S01]  /*90c0*/  F2FP.BF16.F32.PACK_AB R100, R11, R10 ;  /* 0x0000000a0b64723e */ /* 0x008fe200000010ff */
[C---:B------:R-:W-:Y:S01]  /*90d0*/  FMUL R15, R68.reuse, R33 ;  /* 0x00000021440f7220 */ /* 0x040fe20000400000 */
[----:B------:R-:W-:Y:S01]  /*90e0*/  F2FP.BF16.F32.PACK_AB R101, R13, R12 ;  /* 0x0000000c0d65723e */ /* 0x000fe200000010ff */
        /* <DEDUP_REMOVED lines=14> */
[----:B------:R-:W-:Y:S01]  /*91d0*/  FMUL R20, R68, R38 ;  /* 0x0000002644147220 */ /* 0x000fe20000400000 */
[----:B------:R-:W-:Y:S01]  /*91e0*/  FFMA R18, R71, R0, R18 ;  /* 0x0000000047127223 */ /* 0x000fe20000000012 */
[----:B------:R-:W-:Y:S01]  /*91f0*/  LOP3.LUT R0, R105, 0xffff0000, RZ, 0xc0, !PT ;  /* 0xffff000069007812 */ /* 0x000fe200078ec0ff */
[C---:B------:R-:W-:Y:S01]  /*9200*/  FFMA R19, R71.reuse, R70, R19 ;  /* 0x0000004647137223 */ /* 0x040fe20000000013 */
[C---:B------:R-:W-:Y:S01]  /*9210*/  LOP3.LUT R70, R106.reuse, 0xffff0000, RZ, 0xc0, !PT ;  /* 0xffff00006a467812 */ /* 0x040fe200078ec0ff */
[----:B------:R-:W-:Y:S01]  /*9220*/  FFMA R20, R71, R3, R20 ;  /* 0x0000000347147223 */ /* 0x000fe20000000014 */
[----:B------:R-:W-:Y:S01]  /*9230*/  SHF.L.U32 R3, R106, 0x10, RZ ;  /* 0x000000106a037819 */ /* 0x000fe200000006ff */
[C---:B------:R-:W-:Y:S01]  /*9240*/  FMUL R21, R68.reuse, R39 ;  /* 0x0000002744157220 */ /* 0x040fe20000400000 */
[----:B----4-:R-:W-:Y:S01]  /*9250*/  F2FP.BF16.F32.PACK_AB R108, R19, R18 ;  /* 0x00000012136c723e */ /* 0x010fe200000010ff */
[C---:B------:R-:W-:Y:S01]  /*9260*/  FMUL R22, R68.reuse, R40 ;  /* 0x0000002844167220 */ /* 0x040fe20000400000 */
[----:B------:R-:W-:Y:S01]  /*9270*/  STS.128 [R162+0x4400], R116 ;  /* 0x00440074a2007388 */ /* 0x000fe20000000c00 */
[C---:B------:R-:W-:Y:S01]  /*9280*/  FMUL R23, R68.reuse, R41 ;  /* 0x0000002944177220 */ /* 0x040fe20000400000 */
[----:B------:R-:W-:Y:S01]  /*9290*/  FMUL R24, R68, R42 ;  /* 0x0000002a44187220 */ /* 0x000fe20000400000 */
[C---:B------:R-:W-:Y:S01]  /*92a0*/  FFMA R21, R71.reuse, R0, R21 ;  /* 0x0000000047157223 */ /* 0x040fe20000000015 */
[----:B------:R-:W-:Y:S01]  /*92b0*/  SHF.L.U32 R0, R112, 0x10, RZ ;  /* 0x0000001070007819 */ /* 0x000fe200000006ff */
[----:B------:R-:W-:Y:S01]  /*92c0*/  FMUL R25, R68, R43 ;  /* 0x0000002b44197220 */ /* 0x000fe20000400000 */
[----:B------:R-:W-:Y:S01]  /*92d0*/  FFMA R22, R71, R3, R22 ;  /* 0x0000000347167223 */ /* 0x000fe20000000016 */
[----:B------:R-:W-:Y:S01]  /*92e0*/  SHF.L.U32 R3, R113, 0x10, RZ ;  /* 0x0000001071037819 */ /* 0x000fe200000006ff */
[----:B------:R-:W-:Y:S01]  /*92f0*/  FFMA R23, R71, R70, R23 ;  /* 0x0000004647177223 */ /* 0x000fe20000000017 */
[----:B------:R-:W-:Y:S01]  /*9300*/  LOP3.LUT R70, R112, 0xffff0000, RZ, 0xc0, !PT ;  /* 0xffff000070467812 */ /* 0x000fe200078ec0ff */
[C---:B------:R-:W-:Y:S01]  /*9310*/  FMUL R26, R68.reuse, R44 ;  /* 0x0000002c441a7220 */ /* 0x040fe20000400000 */
[----:B------:R-:W-:Y:S01]  /*9320*/  F2FP.BF16.F32.PACK_AB R109, R21, R20 ;  /* 0x00000014156d723e */ /* 0x000fe200000010ff */
[----:B------:R-:W-:Y:S01]  /*9330*/  FFMA R24, R71, R73, R24 ;  /* 0x0000004947187223 */ /* 0x000fe20000000018 */
[----:B------:R-:W-:Y:S01]  /*9340*/  F2FP.BF16.F32.PACK_AB R110, R23, R22 ;  /* 0x00000016176e723e */ /* 0x000fe200000010ff */
[----:B------:R-:W-:Y:S01]  /*9350*/  FFMA R25, R71, R72, R25 ;  /* 0x0000004847197223 */ /* 0x000fe20000000019 */
[----:B------:R-:W-:Y:S01]  /*9360*/  SHF.L.U32 R73, R115, 0x10, RZ ;  /* 0x0000001073497819 */ /* 0x000fe200000006ff */
[C---:B------:R-:W-:Y:S01]  /*9370*/  FMUL R27, R68.reuse, R45 ;  /* 0x0000002d441b7220 */ /* 0x040fe20000400000 */
[----:B------:R-:W-:Y:S01]  /*9380*/  LOP3.LUT R72, R131, 0xffff0000, RZ, 0xc0, !PT ;  /* 0xffff000083487812 */ /* 0x000fe200078ec0ff */
[----:B------:R-:W-:Y:S01]  /*9390*/  FMUL R28, R68, R46 ;  /* 0x0000002e441c7220 */ /* 0x000fe20000400000 */
[----:B------:R-:W-:Y:S01]  /*93a0*/  F2FP.BF16.F32.PACK_AB R111, R25, R24 ;  /* 0x00000018196f723e */ /* 0x000fe200000010ff */
[----:B------:R3:W-:Y:S01]  /*93b0*/  STS.128 [R161+0x4400], R100 ;  /* 0x00440064a1007388 */ /* 0x0007e20000000c00 */
        /* <DEDUP_REMOVED lines=12> */
[----:B------:R4:W-:Y:S01]  /*9480*/  STS.128 [R147+0x4400], R108 ;  /* 0x0044006c93007388 */ /* 0x0009e20000000c00 */
[----:B------:R-:W-:Y:S01]  /*9490*/  FMUL R33, R68, R51 ;  /* 0x0000003344217220 */ /* 0x000fe20000400000 */
[C---:B------:R-:W-:Y:S01]  /*94a0*/  FFMA R30, R71.reuse, R3, R30 ;  /* 0x00000003471e7223 */ /* 0x040fe2000000001e */
[C---:B------:R-:W-:Y:S01]  /*94b0*/  SHF.L.U32 R3, R120.reuse, 0x10, RZ ;  /* 0x0000001078037819 */ /* 0x040fe200000006ff */
[C---:B------:R-:W-:Y:S01]  /*94c0*/  FFMA R31, R71.reuse, R70, R31 ;  /* 0x00000046471f7223 */ /* 0x040fe2000000001f */
[----:B------:R-:W-:Y:S01]  /*94d0*/  LOP3.LUT R70, R120, 0xffff0000, RZ, 0xc0, !PT ;  /* 0xffff000078467812 */ /* 0x000fe200078ec0ff */
[----:B------:R-:W-:Y:S01]  /*94e0*/  FFMA R32, R71, R73, R32 ;  /* 0x0000004947207223 */ /* 0x000fe20000000020 */
        /* <DEDUP_REMOVED lines=9> */
[----:B------:R-:W-:Y:S01]  /*9580*/  FFMA R35, R71, R70, R35 ;  /* 0x0000004647237223 */ /* 0x000fe20000000023 */
[----:B------:R-:W-:Y:S01]  /*9590*/  LOP3.LUT R70, R123, 0xffff0000, RZ, 0xc0, !PT ;  /* 0xffff00007b467812 */ /* 0x000fe200078ec0ff */
[----:B------:R-:W-:Y:S01]  /*95a0*/  FFMA R36, R71, R73, R36 ;  /* 0x0000004947247223 */ /* 0x000fe20000000024 */
[----:B------:R-:W-:Y:S01]  /*95b0*/  SHF.L.U32 R73, R123, 0x10, RZ ;  /* 0x000000107b497819 */ /* 0x000fe200000006ff */
[----:B------:R-:W-:Y:S01]  /*95c0*/  FFMA R37, R71, R0, R37 ;  /* 0x0000000047257223 */ /* 0x000fe20000000025 */
[----:B------:R-:W-:Y:S01]  /*95d0*/  LOP3.LUT R0, R122, 0xffff0000, RZ, 0xc0, !PT ;  /* 0xffff00007a007812 */ /* 0x000fe200078ec0ff */
[C---:B------:R-:W-:Y:S01]  /*95e0*/  FMUL R38, R68.reuse, R56 ;  /* 0x0000003844267220 */ /* 0x040fe20000400000 */
[----:B---3--:R-:W-:Y:S01]  /*95f0*/  F2FP.BF16.F32.PACK_AB R100, R27, R26 ;  /* 0x0000001a1b64723e */ /* 0x008fe200000010ff */
[C---:B------:R-:W-:Y:S01]  /*9600*/  FMUL R39, R68.reuse, R57 ;  /* 0x0000003944277220 */ /* 0x040fe20000400000 */
[----:B------:R-:W-:Y:S01]  /*9610*/  F2FP.BF16.F32.PACK_AB R101, R29, R28 ;  /* 0x0000001c1d65723e */ /* 0x000fe200000010ff */
[C---:B------:R-:W-:Y:S01]  /*9620*/  FMUL R40, R68.reuse, R58 ;  /* 0x0000003a44287220 */ /* 0x040fe20000400000 */
[----:B------:R-:W-:Y:S01]  /*9630*/  F2FP.BF16.F32.PACK_AB R102, R31, R30 ;  /* 0x0000001e1f66723e */ /* 0x000fe200000010ff */
[----:B------:R-:W-:Y:S01]  /*9640*/  FMUL R41, R68, R59 ;  /* 0x0000003b44297220 */ /* 0x000fe20000400000 */
[----:B------:R-:W-:Y:S01]  /*9650*/  F2FP.BF16.F32.PACK_AB R103, R33, R32 ;  /* 0x000000202167723e */ /* 0x000fe200000010ff */
[----:B------:R-:W-:Y:S01]  /*9660*/  FFMA R38, R71, R3, R38 ;  /* 0x0000000347267223 */ /* 0x000fe20000000026 */
[----:B------:R-:W-:Y:S01]  /*9670*/  SHF.L.U32 R3, R129, 0x10, RZ ;  /* 0x0000001081037819 */ /* 0x000fe200000006ff */
[----:B------:R-:W-:Y:S01]  /*9680*/  FFMA R39, R71, R0, R39 ;  /* 0x0000000047277223 */ /* 0x000fe20000000027 */
[C---:B------:R-:W-:Y:S01]  /*9690*/  SHF.L.U32 R0, R128.reuse, 0x10, RZ ;  /* 0x0000001080007819 */ /* 0x040fe200000006ff */
[----:B------:R3:W-:Y:S01]  /*96a0*/  STS.128 [R160+0x4400], R100 ;  /* 0x00440064a0007388 */ /* 0x0007e20000000c00 */
[----:B----4-:R-:W-:Y:S01]  /*96b0*/  F2FP.BF16.F32.PACK_AB R108, R35, R34 ;  /* 0x00000022236c723e */ /* 0x010fe200000010ff */
[----:B------:R-:W-:Y:S01]  /*96c0*/  FFMA R40, R71, R73, R40 ;  /* 0x0000004947287223 */ /* 0x000fe20000000028 */
[----:B------:R-:W-:Y:S01]  /*96d0*/  SHF.L.U32 R73, R131, 0x10, RZ ;  /* 0x0000001083497819 */ /* 0x000fe200000006ff */
[----:B------:R-:W-:Y:S01]  /*96e0*/  FFMA R41, R71, R70, R41 ;  /* 0x0000004647297223 */ /* 0x000fe20000000029 */
[----:B------:R-:W-:Y:S01]  /*96f0*/  LOP3.LUT R70, R128, 0xffff0000, RZ, 0xc0, !PT ;  /* 0xffff000080467812 */ /* 0x000fe200078ec0ff */
[C---:B------:R-:W-:Y:S01]  /*9700*/  FMUL R42, R68.reuse, R60 ;  /* 0x0000003c442a7220 */ /* 0x040fe20000400000 */
[----:B------:R-:W-:Y:S01]  /*9710*/  F2FP.BF16.F32.PACK_AB R109, R37, R36 ;  /* 0x00000024256d723e */ /* 0x000fe200000010ff */
[C---:B------:R-:W-:Y:S01]  /*9720*/  FMUL R43, R68.reuse, R61 ;  /* 0x0000003d442b7220 */ /* 0x040fe20000400000 */
[C---:B------:R-:W-:Y:S01]  /*9730*/  FMUL R44, R68.reuse, R62 ;  /* 0x0000003e442c7220 */ /* 0x040fe20000400000 */
[----:B------:R-:W-:Y:S01]  /*9740*/  FFMA R42, R71, R0, R42 ;  /* 0x00000000472a7223 */ /* 0x000fe2000000002a */
[----:B------:R-:W-:Y:S01]  /*9750*/  LOP3.LUT R0, R129, 0xffff0000, RZ, 0xc0, !PT ;  /* 0xffff000081007812 */ /* 0x000fe200078ec0ff */
[C---:B------:R-:W-:Y:S01]  /*9760*/  FFMA R43, R71.reuse, R70, R43 ;  /* 0x00000046472b7223 */ /* 0x040fe2000000002b */
[C---:B------:R-:W-:Y:S01]  /*9770*/  FFMA R44, R71.reuse, R3, R44 ;  /* 0x00000003472c7223 */ /* 0x040fe2000000002c */
[----:B------:R-:W-:Y:S01]  /*9780*/  FMUL R45, R68, R63 ;  /* 0x0000003f442d7220 */ /* 0x000fe20000400000 */
[----:B------:R-:W-:Y:S01]  /*9790*/  SHF.L.U32 R3, R130, 0x10, RZ ;  /* 0x0000001082037819 */ /* 0x000fe200000006ff */
[----:B------:R-:W-:Y:S01]  /*97a0*/  FMUL R46, R68, R64 ;  /* 0x00000040442e7220 */ /* 0x000fe20000400000 */
[----:B------:R-:W-:Y:S01]  /*97b0*/  LOP3.LUT R70, R130, 0xffff0000, RZ, 0xc0, !PT ;  /* 0xffff000082467812 */ /* 0x000fe200078ec0ff */
[C---:B------:R-:W-:Y:S01]  /*97c0*/  FMUL R47, R68.reuse, R65 ;  /* 0x00000041442f7220 */ /* 0x040fe20000400000 */
[C---:B------:R-:W-:Y:S01]  /*97d0*/  FMUL R48, R68.reuse, R66 ;  /* 0x0000004244307220 */ /* 0x040fe20000400000 */
[----:B------:R-:W-:Y:S01]  /*97e0*/  FFMA R45, R71, R0, R45 ;  /* 0x00000000472d7223 */ /* 0x000fe2000000002d */
[----:B------:R-:W-:Y:S01]  /*97f0*/  FMUL R49, R68, R67 ;  /* 0x0000004344317220 */ /* 0x000fe20000400000 */
[----:B------:R-:W-:Y:S01]  /*9800*/  F2FP.BF16.F32.PACK_AB R110, R39, R38 ;  /* 0x00000026276e723e */ /* 0x000fe200000010ff */
[----:B------:R-:W-:Y:S01]  /*9810*/  FFMA R46, R71, R3, R46 ;  /* 0x00000003472e7223 */ /* 0x000fe2000000002e */
[----:B------:R-:W-:Y:S01]  /*9820*/  F2FP.BF16.F32.PACK_AB R111, R41, R40 ;  /* 0x00000028296f723e */ /* 0x000fe200000010ff */
[C---:B------:R-:W-:Y:S01]  /*9830*/  FFMA R47, R71.reuse, R70, R47 ;  /* 0x00000046472f7223 */ /* 0x040fe2000000002f */
[C---:B------:R-:W-:Y:S01]  /*9840*/  FFMA R48, R71.reuse, R73, R48 ;  /* 0x0000004947307223 */ /* 0x040fe20000000030 */
[----:B------:R-:W-:Y:S01]  /*9850*/  FFMA R49, R71, R72, R49 ;  /* 0x0000004847317223 */ /* 0x000fe20000000031 */
[----:B------:R-:W-:Y:S01]  /*9860*/  F2FP.BF16.F32.PACK_AB R72, R43, R42 ;  /* 0x0000002a2b48723e */ /* 0x000fe200000010ff */
[----:B------:R3:W-:Y:S01]  /*9870*/  STS.128 [R159+0x4400], R108 ;  /* 0x0044006c9f007388 */ /* 0x0007e20000000c00 */
[----:B------:R-:W-:Y:S02]  /*9880*/  F2FP.BF16.F32.PACK_AB R73, R45, R44 ;  /* 0x0000002c2d49723e */ /* 0x000fe400000010ff */
[----:B------:R-:W-:Y:S02]  /*9890*/  F2FP.BF16.F32.PACK_AB R74, R47, R46 ;  /* 0x0000002e2f4a723e */ /* 0x000fe400000010ff */
[----:B------:R-:W-:Y:S02]  /*98a0*/  F2FP.BF16.F32.PACK_AB R75, R49, R48 ;  /* 0x00000030314b723e */ /* 0x000fe400000010ff */
[----:B------:R-:W-:Y:S02]  /*98b0*/  MOV R0, UR52 ;  /* 0x0000003400007c02 */ /* 0x000fe40008000f00 */
[----:B------:R-:W-:Y:S01]  /*98c0*/  @P6 SHF.L.U32 R70, R149, 0x1f, RZ ;  /* 0x0000001f95466819 */ /* 0x000fe200000006ff */
[----:B------:R3:W-:Y:S01]  /*98d0*/  STS.128 [R158+0x4400], R72 ;  /* 0x004400489e007388 */ /* 0x0007e20000000c00 */
[----:B------:R-:W-:Y:S04]  /*98e0*/  @P6 LEA R0, R0, UR46, 0x3 ;  /* 0x0000002e00006c11 */ /* 0x000fe8000f8e18ff */
[----:B------:R-:W-:Y:S01]  /*98f0*/  @P6 IADD3 R0, PT, PT, R0, 0x60, RZ ;  /* 0x0000006000006810 */ /* 0x000fe20007ffe0ff */
[----:B------:R-:W-:Y:S01]  /*9900*/  @!PT LDS RZ, [RZ] ;  /* 0x00000000fffff984 */ /* 0x000fe20000000800 */
[----:B------:R-:W-:Y:S01]  /*9910*/  @!PT LDS RZ, [RZ] ;  /* 0x00000000fffff984 */ /* 0x000fe20000000800 */
[----:B------:R-:W-:Y:S01]  /*9920*/  @!PT LDS RZ, [RZ] ;  /* 0x00000000fffff984 */ /* 0x000fe20000000800 */
[----:B------:R-:W-:Y:S01]  /*9930*/  @!PT LDS RZ, [RZ] ;  /* 0x00000000fffff984 */ /* 0x000fe20000000800 */
[----:B------:R4:W-:Y:S06]  /*9940*/  MEMBAR.ALL.CTA ;  /* 0x0000000000007992 */ /* 0x0009ec0000008000 */
[----:B----4-:R-:W4:Y:S01]  /*9950*/  FENCE.VIEW.ASYNC.S ;  /* 0x00000000000073c6 */ /* 0x010f220000000000 */
[----:B-1----:R-:W-:Y:S01]  /*9960*/  @P6 PRMT R0, R165, 0x654, R0 ;  /* 0x00000654a5006816 */ /* 0x002fe20000000000 */
[----:B----4-:R-:W-:Y:S06]  /*9970*/  BAR.SYNC.DEFER_BLOCKING 0x1, 0x80 ;  /* 0x0042000000007b1d */ /* 0x010fec0000010000 */
[----:B------:R-:W-:Y:S05]  /*9980*/  @P0 BRA `(.L_x_127) ;  /* 0x0000000000280947 */ /* 0x000fea0003800000 */
[----:B------:R-:W1:Y:S01]  /*9990*/  LDCU.64 UR6, c[0x0][0x348] ;  /* 0x00006900ff0677ac */ /* 0x000e620008000a00 */
[----:B------:R-:W-:Y:S02]  /*99a0*/  UIADD3 UR9, UPT, UPT, UR53, UR39, URZ ;  /* 0x0000002735097290 */ /* 0x000fe4000fffe0ff */
[----:B------:R-:W-:Y:S01]  /*99b0*/  UIADD3 UR8, UPT, UPT, UR46, 0x4400, URZ ;  /* 0x000044002e087890 */ /* 0x000fe2000fffe0ff */
[----:B------:R-:W-:Y:S01]  /*99c0*/  UMOV UR10, UR50 ;  /* 0x00000032000a7c82 */ /* 0x000fe20008000000 */
[----:B------:R-:W-:Y:S01]  /*99d0*/  UMOV UR11, UR44 ;  /* 0x0000002c000b7c82 */ /* 0x000fe20008000000 */
[----:B-1----:R-:W-:Y:S04]  /*99e0*/  UIADD3 UR4, UP0, UPT, UR6, 0xa80, URZ ;  /* 0x00000a8006047890 */ /* 0x002fe8000ff1e0ff */
[----:B------:R-:W-:Y:S09]  /*99f0*/  UIADD3.X UR5, UPT, UPT, URZ, UR7, URZ, UP0, !UPT ;  /* 0x00000007ff057290 */ /* 0x000ff200087fe4ff */
[----:B------:R1:W-:Y:S01]  /*9a00*/  UTMASTG.3D [UR8], [UR4] ;  /* 0x00000008040073b5 */ /* 0x0003e20008010000 */
[----:B------:R0:W-:Y:S01]  /*9a10*/  UTMACMDFLUSH ;  /* 0x00000000000079b7 */ /* 0x0001e20000000000 */
[----:B-1----:R-:W-:Y:S04]  /*9a20*/  DEPBAR.LE SB0, 0x1 ;  /* 0x000080400000791a */ /* 0x002fe80000000000 */
.L_x_127:
[----:B------:R-:W-:Y:S05]  /*9a30*/  BSYNC.RECONVERGENT B0 ;  /* 0x0000000000007941 */ /* 0x000fea0003800200 */
.L_x_126:
[----:B------:R-:W-:Y:S01]  /*9a40*/  BAR.SYNC.DEFER_BLOCKING 0x1, 0x80 ;  /* 0x0042000000007b1d */ /* 0x000fe20000010000 */
[----:B------:R-:W-:Y:S02]  /*9a50*/  UIADD3 UR5, UPT, UPT, UR52, 0x1, URZ ;  /* 0x0000000134057890 */ /* 0x000fe4000fffe0ff */
[----:B------:R-:W-:Y:S02]  /*9a60*/  UISETP.NE.AND UP0, UPT, UR38, URZ, UPT ;  /* 0x000000ff2600728c */ /* 0x000fe4000bf05270 */
[----:B------:R-:W-:Y:S04]  /*9a70*/  UISETP.NE.AND UP1, UPT, UR5, 0x4, UPT ;  /* 0x000000040500788c */ /* 0x000fe8000bf25270 */
[----:B------:R-:W-:Y:S01]  /*9a80*/  USEL UR47, UR5, URZ, UP1 ;  /* 0x000000ff052f7287 */ /* 0x000fe20008800000 */
[----:B------:R1:W-:Y:S01]  /*9a90*/  @P6 SYNCS.ARRIVE.TRANS64.RED.A1T0 RZ, [R0+URZ], RZ ;  /* 0x000000ff00ff69a7 */ /* 0x0003e200081004ff */
[----:B------:R-:W-:Y:S01]  /*9aa0*/  UMOV UR4, 0x40 ;  /* 0x0000004000047882 */ /* 0x000fe20000000000 */
[----:B------:R-:W-:Y:S01]  /*9ab0*/  BSSY B1, `(.L_x_128) ;  /* 0x0000021000017945 */ /* 0x000fe20003800000 */
[----:B------:R-:W-:Y:S01]  /*9ac0*/  USEL UR39, UR4, 0x80, !UP0 ;  /* 0x0000008004277887 */ /* 0x000fe2000c000000 */
[----:B------:R-:W4:Y:S02]  /*9ad0*/  @P6 SYNCS.PHASECHK.TRANS64.TRYWAIT P0, [R95+URZ+0x40], R70 ;  /* 0x000040465f0065a7 */ /* 0x000f2400080011ff */
[----:B----4-:R-:W-:Y:S01]  /*9ae0*/  @P6 SEL R79, RZ, 0x1, !P0 ;  /* 0x00000001ff4f6807 */ /* 0x010fe20004000000 */
[----:B-1----:R-:W-:Y:S08]  /*9af0*/  @!P6 BRA `(.L_x_129) ;  /* 0x000000000070e947 */ /* 0x002ff00003800000 */
        /* <DEDUP_REMOVED lines=9> */
[----:B------:R-:W-:Y:S04]  /*9b90*/  SHF.L.U32 R6, R149, 0x1f, RZ ;  /* 0x0000001f95067819 */ /* 0x000fe800000006ff */
[----:B------:R-:W1:Y:S02]  /*9ba0*/  SYNCS.PHASECHK.TRANS64.TRYWAIT P0, [R95+URZ+0x40], R6 ;  /* 0x000040065f0075a7 */ /* 0x000e6400080011ff */
[----:B-1----:R-:W-:Y:S05]  /*9bb0*/  @!P0 BRA `(.L_x_132) ;  /* 0x0000003400848947 */ /* 0x002fea0003800000 */
.L_x_131:
[----:B------:R-:W-:Y:S05]  /*9bc0*/  BSYNC B0 ;  /* 0x0000000000007941 */ /* 0x000fea0003800000 */
.L_x_130:
[----:B------:R-:W-:Y:S01]  /*9bd0*/  ISETP.NE.AND P0, PT, R93, RZ, PT ;  /* 0x000000ff5d00720c */ /* 0x000fe20003f05270 */
[----:B------:R-:W-:Y:S11]  /*9be0*/  VIADD R77, R77, 0x1 ;  /* 0x000000014d4d7836 */ /* 0x000ff60000000000 */
[----:B------:R-:W-:Y:S01]  /*9bf0*/  @!UPT UIADD3 URZ, UPT, UPT, URZ, URZ, URZ ;  /* 0x000000fffffff290 */ /* 0x000fe2000fffe0ff */
[----:B------:R4:W2:Y:S01]  /*9c00*/  @P0 LDS.128 R84, [R4+UR46+0x400] ;  /* 0x0004002e04540984 */ /* 0x0008a20008000c00 */
[--C-:B------:R-:W-:Y:S01]  /*9c10*/  @P0 IMAD.IADD R7, R92, 0x1, R3.reuse ;  /* 0x000000015c070824 */ /* 0x100fe200078e0203 */
[C---:B-1----:R-:W-:Y:S01]  /*9c20*/  @P0 IADD3 R6, PT, PT, R94.reuse, R5, RZ ;  /* 0x000000055e060210 */ /* 0x042fe20007ffe0ff */
[C---:B------:R-:W-:Y:S01]  /*9c30*/  @P0 IMAD.IADD R8, R94.reuse, 0x1, R3 ;  /* 0x000000015e080824 */ /* 0x040fe200078e0203 */
[----:B------:R4:W1:Y:S02]  /*9c40*/  @P0 LDS.128 R80, [R0+0x400] ;  /* 0x0004000000500984 */ /* 0x0008640000000c00 */
[----:B------:R-:W-:Y:S02]  /*9c50*/  @P0 IADD3 R9, PT, PT, R94, R7, RZ ;  /* 0x000000075e090210 */ /* 0x000fe40007ffe0ff */
[----:B------:R4:W1:Y:S04]  /*9c60*/  @P0 LDS.128 R88, [R5+0x400] ;  /* 0x0004000005580984 */ /* 0x0008680000000c00 */
[----:B------:R4:W1:Y:S04]  /*9c70*/  @P0 LDS.128 R96, [R6+0x400] ;  /* 0x0004000006600984 */ /* 0x0008680000000c00 */
[----:B------:R4:W1:Y:S04]  /*9c80*/  @P0 LDS.128 R104, [R3+0x400] ;  /* 0x0004000003680984 */ /* 0x0008680000000c00 */
[----:B------:R4:W1:Y:S04]  /*9c90*/  @P0 LDS.128 R112, [R8+0x400] ;  /* 0x0004000008700984 */ /* 0x0008680000000c00 */
[----:B------:R4:W1:Y:S04]  /*9ca0*/  @P0 LDS.128 R120, [R7+0x400] ;  /* 0x0004000007780984 */ /* 0x0008680000000c00 */
[----:B------:R4:W1:Y:S02]  /*9cb0*/  @P0 LDS.128 R128, [R9+0x400] ;  /* 0x0004000009800984 */ /* 0x0008640000000c00 */
.L_x_129:
[----:B------:R-:W-:Y:S05]  /*9cc0*/  BSYNC B1 ;  /* 0x0000000000017941 */ /* 0x000fea0003800000 */
.L_x_128:
        /* <DEDUP_REMOVED lines=21> */
.L_x_133:
[----:B--2---:R-:W-:Y:S01]  /*9e20*/  SHF.L.U32 R70, R84, 0x10, RZ ;  /* 0x0000001054467819 */ /* 0x004fe200000006ff */
[----:B------:R-:W-:Y:S05]  /*9e30*/  WARPSYNC.ALL ;  /* 0x0000000000007948 */ /* 0x000fea0003800000 */
[----:B------:R-:W-:Y:S01]  /*9e40*/  R2UR UR4, R16 ;  /* 0x00000000100472ca */ /* 0x000fe200000e0000 */
[----:B------:R-:W-:Y:S01]  /*9e50*/  BSSY.RECONVERGENT B0, `(.L_x_134) ;  /* 0x0000103000007945 */ /* 0x000fe20003800200 */
[----:B---3--:R-:W-:Y:S02]  /*9e60*/  LOP3.LUT R72, R87, 0xffff0000, RZ, 0xc0, !PT ;  /* 0xffff000057487812 */ /* 0x008fe400078ec0ff */
[----:B------:R-:W-:Y:S02]  /*9e70*/  ISETP.NE.AND P6, PT, R157, RZ, PT ;  /* 0x000000ff9d00720c */ /* 0x000fe40003fc5270 */
[----:B------:R-:W-:Y:S07]  /*9e80*/  ISETP.NE.AND P0, PT, R152, RZ, PT ;  /* 0x000000ff9800720c */ /* 0x000fee0003f05270 */
[----:B------:R-:W2:Y:S02]  /*9e90*/  LDTM.x64 R4, tmem[UR4] ;  /* 0x00000004000479ee */ /* 0x000ea40008340000 */
[----:B--2---:R-:W-:Y:S01]  /*9ea0*/  FMUL R0, R68, R4 ;  /* 0x0000000444007220 */ /* 0x004fe20000400000 */
[----:B------:R-:W-:Y:S01]  /*9eb0*/  LOP3.LUT R4, R84, 0xffff0000, RZ, 0xc0, !PT ;  /* 0xffff000054047812 */ /* 0x000fe200078ec0ff */
[C---:B------:R-:W-:Y:S01]  /*9ec0*/  FMUL R3, R68.reuse, R5 ;  /* 0x0000000544037220 */ /* 0x040fe20000400000 */
[----:B------:R-:W-:Y:S01]  /*9ed0*/  SHF.L.U32 R5, R85, 0x10, RZ ;  /* 0x0000001055057819 */ /* 0x000fe200000006ff */
[----:B------:R-:W-:Y:S01]  /*9ee0*/  FFMA R0, R71, R70, R0 ;  /* 0x0000004647007223 */ /* 0x000fe20000000000 */
[----:B------:R-:W-:Y:S01]  /*9ef0*/  LOP3.LUT R70, R85, 0xffff0000, RZ, 0xc0, !PT ;  /* 0xffff000055467812 */ /* 0x000fe200078ec0ff */
[C---:B------:R-:W-:Y:S01]  /*9f00*/  FMUL R6, R68.reuse, R6 ;  /* 0x0000000644067220 */ /* 0x040fe20000400000 */
[C---:B------:R-:W-:Y:S01]  /*9f10*/  FFMA R3, R71.reuse, R4, R3 ;  /* 0x0000000447037223 */ /* 0x040fe20000000003 */
[C---:B------:R-:W-:Y:S01]  /*9f20*/  FMUL R7, R68.reuse, R7 ;  /* 0x0000000744077220 */ /* 0x040fe20000400000 */
[----:B------:R-:W-:Y:S01]  /*9f30*/  FMUL R4, R68, R8 ;  /* 0x0000000844047220 */ /* 0x000fe20000400000 */
[C---:B------:R-:W-:Y:S01]  /*9f40*/  LOP3.LUT R8, R86.reuse, 0xffff0000, RZ, 0xc0, !PT ;  /* 0xffff000056087812 */ /* 0x040fe200078ec0ff */
[C---:B------:R-:W-:Y:S01]  /*9f50*/  FFMA R6, R71.reuse, R5, R6 ;  /* 0x0000000547067223 */ /* 0x040fe20000000006 */
[----:B------:R-:W-:Y:S01]  /*9f60*/  SHF.L.U32 R5, R86, 0x10, RZ ;  /* 0x0000001056057819 */ /* 0x000fe200000006ff */
[----:B------:R-:W-:Y:S01]  /*9f70*/  FFMA R7, R71, R70, R7 ;  /* 0x0000004647077223 */ /* 0x000fe20000000007 */
[----:B------:R-:W-:Y:S01]  /*9f80*/  F2FP.BF16.F32.PACK_AB R100, R3, R0 ;  /* 0x000000000364723e */ /* 0x000fe200000010ff */
[----:B------:R-:W-:Y:S01]  /*9f90*/  FMUL R0, R68, R9 ;  /* 0x0000000944007220 */ /* 0x000fe20000400000 */
[----:B------:R-:W-:Y:S01]  /*9fa0*/  SHF.L.U32 R70, R87, 0x10, RZ ;  /* 0x0000001057467819 */ /* 0x000fe200000006ff */
[----:B------:R-:W-:Y:S01]  /*9fb0*/  FFMA R4, R71, R5, R4 ;  /* 0x0000000547047223 */ /* 0x000fe20000000004 */
[----:B------:R-:W-:Y:S01]  /*9fc0*/  F2FP.BF16.F32.PACK_AB R101, R7, R6 ;  /* 0x000000060765723e */ /* 0x000fe200000010ff */
[C---:B------:R-:W-:Y:S01]  /*9fd0*/  FFMA R0, R71.reuse, R8, R0 ;  /* 0x0000000847007223 */ /* 0x040fe20000000000 */
[----:B-1----:R-:W-:Y:S01]  /*9fe0*/  SHF.L.U32 R8, R80, 0x10, RZ ;  /* 0x0000001050087819 */ /* 0x002fe200000006ff */
[----:B------:R-:W-:Y:S01]  /*9ff0*/  FMUL R3, R68, R10 ;  /* 0x0000000a44037220 */ /* 0x000fe20000400000 */
[----:B------:R-:W-:Y:S01]  /*a000*/  LOP3.LUT R10, R80, 0xffff0000, RZ, 0xc0, !PT ;  /* 0xffff0000500a7812 */ /* 0x000fe200078ec0ff */
[----:B------:R-:W-:Y:S01]  /*a010*/  FMUL R5, R68, R11 ;  /* 0x0000000b44057220 */ /* 0x000fe20000400000 */
[----:B------:R-:W-:Y:S01]  /*a020*/  F2FP.BF16.F32.PACK_AB R102, R0, R4 ;  /* 0x000000040066723e */ /* 0x000fe200000010ff */
[C---:B------:R-:W-:Y:S01]  /*a030*/  FMUL R6, R68.reuse, R12 ;  /* 0x0000000c44067220 */ /* 0x040fe20000400000 */
[C---:B------:R-:W-:Y:S01]  /*a040*/  FMUL R7, R68.reuse, R13 ;  /* 0x0000000d44077220 */ /* 0x040fe20000400000 */
[----:B------:R-:W-:Y:S01]  /*a050*/  FFMA R3, R71, R70, R3 ;  /* 0x0000004647037223 */ /* 0x000fe20000000003 */
[----:B------:R-:W-:Y:S01]  /*a060*/  SHF.L.U32 R70, R81, 0x10, RZ ;  /* 0x0000001051467819 */ /* 0x000fe200000006ff */
[C---:B------:R-:W-:Y:S01]  /*a070*/  FFMA R5, R71.reuse, R72, R5 ;  /* 0x0000004847057223 */ /* 0x040fe20000000005 */
[C---:B------:R-:W-:Y:S01]  /*a080*/  FFMA R6, R71.reuse, R8, R6 ;  /* 0x0000000847067223 */ /* 0x040fe20000000006 */
[C---:B------:R-:W-:Y:S01]  /*a090*/  FMUL R0, R68.reuse, R14 ;  /* 0x0000000e44007220 */ /* 0x040fe20000400000 */
[----:B------:R-:W-:Y:S01]  /*a0a0*/  FFMA R7, R71, R10, R7 ;  /* 0x0000000a47077223 */ /* 0x000fe20000000007 */
[C---:B------:R-:W-:Y:S01]  /*a0b0*/  FMUL R14, R68.reuse, R24 ;  /* 0x00000018440e7220 */ /* 0x040fe20000400000 */
[----:B------:R-:W-:Y:S01]  /*a0c0*/  F2FP.BF16.F32.PACK_AB R103, R5, R3 ;  /* 0x000000030567723e */ /* 0x000fe200000010ff */
[C---:B------:R-:W-:Y:S01]  /*a0d0*/  FMUL R24, R68.reuse, R34 ;  /* 0x0000002244187220 */ /* 0x040fe20000400000 */
[C---:B------:R-:W-:Y:S01]  /*a0e0*/  FMUL R34, R68.reuse, R44 ;  /* 0x0000002c44227220 */ /* 0x040fe20000400000 */
[C---:B------:R-:W-:Y:S01]  /*a0f0*/  FMUL R44, R68.reuse, R54 ;  /* 0x00000036442c7220 */ /* 0x040fe20000400000 */
[C---:B------:R-:W-:Y:S01]  /*a100*/  FMUL R54, R68.reuse, R64 ;  /* 0x0000004044367220 */ /* 0x040fe20000400000 */
[----:B------:R-:W-:Y:S01]  /*a110*/  F2FP.BF16.F32.PACK_AB R64, R7, R6 ;  /* 0x000000060740723e */ /* 0x000fe200000010ff */
[----:B------:R-:W-:Y:S01]  /*a120*/  STS.128 [R164+UR46+0x8400], R100 ;  /* 0x00840064a4007988 */ /* 0x000fe20008000c2e */
[----:B------:R-:W-:Y:S01]  /*a130*/  LOP3.LUT R6, R81, 0xffff0000, RZ, 0xc0, !PT ;  /* 0xffff000051067812 */ /* 0x000fe200078ec0ff */
[----:B------:R-:W-:Y:S01]  /*a140*/  FMUL R3, R68, R15 ;  /* 0x0000000f44037220 */ /* 0x000fe20000400000 */
[----:B------:R-:W-:Y:S01]  /*a150*/  SHF.L.U32 R7, R82, 0x10, RZ ;  /* 0x0000001052077819 */ /* 0x000fe200000006ff */
[C---:B------:R-:W-:Y:S01]  /*a160*/  FMUL R8, R68.reuse, R18 ;  /* 0x0000001244087220 */ /* 0x040fe20000400000 */
[C---:B------:R-:W-:Y:S01]  /*a170*/  FFMA R0, R71.reuse, R70, R0 ;  /* 0x0000004647007223 */ /* 0x040fe20000000000 */
[C---:B------:R-:W-:Y:S01]  /*a180*/  FMUL R9, R68.reuse, R19 ;  /* 0x0000001344097220 */ /* 0x040fe20000400000 */
[----:B------:R-:W-:Y:S01]  /*a190*/  FMUL R18, R68, R28 ;  /* 0x0000001c44127220 */ /* 0x000fe20000400000 */
[----:B------:R-:W-:Y:S01]  /*a1a0*/  FFMA R3, R71, R6, R3 ;  /* 0x0000000647037223 */ /* 0x000fe20000000003 */
[----:B------:R-:W-:Y:S01]  /*a1b0*/  LOP3.LUT R6, R88, 0xffff0000, RZ, 0xc0, !PT ;  /* 0xffff000058067812 */ /* 0x000fe200078ec0ff */
[C---:B------:R-:W-:Y:S01]  /*a1c0*/  FMUL R10, R68.reuse, R20 ;  /* 0x00000014440a7220 */ /* 0x040fe20000400000 */
        /* <DEDUP_REMOVED lines=10> */
[----:B------:R-:W-:Y:S01]  /*a270*/  FMUL R48, R68, R58 ;  /* 0x0000003a44307220 */ /* 0x000fe20000400000 */
[----:B------:R-:W-:Y:S01]  /*a280*/  LOP3.LUT R58, R82, 0xffff0000, RZ, 0xc0, !PT ;  /* 0xffff0000523a7812 */ /* 0x000fe200078ec0ff */
[C---:B------:R-:W-:Y:S01]  /*a290*/  FMUL R4, R68.reuse, R16 ;  /* 0x0000001044047220 */ /* 0x040fe20000400000 */
[C---:B------:R-:W-:Y:S01]  /*a2a0*/  FMUL R40, R68.reuse, R50 ;  /* 0x0000003244287220 */ /* 0x040fe20000400000 */
[C---:B------:R-:W-:Y:S01]  /*a2b0*/  FMUL R45, R68.reuse, R55 ;  /* 0x00000037442d7220 */ /* 0x040fe20000400000 */
[C---:B------:R-:W-:Y:S01]  /*a2c0*/  FMUL R49, R68.reuse, R59 ;  /* 0x0000003b44317220 */ /* 0x040fe20000400000 */
[----:B------:R-:W-:Y:S01]  /*a2d0*/  SHF.L.U32 R59, R83, 0x10, RZ ;  /* 0x00000010533b7819 */ /* 0x000fe200000006ff */
[C---:B------:R-:W-:Y:S01]  /*a2e0*/  FMUL R55, R68.reuse, R65 ;  /* 0x0000004144377220 */ /* 0x040fe20000400000 */
[----:B------:R-:W-:Y:S01]  /*a2f0*/  F2FP.BF16.F32.PACK_AB R65, R3, R0 ;  /* 0x000000000341723e */ /* 0x000fe200000010ff */
[----:B------:R-:W-:Y:S01]  /*a300*/  FMUL R5, R68, R17 ;  /* 0x0000001144057220 */ /* 0x000fe20000400000 */
[----:B------:R-:W-:Y:S01]  /*a310*/  SHF.L.U32 R0, R88, 0x10, RZ ;  /* 0x0000001058007819 */ /* 0x000fe200000006ff */
[C---:B------:R-:W-:Y:S01]  /*a320*/  FMUL R50, R68.reuse, R60 ;  /* 0x0000003c44327220 */ /* 0x040fe20000400000 */
[----:B------:R-:W-:Y:S01]  /*a330*/  LOP3.LUT R60, R83, 0xffff0000, RZ, 0xc0, !PT ;  /* 0xffff0000533c7812 */ /* 0x000fe200078ec0ff */
[----:B------:R-:W-:Y:S01]  /*a340*/  FFMA R4, R71, R7, R4 ;  /* 0x0000000747047223 */ /* 0x000fe20000000004 */
[----:B------:R-:W-:Y:S01]  /*a350*/  SHF.L.U32 R3, R89, 0x10, RZ ;  /* 0x0000001059037819 */ /* 0x000fe200000006ff */
[C---:B------:R-:W-:Y:S01]  /*a360*/  FFMA R5, R71.reuse, R58, R5 ;  /* 0x0000003a47057223 */ /* 0x040fe20000000005 */
[C---:B------:R-:W-:Y:S01]  /*a370*/  FFMA R8, R71.reuse, R59, R8 ;  /* 0x0000003b47087223 */ /* 0x040fe20000000008 */
[C---:B------:R-:W-:Y:S01]  /*a380*/  FFMA R9, R71.reuse, R60, R9 ;  /* 0x0000003c47097223 */ /* 0x040fe20000000009 */
[----:B------:R-:W-:Y:S01]  /*a390*/  FFMA R10, R71, R0, R10 ;  /* 0x00000000470a7223 */ /* 0x000fe2000000000a */
[----:B------:R-:W-:Y:S01]  /*a3a0*/  LOP3.LUT R0, R89, 0xffff0000, RZ, 0xc0, !PT ;  /* 0xffff000059007812 */ /* 0x000fe200078ec0ff */
[C---:B------:R-:W-:Y:S01]  /*a3b0*/  FMUL R11, R68.reuse, R21 ;  /* 0x00000015440b7220 */ /* 0x040fe20000400000 */
[C---:B------:R-:W-:Y:S01]  /*a3c0*/  FMUL R12, R68.reuse, R22 ;  /* 0x00000016440c7220 */ /* 0x040fe20000400000 */
[C---:B------:R-:W-:Y:S01]  /*a3d0*/  FMUL R13, R68.reuse, R23 ;  /* 0x00000017440d7220 */ /* 0x040fe20000400000 */
[C---:B------:R-:W-:Y:S01]  /*a3e0*/  FMUL R16, R68.reuse, R26 ;  /* 0x0000001a44107220 */ /* 0x040fe20000400000 */
[C---:B------:R-:W-:Y:S01]  /*a3f0*/  FMUL R26, R68.reuse, R36 ;  /* 0x00000024441a7220 */ /* 0x040fe20000400000 */
[----:B------:R-:W-:Y:S01]  /*a400*/  FFMA R11, R71, R6, R11 ;  /* 0x00000006470b7223 */ /* 0x000fe2000000000b */
[----:B------:R-:W-:Y:S01]  /*a410*/  LOP3.LUT R6, R99, 0xffff0000, RZ, 0xc0, !PT ;  /* 0xffff000063067812 */ /* 0x000fe200078ec0ff */
[----:B------:R-:W-:Y:S01]  /*a420*/  FMUL R36, R68, R46 ;  /* 0x0000002e44247220 */ /* 0x000fe20000400000 */
[----:B------:R-:W-:Y:S01]  /*a430*/  FFMA R12, R71, R3, R12 ;  /* 0x00000003470c7223 */ /* 0x000fe2000000000c */
[----:B------:R-:W-:Y:S01]  /*a440*/  SHF.L.U32 R3, R90, 0x10, RZ ;  /* 0x000000105a037819 */ /* 0x000fe200000006ff */
[C---:B------:R-:W-:Y:S01]  /*a450*/  FMUL R46, R68.reuse, R56 ;  /* 0x00000038442e7220 */ /* 0x040fe20000400000 */
[----:B------:R-:W-:Y:S01]  /*a460*/  FMUL R56, R68, R66 ;  /* 0x0000004244387220 */ /* 0x000fe20000400000 */
[----:B------:R-:W-:Y:S01]  /*a470*/  F2FP.BF16.F32.PACK_AB R66, R5, R4 ;  /* 0x000000040542723e */ /* 0x000fe200000010ff */
[C---:B------:R-:W-:Y:S01]  /*a480*/  FFMA R13, R71.reuse, R0, R13 ;  /* 0x00000000470d7223 */ /* 0x040fe2000000000d */
[----:B------:R-:W-:Y:S01]  /*a490*/  LOP3.LUT R0, R90, 0xffff0000, RZ, 0xc0, !PT ;  /* 0xffff00005a007812 */ /* 0x000fe200078ec0ff */
[----:B------:R-:W-:Y:S01]  /*a4a0*/  FFMA R14, R71, R3, R14 ;  /* 0x00000003470e7223 */ /* 0x000fe2000000000e */
[C---:B------:R-:W-:Y:S01]  /*a4b0*/  SHF.L.U32 R5, R91.reuse, 0x10, RZ ;  /* 0x000000105b057819 */ /* 0x040fe200000006ff */
[----:B------:R-:W-:Y:S01]  /*a4c0*/  FMUL R17, R68, R27 ;  /* 0x0000001b44117220 */ /* 0x000fe20000400000 */
[----:B------:R-:W-:Y:S01]  /*a4d0*/  LOP3.LUT R4, R91, 0xffff0000, RZ, 0xc0, !PT ;  /* 0xffff00005b047812 */ /* 0x000fe200078ec0ff */
[C---:B------:R-:W-:Y:S01]  /*a4e0*/  FFMA R15, R71.reuse, R0, R15 ;  /* 0x00000000470f7223 */ /* 0x040fe2000000000f */
[C---:B------:R-:W-:Y:S01]  /*a4f0*/  SHF.L.U32 R0, R96.reuse, 0x10, RZ ;  /* 0x0000001060007819 */ /* 0x040fe200000006ff */
[----:B------:R-:W-:Y:S01]  /*a500*/  FFMA R16, R71, R5, R16 ;  /* 0x0000000547107223 */ /* 0x000fe20000000010 */
[----:B------:R-:W-:Y:S01]  /*a510*/  SHF.L.U32 R3, R97, 0x10, RZ ;  /* 0x0000001061037819 */ /* 0x000fe200000006ff */
[----:B------:R-:W-:Y:S01]  /*a520*/  FFMA R17, R71, R4, R17 ;  /* 0x0000000447117223 */ /* 0x000fe20000000011 */
[----:B------:R-:W-:Y:S01]  /*a530*/  LOP3.LUT R4, R96, 0xffff0000, RZ, 0xc0, !PT ;  /* 0xffff000060047812 */ /* 0x000fe200078ec0ff */
[C---:B------:R-:W-:Y:S01]  /*a540*/  FMUL R27, R68.reuse, R37 ;  /* 0x00000025441b7220 */ /* 0x040fe20000400000 */
[----:B------:R-:W-:Y:S01]  /*a550*/  SHF.L.U32 R5, R99, 0x10, RZ ;  /* 0x0000001063057819 */ /* 0x000fe200000006ff */
[C---:B------:R-:W-:Y:S01]  /*a560*/  FMUL R37, R68.reuse, R47 ;  /* 0x0000002f44257220 */ /* 0x040fe20000400000 */
[C---:B------:R-:W-:Y:S01]  /*a570*/  FMUL R47, R68.reuse, R57 ;  /* 0x00000039442f7220 */ /* 0x040fe20000400000 */
[----:B------:R-:W-:Y:S01]  /*a580*/  FMUL R57, R68, R67 ;  /* 0x0000004344397220 */ /* 0x000fe20000400000 */
[----:B------:R-:W-:Y:S01]  /*a590*/  F2FP.BF16.F32.PACK_AB R67, R9, R8 ;  /* 0x000000080943723e */ /* 0x000fe200000010ff */
[----:B------:R-:W-:Y:S01]  /*a5a0*/  FFMA R18, R71, R0, R18 ;  /* 0x0000000047127223 */ /* 0x000fe20000000012 */
[----:B------:R-:W-:Y:S01]  /*a5b0*/  LOP3.LUT R0, R97, 0xffff0000, RZ, 0xc0, !PT ;  /* 0xffff000061007812 */ /* 0x000fe200078ec0ff */
[C---:B------:R-:W-:Y:S01]  /*a5c0*/  FFMA R19, R71.reuse, R4, R19 ;  /* 0x0000000447137223 */ /* 0x040fe20000000013 */
[C---:B------:R-:W-:Y:S01]  /*a5d0*/  LOP3.LUT R4, R98.reuse, 0xffff0000, RZ, 0xc0, !PT ;  /* 0xffff000062047812 */ /* 0x040fe200078ec0ff */
[----:B------:R-:W-:Y:S01]  /*a5e0*/  FFMA R20, R71, R3, R20 ;  /* 0x0000000347147223 */ /* 0x000fe20000000014 */
[----:B------:R-:W-:Y:S01]  /*a5f0*/  SHF.L.U32 R3, R98, 0x10, RZ ;  /* 0x0000001062037819 */ /* 0x000fe200000006ff */
[C---:B------:R-:W-:Y:S01]  /*a600*/  FMUL R21, R68.reuse, R31 ;  /* 0x0000001f44157220 */ /* 0x040fe20000400000 */
[----:B------:R-:W-:Y:S01]  /*a610*/  F2FP.BF16.F32.PACK_AB R8, R11, R10 ;  /* 0x0000000a0b08723e */ /* 0x000fe200000010ff */
[C---:B------:R-:W-:Y:S01]  /*a620*/  FMUL R22, R68.reuse, R32 ;  /* 0x0000002044167220 */ /* 0x040fe20000400000 */
[----:B------:R-:W-:Y:S01]  /*a630*/  F2FP.BF16.F32.PACK_AB R9, R13, R12 ;  /* 0x0000000c0d09723e */ /* 0x000fe200000010ff */
[----:B------:R-:W-:Y:S01]  /*a640*/  STS.128 [R163+0x8400], R64 ;  /* 0x00840040a3007388 */ /* 0x000fe20000000c00 */
[----:B------:R-:W-:Y:S01]  /*a650*/  F2FP.BF16.F32.PACK_AB R10, R15, R14 ;  /* 0x0000000e0f0a723e */ /* 0x000fe200000010ff */
[----:B------:R-:W-:Y:S01]  /*a660*/  FMUL R23, R68, R33 ;  /* 0x0000002144177220 */ /* 0x000fe20000400000 */
[----:B------:R-:W-:Y:S01]  /*a670*/  F2FP.BF16.F32.PACK_AB R11, R17, R16 ;  /* 0x00000010110b723e */ /* 0x000fe200000010ff */
[----:B------:R-:W-:Y:S01]  /*a680*/  FFMA R21, R71, R0, R21 ;  /* 0x0000000047157223 */ /* 0x000fe20000000015 */
[----:B------:R-:W-:Y:S01]  /*a690*/  F2FP.BF16.F32.PACK_AB R12, R19, R18 ;  /* 0x00000012130c723e */ /* 0x000fe200000010ff */
[C---:B------:R-:W-:Y:S01]  /*a6a0*/  FFMA R22, R71.reuse, R3, R22 ;  /* 0x0000000347167223 */ /* 0x040fe20000000016 */
[C---:B------:R-:W-:Y:S01]  /*a6b0*/  SHF.L.U32 R0, R104.reuse, 0x10, RZ ;  /* 0x0000001068007819 */ /* 0x040fe200000006ff */
[----:B------:R-:W-:Y:S01]  /*a6c0*/  FFMA R23, R71, R4, R23 ;  /* 0x0000000447177223 */ /* 0x000fe20000000017 */
[----:B------:R-:W-:Y:S01]  /*a6d0*/  F2FP.BF16.F32.PACK_AB R13, R21, R20 ;  /* 0x00000014150d723e */ /* 0x000fe200000010ff */
[C---:B------:R-:W-:Y:S01]  /*a6e0*/  FFMA R24, R71.reuse, R5, R24 ;  /* 0x0000000547187223 */ /* 0x040fe20000000018 */
[----:B------:R-:W-:Y:S01]  /*a6f0*/  LOP3.LUT R4, R104, 0xffff0000, RZ, 0xc0, !PT ;  /* 0xffff000068047812 */ /* 0x000fe200078ec0ff */
[----:B------:R-:W-:Y:S01]  /*a700*/  FFMA R25, R71, R6, R25 ;  /* 0x0000000647197223 */ /* 0x000fe20000000019 */
[----:B------:R-:W-:Y:S01]  /*a710*/  F2FP.BF16.F32.PACK_AB R14, R23, R22 ;  /* 0x00000016170e723e */ /* 0x000fe200000010ff */
[----:B------:R1:W-:Y:S01]  /*a720*/  STS.128 [R162+0x8400], R8 ;  /* 0x00840008a2007388 */ /* 0x0003e20000000c00 */
[----:B------:R-:W-:Y:S01]  /*a730*/  SHF.L.U32 R3, R105, 0x10, RZ ;  /* 0x0000001069037819 */ /* 0x000fe200000006ff */
[----:B------:R-:W-:Y:S01]  /*a740*/  FFMA R26, R71, R0, R26 ;  /* 0x00000000471a7223 */ /* 0x000fe2000000001a */
[----:B------:R-:W-:Y:S01]  /*a750*/  F2FP.BF16.F32.PACK_AB R15, R25, R24 ;  /* 0x00000018190f723e */ /* 0x000fe200000010ff */
[----:B------:R-:W-:Y:S01]  /*a760*/  FFMA R27, R71, R4, R27 ;  /* 0x00000004471b7223 */ /* 0x000fe2000000001b */
[----:B------:R-:W-:Y:S01]  /*a770*/  LOP3.LUT R0, R105, 0xffff0000, RZ, 0xc0, !PT ;  /* 0xffff000069007812 */ /* 0x000fe200078ec0ff */
[C---:B------:R-:W-:Y:S01]  /*a780*/  FFMA R28, R71.reuse, R3, R28 ;  /* 0x00000003471c7223 */ /* 0x040fe2000000001c */
[C---:B------:R-:W-:Y:S01]  /*a790*/  SHF.L.U32 R3, R106.reuse, 0x10, RZ ;  /* 0x000000106a037819 */ /* 0x040fe200000006ff */
[----:B------:R2:W-:Y:S01]  /*a7a0*/  STS.128 [R161+0x8400], R12 ;  /* 0x0084000ca1007388 */ /* 0x0005e20000000c00 */
[----:B------:R-:W-:Y:S01]  /*a7b0*/  LOP3.LUT R4, R106, 0xffff0000, RZ, 0xc0, !PT ;  /* 0xffff00006a047812 */ /* 0x000fe200078ec0ff */
[----:B------:R-:W-:Y:S01]  /*a7c0*/  FFMA R29, R71, R0, R29 ;  /* 0x00000000471d7223 */ /* 0x000fe2000000001d */
[C---:B------:R-:W-:Y:S01]  /*a7d0*/  SHF.L.U32 R5, R107.reuse, 0x10, RZ ;  /* 0x000000106b057819 */ /* 0x040fe200000006ff */
[C---:B------:R-:W-:Y:S01]  /*a7e0*/  FMUL R31, R68.reuse, R41 ;  /* 0x00000029441f7220 */ /* 0x040fe20000400000 */
[----:B------:R-:W-:Y:S01]  /*a7f0*/  LOP3.LUT R6, R107, 0xffff0000, RZ, 0xc0, !PT ;  /* 0xffff00006b067812 */ /* 0x000fe200078ec0ff */
[----:B------:R-:W-:Y:S01]  /*a800*/  FMUL R32, R68, R42 ;  /* 0x0000002a44207220 */ /* 0x000fe20000400000 */
[----:B------:R-:W-:Y:S01]  /*a810*/  SHF.L.U32 R0, R112, 0x10, RZ ;  /* 0x0000001070007819 */ /* 0x000fe200000006ff */
[----:B------:R-:W-:Y:S01]  /*a820*/  FMUL R33, R68, R43 ;  /* 0x0000002b44217220 */ /* 0x000fe20000400000 */
[----:B------:R-:W-:Y:S01]  /*a830*/  LEA R16, R77, UR46, 0x3 ;  /* 0x0000002e4d107c11 */ /* 0x000fe2000f8e18ff */
[----:B------:R-:W-:Y:S01]  /*a840*/  FFMA R30, R71, R3, R30 ;  /* 0x00000003471e7223 */ /* 0x000fe2000000001e */
[----:B------:R-:W-:Y:S01]  /*a850*/  SHF.L.U32 R3, R113, 0x10, RZ ;  /* 0x0000001071037819 */ /* 0x000fe200000006ff */
[C---:B------:R-:W-:Y:S01]  /*a860*/  FFMA R31, R71.reuse, R4, R31 ;  /* 0x00000004471f7223 */ /* 0x040fe2000000001f */
[----:B------:R-:W-:Y:S01]  /*a870*/  LOP3.LUT R4, R112, 0xffff0000, RZ, 0xc0, !PT ;  /* 0xffff000070047812 */ /* 0x000fe200078ec0ff */
[----:B------:R-:W-:Y:S01]  /*a880*/  FFMA R32, R71, R5, R32 ;  /* 0x0000000547207223 */ /* 0x000fe20000000020 */
[----:B------:R-:W-:Y:S01]  /*a890*/  SHF.L.U32 R5, R115, 0x10, RZ ;  /* 0x0000001073057819 */ /* 0x000fe200000006ff */
[----:B------:R-:W-:Y:S01]  /*a8a0*/  FFMA R33, R71, R6, R33 ;  /* 0x0000000647217223 */ /* 0x000fe20000000021 */
[----:B------:R-:W-:Y:S01]  /*a8b0*/  LOP3.LUT R6, R131, 0xffff0000, RZ, 0xc0, !PT ;  /* 0xffff000083067812 */ /* 0x000fe200078ec0ff */
[----:B------:R-:W-:Y:S01]  /*a8c0*/  FFMA R34, R71, R0, R34 ;  /* 0x0000000047227223 */ /* 0x000fe20000000022 */
[----:B------:R-:W-:Y:S01]  /*a8d0*/  LOP3.LUT R0, R113, 0xffff0000, RZ, 0xc0, !PT ;  /* 0xffff000071007812 */ /* 0x000fe200078ec0ff */
[C---:B------:R-:W-:Y:S01]  /*a8e0*/  FFMA R35, R71.reuse, R4, R35 ;  /* 0x0000000447237223 */ /* 0x040fe20000000023 */
[----:B------:R-:W-:Y:S01]  /*a8f0*/  LOP3.LUT R4, R120, 0xffff0000, RZ, 0xc0, !PT ;  /* 0xffff000078047812 */ /* 0x000fe200078ec0ff */
[C---:B------:R-:W-:Y:S01]  /*a900*/  FFMA R36, R71.reuse, R3, R36 ;  /* 0x0000000347247223 */ /* 0x040fe20000000024 */
[C---:B------:R-:W-:Y:S01]  /*a910*/  SHF.L.U32 R3, R114.reuse, 0x10, RZ ;  /* 0x0000001072037819 */ /* 0x040fe200000006ff */
[----:B------:R-:W-:Y:S01]  /*a920*/  FFMA R37, R71, R0, R37 ;  /* 0x0000000047257223 */ /* 0x000fe20000000025 */
[----:B------:R-:W-:Y:S01]  /*a930*/  LOP3.LUT R0, R114, 0xffff0000, RZ, 0xc0, !PT ;  /* 0xffff000072007812 */ /* 0x000fe200078ec0ff */
[----:B------:R-:W-:Y:S01]  /*a940*/  FMUL R41, R68, R51 ;  /* 0x0000003344297220 */ /* 0x000fe20000400000 */
[----:B-1----:R-:W-:Y:S01]  /*a950*/  F2FP.BF16.F32.PACK_AB R8, R35, R34 ;  /* 0x000000222308723e */ /* 0x002fe200000010ff */
[C---:B------:R-:W-:Y:S01]  /*a960*/  FFMA R38, R71.reuse, R3, R38 ;  /* 0x0000000347267223 */ /* 0x040fe20000000026 */
[----:B------:R-:W-:Y:S01]  /*a970*/  SHF.L.U32 R3, R120, 0x10, RZ ;  /* 0x0000001078037819 */ /* 0x000fe200000006ff */
[----:B------:R-:W-:Y:S01]  /*a980*/  FFMA R39, R71, R0, R39 ;  /* 0x0000000047277223 */ /* 0x000fe20000000027 */
[----:B--2---:R-:W-:Y:S01]  /*a990*/  F2FP.BF16.F32.PACK_AB R12, R27, R26 ;  /* 0x0000001a1b0c723e */ /* 0x004fe200000010ff */
[----:B------:R-:W-:Y:S01]  /*a9a0*/  FFMA R40, R71, R5, R40 ;  /* 0x0000000547287223 */ /* 0x000fe20000000028 */
[----:B------:R-:W-:Y:S01]  /*a9b0*/  F2FP.BF16.F32.PACK_AB R13, R29, R28 ;  /* 0x0000001c1d0d723e */ /* 0x000fe200000010ff */
[C---:B------:R-:W-:Y:S01]  /*a9c0*/  FMUL R42, R68.reuse, R52 ;  /* 0x00000034442a7220 */ /* 0x040fe20000400000 */
[----:B------:R-:W-:Y:S01]  /*a9d0*/  F2FP.BF16.F32.PACK_AB R14, R31, R30 ;  /* 0x0000001e1f0e723e */ /* 0x000fe200000010ff */
[C---:B------:R-:W-:Y:S01]  /*a9e0*/  FMUL R43, R68.reuse, R53 ;  /* 0x00000035442b7220 */ /* 0x040fe20000400000 */
[----:B------:R-:W-:Y:S01]  /*a9f0*/  F2FP.BF16.F32.PACK_AB R15, R33, R32 ;  /* 0x00000020210f723e */ /* 0x000fe200000010ff */
[C---:B------:R-:W-:Y:S01]  /*aa00*/  FMUL R51, R68.reuse, R61 ;  /* 0x0000003d44337220 */ /* 0x040fe20000400000 */
[----:B------:R-:W-:Y:S01]  /*aa10*/  LOP3.LUT R0, R115, 0xffff0000, RZ, 0xc0, !PT ;  /* 0xffff000073007812 */ /* 0x000fe200078ec0ff */
[----:B------:R-:W-:Y:S01]  /*aa20*/  FMUL R52, R68, R62 ;  /* 0x0000003e44347220 */ /* 0x000fe20000400000 */
[----:B------:R-:W-:Y:S01]  /*aa30*/  SHF.L.U32 R5, R121, 0x10, RZ ;  /* 0x0000001079057819 */ /* 0x000fe200000006ff */
[----:B------:R1:W-:Y:S01]  /*aa40*/  STS.128 [R147+0x8400], R12 ;  /* 0x0084000c93007388 */ /* 0x0003e20000000c00 */
[----:B------:R-:W-:Y:S01]  /*aa50*/  F2FP.BF16.F32.PACK_AB R9, R37, R36 ;  /* 0x000000242509723e */ /* 0x000fe200000010ff */
[----:B------:R-:W-:Y:S01]  /*aa60*/  FFMA R41, R71, R0, R41 ;  /* 0x0000000047297223 */ /* 0x000fe20000000029 */
[----:B------:R-:W-:Y:S01]  /*aa70*/  LOP3.LUT R0, R121, 0xffff0000, RZ, 0xc0, !PT ;  /* 0xffff000079007812 */ /* 0x000fe200078ec0ff */
[C---:B------:R-:W-:Y:S01]  /*aa80*/  FFMA R42, R71.reuse, R3, R42 ;  /* 0x00000003472a7223 */ /* 0x040fe2000000002a */
[C---:B------:R-:W-:Y:S01]  /*aa90*/  SHF.L.U32 R3, R122.reuse, 0x10, RZ ;  /* 0x000000107a037819 */ /* 0x040fe200000006ff */
[----:B------:R-:W-:Y:S01]  /*aaa0*/  FFMA R43, R71, R4, R43 ;  /* 0x00000004472b7223 */ /* 0x000fe2000000002b */
[----:B------:R-:W-:Y:S01]  /*aab0*/  LOP3.LUT R4, R123, 0xffff0000, RZ, 0xc0, !PT ;  /* 0xffff00007b047812 */ /* 0x000fe200078ec0ff */
[----:B------:R-:W-:Y:S01]  /*aac0*/  FFMA R44, R71, R5, R44 ;  /* 0x00000005472c7223 */ /* 0x000fe2000000002c */
[----:B------:R-:W-:Y:S01]  /*aad0*/  SHF.L.U32 R5, R123, 0x10, RZ ;  /* 0x000000107b057819 */ /* 0x000fe200000006ff */
[C---:B------:R-:W-:Y:S01]  /*aae0*/  FFMA R45, R71.reuse, R0, R45 ;  /* 0x00000000472d7223 */ /* 0x040fe2000000002d */
[----:B------:R-:W-:Y:S01]  /*aaf0*/  LOP3.LUT R0, R122, 0xffff0000, RZ, 0xc0, !PT ;  /* 0xffff00007a007812 */ /* 0x000fe200078ec0ff */
[----:B------:R-:W-:Y:S01]  /*ab00*/  FFMA R46, R71, R3, R46 ;  /* 0x00000003472e7223 */ /* 0x000fe2000000002e */
[----:B------:R-:W-:Y:S01]  /*ab10*/  SHF.L.U32 R3, R129, 0x10, RZ ;  /* 0x0000001081037819 */ /* 0x000fe200000006ff */
[----:B------:R-:W-:Y:S01]  /*ab20*/  FMUL R53, R68, R63 ;  /* 0x0000003f44357220 */ /* 0x000fe20000400000 */
        /* <DEDUP_REMOVED lines=8> */
[----:B------:R-:W-:Y:S01]  /*abb0*/  LOP3.LUT R0, R129, 0xffff0000, RZ, 0xc0, !PT ;  /* 0xffff000081007812 */ /* 0x000fe200078ec0ff */
[----:B------:R2:W-:Y:S01]  /*abc0*/  STS.128 [R160+0x8400], R8 ;  /* 0x00840008a0007388 */ /* 0x0005e20000000c00 */
[----:B------:R-:W-:Y:S01]  /*abd0*/  SHF.L.U32 R5, R131, 0x10, RZ ;  /* 0x0000001083057819 */ /* 0x000fe200000006ff */
[C---:B------:R-:W-:Y:S01]  /*abe0*/  FFMA R51, R71.reuse, R4, R51 ;  /* 0x0000000447337223 */ /* 0x040fe20000000033 */
[C---:B------:R-:W-:Y:S01]  /*abf0*/  LOP3.LUT R4, R130.reuse, 0xffff0000, RZ, 0xc0, !PT ;  /* 0xffff000082047812 */ /* 0x040fe200078ec0ff */
[C---:B------:R-:W-:Y:S01]  /*ac00*/  FFMA R52, R71.reuse, R3, R52 ;  /* 0x0000000347347223 */ /* 0x040fe20000000034 */
[----:B------:R-:W-:Y:S01]  /*ac10*/  SHF.L.U32 R3, R130, 0x10, RZ ;  /* 0x0000001082037819 */ /* 0x000fe200000006ff */
[----:B------:R-:W-:Y:S01]  /*ac20*/  FFMA R53, R71, R0, R53 ;  /* 0x0000000047357223 */ /* 0x000fe20000000035 */
[----:B-1----:R-:W-:Y:S02]  /*ac30*/  F2FP.BF16.F32.PACK_AB R12, R43, R42 ;  /* 0x0000002a2b0c723e */ /* 0x002fe400000010ff */
[----:B------:R-:W-:Y:S01]  /*ac40*/  F2FP.BF16.F32.PACK_AB R13, R45, R44 ;  /* 0x0000002c2d0d723e */ /* 0x000fe200000010ff */
[----:B------:R-:W-:Y:S01]  /*ac50*/  FFMA R54, R71, R3, R54 ;  /* 0x0000000347367223 */ /* 0x000fe20000000036 */
[----:B------:R-:W-:Y:S01]  /*ac60*/  F2FP.BF16.F32.PACK_AB R14, R47, R46 ;  /* 0x0000002e2f0e723e */ /* 0x000fe200000010ff */
[----:B------:R-:W-:Y:S01]  /*ac70*/  FFMA R55, R71, R4, R55 ;  /* 0x0000000447377223 */ /* 0x000fe20000000037 */
[----:B------:R-:W-:Y:S01]  /*ac80*/  F2FP.BF16.F32.PACK_AB R15, R49, R48 ;  /* 0x00000030310f723e */ /* 0x000fe200000010ff */
[C---:B------:R-:W-:Y:S01]  /*ac90*/  FFMA R56, R71.reuse, R5, R56 ;  /* 0x0000000547387223 */ /* 0x040fe20000000038 */
[----:B------:R-:W-:Y:S01]  /*aca0*/  FFMA R57, R71, R6, R57 ;  /* 0x0000000647397223 */ /* 0x000fe20000000039 */
[----:B------:R-:W-:Y:S02]  /*acb0*/  F2FP.BF16.F32.PACK_AB R4, R51, R50 ;  /* 0x000000323304723e */ /* 0x000fe400000010ff */
        /* <DEDUP_REMOVED lines=14> */
[----:B-1----:R-:W1:Y:S01]  /*ada0*/  FENCE.VIEW.ASYNC.S ;  /* 0x00000000000073c6 */ /* 0x002e620000000000 */
[----:B------:R-:W-:Y:S01]  /*adb0*/  @P6 PRMT R0, R165, 0x654, R0 ;  /* 0x00000654a5006816 */ /* 0x000fe20000000000 */
[----:B-1----:R-:W-:Y:S06]  /*adc0*/  BAR.SYNC.DEFER_BLOCKING 0x1, 0x80 ;  /* 0x0042000000007b1d */ /* 0x002fec0000010000 */
        /* <DEDUP_REMOVED lines=11> */
.L_x_135:
[----:B------:R-:W-:Y:S05]  /*ae80*/  BSYNC.RECONVERGENT B0 ;  /* 0x0000000000007941 */ /* 0x000fea0003800200 */
.L_x_134:
[----:B------:R-:W-:Y:S01]  /*ae90*/  BAR.SYNC.DEFER_BLOCKING 0x1, 0x80 ;  /* 0x0042000000007b1d */ /* 0x000fe20000010000 */
[----:B------:R-:W-:Y:S02]  /*aea0*/  UIADD3 UR4, UPT, UPT, UR47, 0x1, URZ ;  /* 0x000000012f047890 */ /* 0x000fe4000fffe0ff */
[----:B------:R-:W-:Y:S02]  /*aeb0*/  UISETP.NE.AND UP0, UPT, UR38, URZ, UPT ;  /* 0x000000ff2600728c */ /* 0x000fe4000bf05270 */
[----:B------:R-:W-:Y:S02]  /*aec0*/  UISETP.NE.AND UP1, UPT, UR4, 0x4, UPT ;  /* 0x000000040400788c */ /* 0x000fe4000bf25270 */
[----:B------:R-:W-:Y:S02]  /*aed0*/  USEL UR39, URZ, 0xc0, !UP0 ;  /* 0x000000c0ff277887 */ /* 0x000fe4000c000000 */
[----:B------:R-:W-:Y:S01]  /*aee0*/  USEL UR52, UR4, URZ, UP1 ;  /* 0x000000ff04347287 */ /* 0x000fe20008800000 */
[----:B------:R1:W-:Y:S01]  /*aef0*/  @P6 SYNCS.ARRIVE.TRANS64.RED.A1T0 RZ, [R0+URZ], RZ ;  /* 0x000000ff00ff69a7 */ /* 0x0003e200081004ff */
[----:B------:R-:W-:Y:S01]  /*af00*/  BSSY B1, `(.L_x_136) ;  /* 0x000001f000017945 */ /* 0x000fe20003800000 */
[----:B------:R-:W3:Y:S02]  /*af10*/  @P6 SYNCS.PHASECHK.TRANS64.TRYWAIT P0, [R16+URZ+0x40], R3 ;  /* 0x00004003100065a7 */ /* 0x000ee400080011ff */
[----:B---3--:R-:W-:Y:S01]  /*af20*/  @P6 SEL R79, RZ, 0x1, !P0 ;  /* 0x00000001ff4f6807 */ /* 0x008fe20004000000 */
[----:B-1----:R-:W-:Y:S06]  /*af30*/  @!P6 BRA `(.L_x_137) ;  /* 0x00000000006ce947 */ /* 0x002fec0003800000 */
[----:B------:R-:W-:Y:S01]  /*af40*/  ISETP.NE.AND P1, PT, R93, RZ, PT ;  /* 0x000000ff5d00720c */ /* 0x000fe20003f25270 */
[----:B------:R-:W-:Y:S01]  /*af50*/  BSSY B0, `(.L_x_138) ;  /* 0x000000b000007945 */ /* 0x000fe20003800000 */
[----:B------:R-:W-:Y:S11]  /*af60*/  ISETP.NE.AND P0, PT, R79, RZ, PT ;  /* 0x000000ff4f00720c */ /* 0x000ff60003f05270 */
[----:B------:R-:W-:Y:S05]  /*af70*/  @P1 IMAD R77, R77, 0x4000, R164 ;  /* 0x000040004d4d1824 */ /* 0x000fea00078e02a4 */
[----:B------:R-:W-:Y:S04]  /*af80*/  @P1 IADD3 R3, PT, PT, R77, UR46, RZ ;  /* 0x0000002e4d031c10 */ /* 0x000fe8000fffe0ff */
[----:B--2---:R-:W-:Y:S01]  /*af90*/  @P1 IADD3 R7, PT, PT, R92, R3, RZ ;  /* 0x000000035c071210 */ /* 0x004fe20007ffe0ff */
[--C-:B------:R-:W-:Y:S02]  /*afa0*/  @P1 IMAD.IADD R5, R78, 0x1, R3.reuse ;  /* 0x000000014e051824 */ /* 0x100fe400078e0203 */
[----:B------:R-:W-:Y:S01]  /*afb0*/  @P1 IMAD.IADD R0, R94, 0x1, R3 ;  /* 0x000000015e001824 */ /* 0x000fe200078e0203 */
[----:B------:R-:W-:Y:S06]  /*afc0*/  @P0 BRA `(.L_x_139) ;  /* 0x00000000000c0947 */ /* 0x000fec0003800000 */
[----:B------:R-:W-:Y:S04]  /*afd0*/  SHF.L.U32 R3, R149, 0x1f, RZ ;  /* 0x0000001f95037819 */ /* 0x000fe800000006ff */
[----:B------:R-:W1:Y:S02]  /*afe0*/  SYNCS.PHASECHK.TRANS64.TRYWAIT P0, [R16+URZ+0x40], R3 ;  /* 0x00004003100075a7 */ /* 0x000e6400080011ff */
[----:B-1----:R-:W-:Y:S05]  /*aff0*/  @!P0 BRA `(.L_x_140) ;  /* 0x0000002000888947 */ /* 0x002fea0003800000 */
.L_x_139:
[----:B------:R-:W-:Y:S05]  /*b000*/  BSYNC B0 ;  /* 0x0000000000007941 */ /* 0x000fea0003800000 */
.L_x_138:
[----:B------:R-:W-:Y:S11]  /*b010*/  ISETP.NE.AND P0, PT, R93, RZ, PT ;  /* 0x000000ff5d00720c */ /* 0x000ff60003f05270 */
[----:B------:R-:W-:Y:S02]  /*b020*/  @!UPT UIADD3 URZ, UPT, UPT, URZ, URZ, URZ ;  /* 0x000000fffffff290 */ /* 0x000fe4000fffe0ff */
[----:B------:R3:W4:Y:S01]  /*b030*/  @P0 LDS.128 R84, [R77+UR46+0x400] ;  /* 0x0004002e4d540984 */ /* 0x0007220008000c00 */
[----:B-1----:R-:W-:Y:S01]  /*b040*/  @P0 IMAD.IADD R3, R92, 0x1, R5 ;  /* 0x000000015c030824 */ /* 0x002fe200078e0205 */
[C---:B------:R-:W-:Y:S01]  /*b050*/  @P0 IADD3 R6, PT, PT, R94.reuse, R5, RZ ;  /* 0x000000055e060210 */ /* 0x040fe20007ffe0ff */
[C---:B------:R-:W-:Y:S01]  /*b060*/  @P0 IMAD.IADD R4, R94.reuse, 0x1, R7 ;  /* 0x000000015e040824 */ /* 0x040fe200078e0207 */
[----:B------:R3:W1:Y:S02]  /*b070*/  @P0 LDS.128 R80, [R0+0x400] ;  /* 0x0004000000500984 */ /* 0x0006640000000c00 */
[----:B------:R-:W-:Y:S02]  /*b080*/  @P0 IADD3 R94, PT, PT, R94, R3, RZ ;  /* 0x000000035e5e0210 */ /* 0x000fe40007ffe0ff */
[----:B------:R3:W2:Y:S04]  /*b090*/  @P0 LDS.128 R88, [R7+0x400] ;  /* 0x0004000007580984 */ /* 0x0006a80000000c00 */
[----:B------:R3:W1:Y:S04]  /*b0a0*/  @P0 LDS.128 R96, [R4+0x400] ;  /* 0x0004000004600984 */ /* 0x0006680000000c00 */
[----:B------:R3:W1:Y:S04]  /*b0b0*/  @P0 LDS.128 R104, [R5+0x400] ;  /* 0x0004000005680984 */ /* 0x0006680000000c00 */
[----:B------:R3:W1:Y:S04]  /*b0c0*/  @P0 LDS.128 R112, [R6+0x400] ;  /* 0x0004000006700984 */ /* 0x0006680000000c00 */
[----:B------:R3:W1:Y:S04]  /*b0d0*/  @P0 LDS.128 R120, [R3+0x400] ;  /* 0x0004000003780984 */ /* 0x0006680000000c00 */
[----:B------:R3:W1:Y:S02]  /*b0e0*/  @P0 LDS.128 R128, [R94+0x400] ;  /* 0x000400005e800984 */ /* 0x0006640000000c00 */
.L_x_137:
[----:B------:R-:W-:Y:S05]  /*b0f0*/  BSYNC B1 ;  /* 0x0000000000017941 */ /* 0x000fea0003800000 */
.L_x_136:
[----:B------:R-:W-:Y:S01]  /*b100*/  VIADD R16, R69, UR39 ;  /* 0x0000002745107c36 */ /* 0x000fe20008000000 */
[----:B------:R-:W-:Y:S04]  /*b110*/  BSSY.RECONVERGENT B6, `(.L_x_141) ;  /* 0x0000015000067945 */ /* 0x000fe80003800200 */
[----:B---3--:R-:W-:Y:S04]  /*b120*/  SHF.R.U32.HI R3, RZ, 0x15, R16 ;  /* 0x00000015ff037819 */ /* 0x008fe80000011610 */
[----:B------:R-:W-:Y:S11]  /*b130*/  LOP3.LUT P0, RZ, R3, 0x3, R140, 0x48, !PT ;  /* 0x0000000303ff7812 */ /* 0x000ff6000780488c */
[----:B------:R-:W-:Y:S02]  /*b140*/  @!UPT UIADD3 URZ, UPT, UPT, URZ, URZ, URZ ;  /* 0x000000fffffff290 */ /* 0x000fe4000fffe0ff */
[----:B------:R-:W-:Y:S05]  /*b150*/  @!P0 BRA `(.L_x_142) ;  /* 0x0000000000408947 */ /* 0x000fea0003800000 */
[----:B------:R-:W3:Y:S01]  /*b160*/  LDCU.64 UR8, c[0x4][0x70] ;  /* 0x01000e00ff0877ac */ /* 0x000ee20008000a00 */
[----:B--2---:R-:W-:Y:S01]  /*b170*/  MOV R15, 0x0 ;  /* 0x00000000000f7802 */ /* 0x004fe20000000f00 */
[----:B------:R-:W-:Y:S02]  /*b180*/  HFMA2 R12, -RZ, RZ, 0, 5.9604644775390625e-08 ;  /* 0x00000001ff0c7431 */ /* 0x000fe400000001ff */
[----:B------:R-:W-:Y:S02]  /*b190*/  IMAD.MOV.U32 R8, RZ, RZ, 0x192 ;  /* 0x00000192ff087424 */ /* 0x000fe400078e00ff */
[----:B------:R-:W-:Y:S01]  /*b1a0*/  IMAD.MOV.U32 R13, RZ, RZ, RZ ;  /* 0x000000ffff0d7224 */ /* 0x000fe200078e00ff */
[----:B------:R-:W2:Y:S01]  /*b1b0*/  LDCU.64 UR6, c[0x4][0x78] ;  /* 0x01000f00ff0677ac */ /* 0x000ea20008000a00 */
[----:B------:R-:W1:Y:S01]  /*b1c0*/  LDC.64 R14, c[0x4][R15] ;  /* 0x010000000f0e7b82 */ /* 0x000e620000000a00 */
[----:B------:R-:W5:Y:S01]  /*b1d0*/  LDCU.64 UR4, c[0x4][0x10] ;  /* 0x01000200ff0477ac */ /* 0x000f620008000a00 */
[----:B---3--:R-:W-:Y:S01]  /*b1e0*/  MOV R5, UR9 ;  /* 0x0000000900057c02 */ /* 0x008fe20008000f00 */
[----:B------:R-:W-:Y:S01]  /*b1f0*/  IMAD.U32 R4, RZ, RZ, UR8 ;  /* 0x00000008ff047e24 */ /* 0x000fe2000f8e00ff */
[----:B--2---:R-:W-:Y:S01]  /*b200*/  MOV R7, UR7 ;  /* 0x0000000700077c02 */ /* 0x004fe20008000f00 */
[----:B------:R-:W-:Y:S01]  /*b210*/  IMAD.U32 R6, RZ, RZ, UR6 ;  /* 0x00000006ff067e24 */ /* 0x000fe2000f8e00ff */
[----:B-----5:R-:W-:Y:S01]  /*b220*/  MOV R11, UR5 ;  /* 0x00000005000b7c02 */ /* 0x020fe20008000f00 */
[----:B------:R-:W-:Y:S02]  /*b230*/  IMAD.U32 R10, RZ, RZ, UR4 ;  /* 0x00000004ff0a7e24 */ /* 0x000fe4000f8e00ff */
[----:B------:R-:W-:Y:S07]  /*b240*/  LEPC R20, `(.L_x_142) ;  /* 0x000000001014794e */ /* 0x000fee0000000000 */
[----:B-1--4-:R-:W-:Y:S05]  /*b250*/  CALL.ABS.NOINC R14 ;  /* 0x000000000e007343 */ /* 0x012fea0003c00000 */
.L_x_142:
[----:B------:R-:W-:Y:S05]  /*b260*/  BSYNC.RECONVERGENT B6 ;  /* 0x0000000000067941 */ /* 0x000fea0003800200 */
.L_x_141:
[----:B----4-:R-:W-:Y:S01]  /*b270*/  SHF.L.U32 R69, R84, 0x10, RZ ;  /* 0x0000001054457819 */ /* 0x010fe200000006ff */
[----:B------:R-:W-:Y:S05]  /*b280*/  WARPSYNC.ALL ;  /* 0x0000000000007948 */ /* 0x000fea0003800000 */
[----:B------:R-:W-:Y:S01]  /*b290*/  R2UR UR4, R16 ;  /* 0x00000000100472ca */ /* 0x000fe200000e0000 */
[----:B------:R-:W-:Y:S01]  /*b2a0*/  BSSY.RECONVERGENT B0, `(.L_x_143) ;  /* 0x00000fc000007945 */ /* 0x000fe20003800200 */
[----:B------:R-:W-:Y:S02]  /*b2b0*/  LOP3.LUT R0, R84, 0xffff0000, RZ, 0xc0, !PT ;  /* 0xffff000054007812 */ /* 0x000fe400078ec0ff */
[C---:B------:R-:W-:Y:S02]  /*b2c0*/  SHF.L.U32 R3, R85.reuse, 0x10, RZ ;  /* 0x0000001055037819 */ /* 0x040fe400000006ff */
[----:B------:R-:W-:Y:S02]  /*b2d0*/  LOP3.LUT R70, R85, 0xffff0000, RZ, 0xc0, !PT ;  /* 0xffff000055467812 */ /* 0x000fe400078ec0ff */
[C---:B------:R-:W-:Y:S02]  /*b2e0*/  SHF.L.U32 R72, R86.reuse, 0x10, RZ ;  /* 0x0000001056487819 */ /* 0x040fe400000006ff */
[----:B------:R-:W-:Y:S02]  /*b2f0*/  LOP3.LUT R74, R86, 0xffff0000, RZ, 0xc0, !PT ;  /* 0xffff0000564a7812 */ /* 0x000fe400078ec0ff */
[C---:B------:R-:W-:Y:S01]  /*b300*/  SHF.L.U32 R73, R87.reuse, 0x10, RZ ;  /* 0x0000001057497819 */ /* 0x040fe200000006ff */
[----:B--2---:R-:W2:Y:S01]  /*b310*/  LDTM.x64 R4, tmem[UR4] ;  /* 0x00000004000479ee */ /* 0x004ea20008340000 */
[----:B------:R-:W-:Y:S02]  /*b320*/  LOP3.LUT R76, R87, 0xffff0000, RZ, 0xc0, !PT ;  /* 0xffff0000574c7812 */ /* 0x000fe400078ec0ff */
[C---:B-1----:R-:W-:Y:S02]  /*b330*/  SHF.L.U32 R75, R80.reuse, 0x10, RZ ;  /* 0x00000010504b7819 */ /* 0x042fe400000006ff */
[----:B------:R-:W-:Y:S02]  /*b340*/  LOP3.LUT R78, R80, 0xffff0000, RZ, 0xc0, !PT ;  /* 0xffff0000504e7812 */ /* 0x000fe400078ec0ff */
[C---:B------:R-:W-:Y:S02]  /*b350*/  SHF.L.U32 R77, R81.reuse, 0x10, RZ ;  /* 0x00000010514d7819 */ /* 0x040fe400000006ff */
[----:B------:R-:W-:Y:S02]  /*b360*/  LOP3.LUT R80, R81, 0xffff0000, RZ, 0xc0, !PT ;  /* 0xffff000051507812 */ /* 0x000fe400078ec0ff */
[C---:B------:R-:W-:Y:S02]  /*b370*/  SHF.L.U32 R79, R82.reuse, 0x10, RZ ;  /* 0x00000010524f7819 */ /* 0x040fe400000006ff */
[----:B------:R-:W-:Y:S02]  /*b380*/  LOP3.LUT R82, R82, 0xffff0000, RZ, 0xc0, !PT ;  /* 0xffff000052527812 */ /* 0x000fe400078ec0ff */
[C---:B------:R-:W-:Y:S02]  /*b390*/  SHF.L.U32 R81, R83.reuse, 0x10, RZ ;  /* 0x0000001053517819 */ /* 0x040fe400000006ff */
[----:B------:R-:W-:Y:S02]  /*b3a0*/  LOP3.LUT R84, R83, 0xffff0000, RZ, 0xc0, !PT ;  /* 0xffff000053547812 */ /* 0x000fe400078ec0ff */
[C---:B------:R-:W-:Y:S02]  /*b3b0*/  SHF.L.U32 R83, R88.reuse, 0x10, RZ ;  /* 0x0000001058537819 */ /* 0x040fe400000006ff */
[----:B------:R-:W-:Y:S02]  /*b3c0*/  LOP3.LUT R86, R88, 0xffff0000, RZ, 0xc0, !PT ;  /* 0xffff000058567812 */ /* 0x000fe400078ec0ff */
[C---:B------:R-:W-:Y:S01]  /*b3d0*/  SHF.L.U32 R85, R89.reuse, 0x10, RZ ;  /* 0x0000001059557819 */ /* 0x040fe200000006ff */
[C---:B--2---:R-:W-:Y:S01]  /*b3e0*/  FMUL R4, R68.reuse, R4 ;  /* 0x0000000444047220 */ /* 0x044fe20000400000 */
[----:B------:R-:W-:Y:S01]  /*b3f0*/  LOP3.LUT R88, R89, 0xffff0000, RZ, 0xc0, !PT ;  /* 0xffff000059587812 */ /* 0x000fe200078ec0ff */
[----:B------:R-:W-:Y:S01]  /*b400*/  FMUL R5, R68, R5 ;  /* 0x0000000544057220 */ /* 0x000fe20000400000 */
[C---:B------:R-:W-:Y:S01]  /*b410*/  SHF.L.U32 R87, R90.reuse, 0x10, RZ ;  /* 0x000000105a577819 */ /* 0x040fe200000006ff */
[C---:B------:R-:W-:Y:S01]  /*b420*/  FFMA R4, R71.reuse, R69, R4 ;  /* 0x0000004547047223 */ /* 0x040fe20000000004 */
[----:B------:R-:W-:Y:S01]  /*b430*/  LOP3.LUT R90, R90, 0xffff0000, RZ, 0xc0, !PT ;  /* 0xffff00005a5a7812 */ /* 0x000fe200078ec0ff */
[----:B------:R-:W-:Y:S01]  /*b440*/  FFMA R5, R71, R0, R5 ;  /* 0x0000000047057223 */ /* 0x000fe20000000005 */
[C---:B------:R-:W-:Y:S01]  /*b450*/  SHF.L.U32 R89, R91.reuse, 0x10, RZ ;  /* 0x000000105b597819 */ /* 0x040fe200000006ff */
[C---:B------:R-:W-:Y:S01]  /*b460*/  FMUL R6, R68.reuse, R6 ;  /* 0x0000000644067220 */ /* 0x040fe20000400000 */
[----:B------:R-:W-:Y:S01]  /*b470*/  LOP3.LUT R92, R91, 0xffff0000, RZ, 0xc0, !PT ;  /* 0xffff00005b5c7812 */ /* 0x000fe200078ec0ff */
[----:B------:R-:W-:Y:S01]  /*b480*/  FMUL R7, R68, R7 ;  /* 0x0000000744077220 */ /* 0x000fe20000400000 */
[----:B------:R-:W-:Y:S01]  /*b490*/  F2FP.BF16.F32.PACK_AB R4, R5, R4 ;  /* 0x000000040504723e */ /* 0x000fe200000010ff */
[C---:B------:R-:W-:Y:S01]  /*b4a0*/  FFMA R6, R71.reuse, R3, R6 ;  /* 0x0000000347067223 */ /* 0x040fe20000000006 */
[C---:B------:R-:W-:Y:S01]  /*b4b0*/  SHF.L.U32 R91, R96.reuse, 0x10, RZ ;  /* 0x00000010605b7819 */ /* 0x040fe200000006ff */
[----:B------:R-:W-:Y:S01]  /*b4c0*/  FFMA R7, R71, R70, R7 ;  /* 0x0000004647077223 */ /* 0x000fe20000000007 */
[----:B------:R-:W-:Y:S01]  /*b4d0*/  LOP3.LUT R94, R96, 0xffff0000, RZ, 0xc0, !PT ;  /* 0xffff0000605e7812 */ /* 0x000fe200078ec0ff */
[C---:B------:R-:W-:Y:S01]  /*b4e0*/  FMUL R8, R68.reuse, R8 ;  /* 0x0000000844087220 */ /* 0x040fe20000400000 */
[----:B------:R-:W-:Y:S01]  /*b4f0*/  SHF.L.U32 R93, R97, 0x10, RZ ;  /* 0x00000010615d7819 */ /* 0x000fe200000006ff */
[----:B------:R-:W-:Y:S01]  /*b500*/  FMUL R9, R68, R9 ;  /* 0x0000000944097220 */ /* 0x000fe20000400000 */
[----:B------:R-:W-:Y:S01]  /*b510*/  F2FP.BF16.F32.PACK_AB R5, R7, R6 ;  /* 0x000000060705723e */ /* 0x000fe200000010ff */
[----:B------:R-:W-:Y:S01]  /*b520*/  FFMA R8, R71, R72, R8 ;  /* 0x0000004847087223 */ /* 0x000fe20000000008 */
[----:B------:R-:W-:Y:S01]  /*b530*/  LOP3.LUT R96, R97, 0xffff0000, RZ, 0xc0, !PT ;  /* 0xffff000061607812 */ /* 0x000fe200078ec0ff */
[----:B------:R-:W-:Y:S01]  /*b540*/  FFMA R9, R71, R74, R9 ;  /* 0x0000004a47097223 */ /* 0x000fe20000000009 */
[----:B------:R-:W-:Y:S01]  /*b550*/  SHF.L.U32 R95, R98, 0x10, RZ ;  /* 0x00000010625f7819 */ /* 0x000fe200000006ff */
[----:B------:R-:W-:Y:S01]  /*b560*/  FMUL R10, R68, R10 ;  /* 0x0000000a440a7220 */ /* 0x000fe20000400000 */
[----:B------:R-:W-:Y:S01]  /*b570*/  LOP3.LUT R98, R98, 0xffff0000, RZ, 0xc0, !PT ;  /* 0xffff000062627812 */ /* 0x000fe200078ec0ff */
[C---:B------:R-:W-:Y:S01]  /*b580*/  FMUL R11, R68.reuse, R11 ;  /* 0x0000000b440b7220 */ /* 0x040fe20000400000 */
[----:B------:R-:W-:Y:S01]  /*b590*/  F2FP.BF16.F32.PACK_AB R6, R9, R8 ;  /* 0x000000080906723e */ /* 0x000fe200000010ff */
[----:B------:R-:W-:Y:S01]  /*b5a0*/  FFMA R10, R71, R73, R10 ;  /* 0x00000049470a7223 */ /* 0x000fe2000000000a */
[----:B------:R-:W-:Y:S01]  /*b5b0*/  SHF.L.U32 R97, R99, 0x10, RZ ;  /* 0x0000001063617819 */ /* 0x000fe200000006ff */
[----:B------:R-:W-:Y:S01]  /*b5c0*/  FFMA R11, R71, R76, R11 ;  /* 0x0000004c470b7223 */ /* 0x000fe2000000000b */
[----:B------:R-:W-:Y:S01]  /*b5d0*/  LOP3.LUT R100, R99, 0xffff0000, RZ, 0xc0, !PT ;  /* 0xffff000063647812 */ /* 0x000fe200078ec0ff */
[----:B------:R-:W-:Y:S01]  /*b5e0*/  FMUL R0, R68, R12 ;  /* 0x0000000c44007220 */ /* 0x000fe20000400000 */
[----:B------:R-:W-:Y:S01]  /*b5f0*/  SHF.L.U32 R99, R104, 0x10, RZ ;  /* 0x0000001068637819 */ /* 0x000fe200000006ff */
[C---:B------:R-:W-:Y:S01]  /*b600*/  FMUL R3, R68.reuse, R13 ;  /* 0x0000000d44037220 */ /* 0x040fe20000400000 */
[----:B------:R-:W-:Y:S01]  /*b610*/  F2FP.BF16.F32.PACK_AB R7, R11, R10 ;  /* 0x0000000a0b07723e */ /* 0x000fe200000010ff */
[----:B------:R-:W-:Y:S01]  /*b620*/  FMUL R14, R68, R14 ;  /* 0x0000000e440e7220 */ /* 0x000fe20000400000 */
[----:B------:R-:W-:Y:S01]  /*b630*/  LOP3.LUT R102, R104, 0xffff0000, RZ, 0xc0, !PT ;  /* 0xffff000068667812 */ /* 0x000fe200078ec0ff */
[C---:B------:R-:W-:Y:S01]  /*b640*/  FMUL R15, R68.reuse, R15 ;  /* 0x0000000f440f7220 */ /* 0x040fe20000400000 */
[----:B------:R-:W-:Y:S01]  /*b650*/  SHF.L.U32 R101, R105, 0x10, RZ ;  /* 0x0000001069657819 */ /* 0x000fe200000006ff */
[----:B------:R-:W-:Y:S01]  /*b660*/  FFMA R0, R71, R75, R0 ;  /* 0x0000004b47007223 */ /* 0x000fe20000000000 */
[----:B------:R-:W-:Y:S01]  /*b670*/  LOP3.LUT R104, R105, 0xffff0000, RZ, 0xc0, !PT ;  /* 0xffff000069687812 */ /* 0x000fe200078ec0ff */
[----:B------:R-:W-:Y:S01]  /*b680*/  FMUL R12, R68, R16 ;  /* 0x00000010440c7220 */ /* 0x000fe20000400000 */
[C---:B------:R-:W-:Y:S01]  /*b690*/  SHF.L.U32 R103, R106.reuse, 0x10, RZ ;  /* 0x000000106a677819 */ /* 0x040fe200000006ff */
[----:B------:R-:W-:Y:S01]  /*b6a0*/  FFMA R3, R71, R78, R3 ;  /* 0x0000004e47037223 */ /* 0x000fe20000000003 */
[----:B------:R-:W-:Y:S01]  /*b6b0*/  LOP3.LUT R106, R106, 0xffff0000, RZ, 0xc0, !PT ;  /* 0xffff00006a6a7812 */ /* 0x000fe200078ec0ff */
[C---:B------:R-:W-:Y:S01]  /*b6c0*/  FMUL R13, R68.reuse, R17 ;  /* 0x00000011440d7220 */ /* 0x040fe20000400000 */
[----:B------:R-:W-:Y:S01]  /*b6d0*/  SHF.L.U32 R105, R107, 0x10, RZ ;  /* 0x000000106b697819 */ /* 0x000fe200000006ff */
[----:B------:R-:W-:Y:S01]  /*b6e0*/  FFMA R14, R71, R77, R14 ;  /* 0x0000004d470e7223 */ /* 0x000fe2000000000e */
[----:B------:R-:W-:Y:S01]  /*b6f0*/  F2FP.BF16.F32.PACK_AB R8, R3, R0 ;  /* 0x000000000308723e */ /* 0x000fe200000010ff */
[----:B------:R-:W-:Y:S01]  /*b700*/  FMUL R18, R68, R18 ;  /* 0x0000001244127220 */ /* 0x000fe20000400000 */
[----:B------:R-:W-:Y:S01]  /*b710*/  LOP3.LUT R108, R107, 0xffff0000, RZ, 0xc0, !PT ;  /* 0xffff00006b6c7812 */ /* 0x000fe200078ec0ff */
[----:B------:R-:W-:Y:S01]  /*b720*/  FFMA R15, R71, R80, R15 ;  /* 0x00000050470f7223 */ /* 0x000fe2000000000f */
[----:B------:R-:W-:Y:S01]  /*b730*/  SHF.L.U32 R107, R112, 0x10, RZ ;  /* 0x00000010706b7819 */ /* 0x000fe200000006ff */
[----:B------:R-:W-:Y:S01]  /*b740*/  FMUL R19, R68, R19 ;  /* 0x0000001344137220 */ /* 0x000fe20000400000 */
[----:B------:R-:W-:Y:S01]  /*b750*/  LOP3.LUT R110, R112, 0xffff0000, RZ, 0xc0, !PT ;  /* 0xffff0000706e7812 */ /* 0x000fe200078ec0ff */
[----:B------:R1:W-:Y:S01]  /*b760*/  STS.128 [R164+UR46+0xc400], R4 ;  /* 0x00c40004a4007988 */ /* 0x0003e20008000c2e */
[----:B------:R-:W-:Y:S01]  /*b770*/  F2FP.BF16.F32.PACK_AB R9, R15, R14 ;  /* 0x0000000e0f09723e */ /* 0x000fe200000010ff */
[C---:B------:R-:W-:Y:S01]  /*b780*/  FFMA R12, R71.reuse, R79, R12 ;  /* 0x0000004f470c7223 */ /* 0x040fe2000000000c */
[C---:B------:R-:W-:Y:S01]  /*b790*/  FFMA R13, R71.reuse, R82, R13 ;  /* 0x00000052470d7223 */ /* 0x040fe2000000000d */
[----:B------:R-:W-:Y:S01]  /*b7a0*/  FFMA R18, R71, R81, R18 ;  /* 0x0000005147127223 */ /* 0x000fe20000000012 */
[----:B------:R-:W-:Y:S01]  /*b7b0*/  SHF.L.U32 R109, R113, 0x10, RZ ;  /* 0x00000010716d7819 */ /* 0x000fe200000006ff */
[----:B------:R-:W-:Y:S01]  /*b7c0*/  FFMA R19, R71, R84, R19 ;  /* 0x0000005447137223 */ /* 0x000fe20000000013 */
[C---:B------:R-:W-:Y:S01]  /*b7d0*/  FMUL R16, R68.reuse, R20 ;  /* 0x0000001444107220 */ /* 0x040fe20000400000 */
[----:B------:R-:W-:Y:S01]  /*b7e0*/  F2FP.BF16.F32.PACK_AB R10, R13, R12 ;  /* 0x0000000c0d0a723e */ /* 0x000fe200000010ff */
[C---:B------:R-:W-:Y:S01]  /*b7f0*/  FMUL R17, R68.reuse, R21 ;  /* 0x0000001544117220 */ /* 0x040fe20000400000 */
[C---:B------:R-:W-:Y:S01]  /*b800*/  FMUL R22, R68.reuse, R22 ;  /* 0x0000001644167220 */ /* 0x040fe20000400000 */
[----:B------:R-:W-:Y:S01]  /*b810*/  F2FP.BF16.F32.PACK_AB R11, R19, R18 ;  /* 0x00000012130b723e */ /* 0x000fe200000010ff */
[C---:B------:R-:W-:Y:S01]  /*b820*/  FFMA R16, R71.reuse, R83, R16 ;  /* 0x0000005347107223 */ /* 0x040fe20000000010 */
[----:B------:R-:W-:Y:S01]  /*b830*/  FFMA R17, R71, R86, R17 ;  /* 0x0000005647117223 */ /* 0x000fe20000000011 */
[----:B------:R-:W-:Y:S01]  /*b840*/  LOP3.LUT R112, R113, 0xffff0000, RZ, 0xc0, !PT ;  /* 0xffff000071707812 */ /* 0x000fe200078ec0ff */
[----:B------:R-:W-:Y:S01]  /*b850*/  FFMA R22, R71, R85, R22 ;  /* 0x0000005547167223 */ /* 0x000fe20000000016 */
[----:B------:R1:W-:Y:S01]  /*b860*/  STS.128 [R163+0xc400], R8 ;  /* 0x00c40008a3007388 */ /* 0x0003e20000000c00 */
[C---:B------:R-:W-:Y:S01]  /*b870*/  FMUL R23, R68.reuse, R23 ;  /* 0x0000001744177220 */ /* 0x040fe20000400000 */
[----:B------:R-:W-:Y:S01]  /*b880*/  F2FP.BF16.F32.PACK_AB R16, R17, R16 ;  /* 0x000000101110723e */ /* 0x000fe200000010ff */
[C---:B------:R-:W-:Y:S01]  /*b890*/  FMUL R20, R68.reuse, R24 ;  /* 0x0000001844147220 */ /* 0x040fe20000400000 */
[----:B------:R-:W-:Y:S01]  /*b8a0*/  FMUL R21, R68, R25 ;  /* 0x0000001944157220 */ /* 0x000fe20000400000 */
[C---:B------:R-:W-:Y:S01]  /*b8b0*/  SHF.L.U32 R111, R114.reuse, 0x10, RZ ;  /* 0x00000010726f7819 */ /* 0x040fe200000006ff */
[C---:B------:R-:W-:Y:S01]  /*b8c0*/  FFMA R23, R71.reuse, R88, R23 ;  /* 0x0000005847177223 */ /* 0x040fe20000000017 */
[C---:B------:R-:W-:Y:S01]  /*b8d0*/  FFMA R20, R71.reuse, R87, R20 ;  /* 0x0000005747147223 */ /* 0x040fe20000000014 */
[----:B------:R-:W-:Y:S01]  /*b8e0*/  LOP3.LUT R114, R114, 0xffff0000, RZ, 0xc0, !PT ;  /* 0xffff000072727812 */ /* 0x000fe200078ec0ff */
        /* <DEDUP_REMOVED lines=8> */
[----:B------:R-:W-:Y:S01]  /*b970*/  SHF.L.U32 R113, R115, 0x10, RZ ;  /* 0x0000001073717819 */ /* 0x000fe200000006ff */
[----:B------:R-:W-:Y:S01]  /*b980*/  FFMA R24, R71, R91, R24 ;  /* 0x0000005b47187223 */ /* 0x000fe20000000018 */
[C---:B------:R-:W-:Y:S01]  /*b990*/  FMUL R25, R68.reuse, R29 ;  /* 0x0000001d44197220 */ /* 0x040fe20000400000 */
[----:B------:R-:W-:Y:S01]  /*b9a0*/  LOP3.LUT R116, R115, 0xffff0000, RZ, 0xc0, !PT ;  /* 0xffff000073747812 */ /* 0x000fe200078ec0ff */
[C---:B------:R-:W-:Y:S01]  /*b9b0*/  FMUL R30, R68.reuse, R30 ;  /* 0x0000001e441e7220 */ /* 0x040fe20000400000 */
[----:B------:R-:W-:Y:S01]  /*b9c0*/  F2FP.BF16.F32.PACK_AB R19, R27, R26 ;  /* 0x0000001a1b13723e */ /* 0x000fe200000010ff */
[C---:B------:R-:W-:Y:S01]  /*b9d0*/  FFMA R25, R71.reuse, R94, R25 ;  /* 0x0000005e47197223 */ /* 0x040fe20000000019 */
[----:B------:R-:W-:Y:S01]  /*b9e0*/  FMUL R31, R68, R31 ;  /* 0x0000001f441f7220 */ /* 0x000fe20000400000 */
[----:B------:R-:W-:Y:S01]  /*b9f0*/  FFMA R30, R71, R93, R30 ;  /* 0x0000005d471e7223 */ /* 0x000fe2000000001e */
[----:B------:R-:W-:Y:S01]  /*ba00*/  SHF.L.U32 R115, R120, 0x10, RZ ;  /* 0x0000001078737819 */ /* 0x000fe200000006ff */
[----:B------:R1:W-:Y:S01]  /*ba10*/  STS.128 [R162+0xc400], R16 ;  /* 0x00c40010a2007388 */ /* 0x0003e20000000c00 */
[----:B------:R-:W-:Y:S01]  /*ba20*/  F2FP.BF16.F32.PACK_AB R24, R25, R24 ;  /* 0x000000181918723e */ /* 0x000fe200000010ff */
[C---:B------:R-:W-:Y:S01]  /*ba30*/  FFMA R31, R71.reuse, R96, R31 ;  /* 0x00000060471f7223 */ /* 0x040fe2000000001f */
[C---:B------:R-:W-:Y:S01]  /*ba40*/  FMUL R28, R68.reuse, R32 ;  /* 0x00000020441c7220 */ /* 0x040fe20000400000 */
[C---:B------:R-:W-:Y:S01]  /*ba50*/  FMUL R29, R68.reuse, R33 ;  /* 0x00000021441d7220 */ /* 0x040fe20000400000 */
[----:B------:R-:W-:Y:S01]  /*ba60*/  FMUL R34, R68, R34 ;  /* 0x0000002244227220 */ /* 0x000fe20000400000 */
[----:B------:R-:W-:Y:S01]  /*ba70*/  LOP3.LUT R118, R120, 0xffff0000, RZ, 0xc0, !PT ;  /* 0xffff000078767812 */ /* 0x000fe200078ec0ff */
[----:B------:R-:W-:Y:S01]  /*ba80*/  FFMA R28, R71, R95, R28 ;  /* 0x0000005f471c7223 */ /* 0x000fe2000000001c */
[----:B------:R-:W-:Y:S01]  /*ba90*/  F2FP.BF16.F32.PACK_AB R25, R31, R30 ;  /* 0x0000001e1f19723e */ /* 0x000fe200000010ff */
[C---:B------:R-:W-:Y:S01]  /*baa0*/  FFMA R29, R71.reuse, R98, R29 ;  /* 0x00000062471d7223 */ /* 0x040fe2000000001d */
[----:B------:R-:W-:Y:S01]  /*bab0*/  FFMA R34, R71, R97, R34 ;  /* 0x0000006147227223 */ /* 0x000fe20000000022 */
[C---:B------:R-:W-:Y:S01]  /*bac0*/  FMUL R35, R68.reuse, R35 ;  /* 0x0000002344237220 */ /* 0x040fe20000400000 */
[----:B------:R-:W-:Y:S01]  /*bad0*/  SHF.L.U32 R117, R121, 0x10, RZ ;  /* 0x0000001079757819 */ /* 0x000fe200000006ff */
[C---:B------:R-:W-:Y:S01]  /*bae0*/  FMUL R32, R68.reuse, R36 ;  /* 0x0000002444207220 */ /* 0x040fe20000400000 */
[----:B------:R-:W-:Y:S01]  /*baf0*/  F2FP.BF16.F32.PACK_AB R26, R29, R28 ;  /* 0x0000001c1d1a723e */ /* 0x000fe200000010ff */
[C---:B------:R-:W-:Y:S01]  /*bb00*/  FFMA R35, R71.reuse, R100, R35 ;  /* 0x0000006447237223 */ /* 0x040fe20000000023 */
[C---:B------:R-:W-:Y:S01]  /*bb10*/  FMUL R33, R68.reuse, R37 ;  /* 0x0000002544217220 */ /* 0x040fe20000400000 */
[----:B------:R-:W-:Y:S01]  /*bb20*/  FFMA R32, R71, R99, R32 ;  /* 0x0000006347207223 */ /* 0x000fe20000000020 */
        /* <DEDUP_REMOVED lines=29> */
[C---:B------:R-:W-:Y:S01]  /*bd00*/  FMUL R47, R68.reuse, R47 ;  /* 0x0000002f442f7220 */ /* 0x040fe20000400000 */
[C---:B------:R-:W-:Y:S01]  /*bd10*/  FMUL R44, R68.reuse, R48 ;  /* 0x00000030442c7220 */ /* 0x040fe20000400000 */
[----:B------:R-:W-:Y:S01]  /*bd20*/  FMUL R45, R68, R49 ;  /* 0x00000031442d7220 */ /* 0x000fe20000400000 */
[----:B------:R1:W-:Y:S01]  /*bd30*/  STS.128 [R147+0xc400], R32 ;  /* 0x00c4002093007388 */ /* 0x0003e20000000c00 */
[C---:B------:R-:W-:Y:S01]  /*bd40*/  SHF.L.U32 R123, R128.reuse, 0x10, RZ ;  /* 0x00000010807b7819 */ /* 0x040fe200000006ff */
[----:B------:R-:W-:Y:S01]  /*bd50*/  FFMA R46, R71, R109, R46 ;  /* 0x0000006d472e7223 */ /* 0x000fe2000000002e */
[----:B------:R-:W-:Y:S01]  /*bd60*/  F2FP.BF16.F32.PACK_AB R40, R41, R40 ;  /* 0x000000282928723e */ /* 0x000fe200000010ff */
[C---:B------:R-:W-:Y:S01]  /*bd70*/  FFMA R47, R71.reuse, R112, R47 ;  /* 0x00000070472f7223 */ /* 0x040fe2000000002f */
[C---:B------:R-:W-:Y:S01]  /*bd80*/  FFMA R44, R71.reuse, R111, R44 ;  /* 0x0000006f472c7223 */ /* 0x040fe2000000002c */
[----:B------:R-:W-:Y:S01]  /*bd90*/  LOP3.LUT R126, R128, 0xffff0000, RZ, 0xc0, !PT ;  /* 0xffff0000807e7812 */ /* 0x000fe200078ec0ff */
[C---:B------:R-:W-:Y:S01]  /*bda0*/  FFMA R45, R71.reuse, R114, R45 ;  /* 0x00000072472d7223 */ /* 0x040fe2000000002d */
[C---:B------:R-:W-:Y:S01]  /*bdb0*/  FMUL R50, R68.reuse, R50 ;  /* 0x0000003244327220 */ /* 0x040fe20000400000 */
[C---:B------:R-:W-:Y:S01]  /*bdc0*/  FMUL R51, R68.reuse, R51 ;  /* 0x0000003344337220 */ /* 0x040fe20000400000 */
[C---:B------:R-:W-:Y:S01]  /*bdd0*/  FMUL R48, R68.reuse, R52 ;  /* 0x0000003444307220 */ /* 0x040fe20000400000 */
[C---:B------:R-:W-:Y:S01]  /*bde0*/  FMUL R49, R68.reuse, R53 ;  /* 0x0000003544317220 */ /* 0x040fe20000400000 */
[C---:B------:R-:W-:Y:S01]  /*bdf0*/  FFMA R50, R71.reuse, R113, R50 ;  /* 0x0000007147327223 */ /* 0x040fe20000000032 */
        /* <DEDUP_REMOVED lines=9> */
[----:B------:R-:W-:Y:S01]  /*be90*/  FFMA R55, R71, R120, R55 ;  /* 0x0000007847377223 */ /* 0x000fe20000000037 */
[C---:B------:R-:W-:Y:S01]  /*bea0*/  FMUL R59, R68.reuse, R59 ;  /* 0x0000003b443b7220 */ /* 0x040fe20000400000 */
[----:B------:R-:W-:Y:S01]  /*beb0*/  F2FP.BF16.F32.PACK_AB R41, R47, R46 ;  /* 0x0000002e2f29723e */ /* 0x000fe200000010ff */
[----:B------:R-:W-:Y:S01]  /*bec0*/  FFMA R52, R71, R119, R52 ;  /* 0x0000007747347223 */ /* 0x000fe20000000034 */
[----:B------:R-:W-:Y:S01]  /*bed0*/  F2FP.BF16.F32.PACK_AB R42, R45, R44 ;  /* 0x0000002c2d2a723e */ /* 0x000fe200000010ff */
[C---:B------:R-:W-:Y:S01]  /*bee0*/  FMUL R56, R68.reuse, R60 ;  /* 0x0000003c44387220 */ /* 0x040fe20000400000 */
[----:B------:R-:W-:Y:S01]  /*bef0*/  F2FP.BF16.F32.PACK_AB R43, R51, R50 ;  /* 0x00000032332b723e */ /* 0x000fe200000010ff */
[----:B------:R-:W-:Y:S01]  /*bf00*/  FFMA R53, R71, R122, R53 ;  /* 0x0000007a47357223 */ /* 0x000fe20000000035 */
[----:B------:R-:W-:Y:S01]  /*bf10*/  SHF.L.U32 R125, R129, 0x10, RZ ;  /* 0x00000010817d7819 */ /* 0x000fe200000006ff */
[C---:B------:R-:W-:Y:S01]  /*bf20*/  FMUL R57, R68.reuse, R61 ;  /* 0x0000003d44397220 */ /* 0x040fe20000400000 */
[----:B------:R-:W-:Y:S01]  /*bf30*/  FFMA R58, R71, R121, R58 ;  /* 0x00000079473a7223 */ /* 0x000fe2000000003a */
[----:B------:R1:W-:Y:S01]  /*bf40*/  STS.128 [R160+0xc400], R40 ;  /* 0x00c40028a0007388 */ /* 0x0003e20000000c00 */
[----:B------:R-:W-:Y:S01]  /*bf50*/  LOP3.LUT R128, R129, 0xffff0000, RZ, 0xc0, !PT ;  /* 0xffff000081807812 */ /* 0x000fe200078ec0ff */
[----:B------:R-:W-:Y:S01]  /*bf60*/  FMUL R62, R68, R62 ;  /* 0x0000003e443e7220 */ /* 0x000fe20000400000 */
[C---:B------:R-:W-:Y:S01]  /*bf70*/  FFMA R59, R71.reuse, R124, R59 ;  /* 0x0000007c473b7223 */ /* 0x040fe2000000003b */
[----:B------:R-:W-:Y:S01]  /*bf80*/  SHF.L.U32 R127, R130, 0x10, RZ ;  /* 0x00000010827f7819 */ /* 0x000fe200000006ff */
[----:B------:R-:W-:Y:S01]  /*bf90*/  FMUL R63, R68, R63 ;  /* 0x0000003f443f7220 */ /* 0x000fe20000400000 */
[C---:B------:R-:W-:Y:S01]  /*bfa0*/  FFMA R56, R71.reuse, R123, R56 ;  /* 0x0000007b47387223 */ /* 0x040fe20000000038 */
[----:B------:R-:W-:Y:S01]  /*bfb0*/  LOP3.LUT R130, R130, 0xffff0000, RZ, 0xc0, !PT ;  /* 0xffff000082827812 */ /* 0x000fe200078ec0ff */
[C---:B------:R-:W-:Y:S01]  /*bfc0*/  FMUL R60, R68.reuse, R64 ;  /* 0x00000040443c7220 */ /* 0x040fe20000400000 */
[----:B------:R-:W-:Y:S01]  /*bfd0*/  FFMA R57, R71, R126, R57 ;  /* 0x0000007e47397223 */ /* 0x000fe20000000039 */
[----:B------:R-:W-:Y:S01]  /*bfe0*/  SHF.L.U32 R129, R131, 0x10, RZ ;  /* 0x0000001083817819 */ /* 0x000fe200000006ff */
[C---:B------:R-:W-:Y:S01]  /*bff0*/  FMUL R61, R68.reuse, R65 ;  /* 0x00000041443d7220 */ /* 0x040fe20000400000 */
[----:B------:R-:W-:Y:S01]  /*c000*/  FFMA R62, R71, R125, R62 ;  /* 0x0000007d473e7223 */ /* 0x000fe2000000003e */
[----:B------:R-:W-:Y:S01]  /*c010*/  LOP3.LUT R132, R131, 0xffff0000, RZ, 0xc0, !PT ;  /* 0xffff000083847812 */ /* 0x000fe200078ec0ff */
[C---:B------:R-:W-:Y:S01]  /*c020*/  FMUL R66, R68.reuse, R66 ;  /* 0x0000004244427220 */ /* 0x040fe20000400000 */
[----:B------:R-:W-:Y:S01]  /*c030*/  F2FP.BF16.F32.PACK_AB R48, R49, R48 ;  /* 0x000000303130723e */ /* 0x000fe200000010ff */
[----:B------:R-:W-:Y:S01]  /*c040*/  FFMA R63, R71, R128, R63 ;  /* 0x00000080473f7223 */ /* 0x000fe2000000003f */
[----:B------:R-:W-:Y:S01]  /*c050*/  FMUL R67, R68, R67 ;  /* 0x0000004344437220 */ /* 0x000fe20000400000 */
        /* <DEDUP_REMOVED lines=12> */
[----:B------:R-:W-:Y:S03]  /*c120*/  ISETP.NE.AND P0, PT, R152, RZ, PT ;  /* 0x000000ff9800720c */ /* 0x000fe60003f05270 */
[----:B------:R1:W-:Y:S01]  /*c130*/  STS.128 [R158+0xc400], R56 ;  /* 0x00c400389e007388 */ /* 0x0003e20000000c00 */
[----:B------:R-:W-:Y:S01]  /*c140*/  @!PT LDS RZ, [RZ] ;  /* 0x00000000fffff984 */ /* 0x000fe20000000800 */
[----:B------:R-:W-:Y:S01]  /*c150*/  @!PT LDS RZ, [RZ] ;  /* 0x00000000fffff984 */ /* 0x000fe20000000800 */
[----:B------:R-:W-:Y:S01]  /*c160*/  @!PT LDS RZ, [RZ] ;  /* 0x00000000fffff984 */ /* 0x000fe20000000800 */
[----:B------:R-:W-:Y:S01]  /*c170*/  @!PT LDS RZ, [RZ] ;  /* 0x00000000fffff984 */ /* 0x000fe20000000800 */
[----:B------:R2:W-:Y:S07]  /*c180*/  MEMBAR.ALL.CTA ;  /* 0x0000000000007992 */ /* 0x0005ee0000008000 */
[----:B--2---:R-:W2:Y:S02]  /*c190*/  FENCE.VIEW.ASYNC.S ;  /* 0x00000000000073c6 */ /* 0x004ea40000000000 */
[----:B--2---:R-:W-:Y:S06]  /*c1a0*/  BAR.SYNC.DEFER_BLOCKING 0x1, 0x80 ;  /* 0x0042000000007b1d */ /* 0x004fec0000010000 */
[----:B------:R-:W-:Y:S05]  /*c1b0*/  @P0 BRA `(.L_x_144) ;  /* 0x0000000000280947 */ /* 0x000fea0003800000 */
[----:B------:R-:W2:Y:S01]  /*c1c0*/  LDCU.64 UR6, c[0x0][0x348] ;  /* 0x00006900ff0677ac */ /* 0x000ea20008000a00 */
[----:B------:R-:W-:Y:S02]  /*c1d0*/  UIADD3 UR9, UPT, UPT, UR53, UR39, URZ ;  /* 0x0000002735097290 */ /* 0x000fe4000fffe0ff */
[----:B------:R-:W-:Y:S01]  /*c1e0*/  UIADD3 UR8, UPT, UPT, UR46, 0xc400, URZ ;  /* 0x0000c4002e087890 */ /* 0x000fe2000fffe0ff */
[----:B------:R-:W-:Y:S01]  /*c1f0*/  UMOV UR10, UR50 ;  /* 0x00000032000a7c82 */ /* 0x000fe20008000000 */
[----:B------:R-:W-:Y:S01]  /*c200*/  UMOV UR11, UR44 ;  /* 0x0000002c000b7c82 */ /* 0x000fe20008000000 */
[----:B--2---:R-:W-:Y:S04]  /*c210*/  UIADD3 UR4, UP0, UPT, UR6, 0xa80, URZ ;  /* 0x00000a8006047890 */ /* 0x004fe8000ff1e0ff */
[----:B------:R-:W-:Y:S09]  /*c220*/  UIADD3.X UR5, UPT, UPT, URZ, UR7, URZ, UP0, !UPT ;  /* 0x00000007ff057290 */ /* 0x000ff200087fe4ff */
[----:B------:R2:W-:Y:S01]  /*c230*/  UTMASTG.3D [UR8], [UR4] ;  /* 0x00000008040073b5 */ /* 0x0005e20008010000 */
[----:B------:R0:W-:Y:S01]  /*c240*/  UTMACMDFLUSH ;  /* 0x00000000000079b7 */ /* 0x0001e20000000000 */
[----:B--2---:R-:W-:Y:S04]  /*c250*/  DEPBAR.LE SB0, 0x1 ;  /* 0x000080400000791a */ /* 0x004fe80000000000 */
.L_x_144:
[----:B------:R-:W-:Y:S05]  /*c260*/  BSYNC.RECONVERGENT B0 ;  /* 0x0000000000007941 */ /* 0x000fea0003800200 */
.L_x_143:
[----:B------:R-:W-:Y:S01]  /*c270*/  BAR.SYNC.DEFER_BLOCKING 0x1, 0x80 ;  /* 0x0042000000007b1d */ /* 0x000fe20000010000 */
[----:B------:R-:W-:Y:S09]  /*c280*/  UISETP.NE.AND UP0, UPT, UR54, -0x4, UPT ;  /* 0xfffffffc3600788c */ /* 0x000ff2000bf05270 */
[----:B------:R-:W-:Y:S05]  /*c290*/  BRA.U !UP0, `(.L_x_145) ;  /* 0x0000000108247547 */ /* 0x000fea000b800000 */
[----:B------:R-:W-:Y:S01]  /*c2a0*/  ISETP.NE.AND P0, PT, R157, RZ, PT ;  /* 0x000000ff9d00720c */ /* 0x000fe20003f05270 */
[----:B------:R-:W-:Y:S01]  /*c2b0*/  IMAD.U32 R0, RZ, RZ, UR52 ;  /* 0x00000034ff007e24 */ /* 0x000fe2000f8e00ff */
[----:B------:R-:W-:Y:S04]  /*c2c0*/  UIADD3 UR4, UPT, UPT, UR52, 0x1, URZ ;  /* 0x0000000134047890 */ /* 0x000fe8000fffe0ff */
[----:B------:R-:W-:Y:S04]  /*c2d0*/  UISETP.NE.AND UP0, UPT, UR4, 0x4, UPT ;  /* 0x000000040400788c */ /* 0x000fe8000bf05270 */
[----:B------:R-:W-:Y:S03]  /*c2e0*/  USEL UR52, UR4, URZ, UP0 ;  /* 0x000000ff04347287 */ /* 0x000fe60008000000 */
[----:B------:R-:W-:Y:S05]  /*c2f0*/  @P0 LEA R0, R0, UR46, 0x3 ;  /* 0x0000002e00000c11 */ /* 0x000fea000f8e18ff */
[----:B------:R-:W-:Y:S05]  /*c300*/  @P0 VIADD R0, R0, 0x60 ;  /* 0x0000006000000836 */ /* 0x000fea0000000000 */
[----:B------:R-:W-:Y:S04]  /*c310*/  @P0 PRMT R0, R165, 0x654, R0 ;  /* 0x00000654a5000816 */ /* 0x000fe80000000000 */
[----:B------:R2:W-:Y:S03]  /*c320*/  @P0 SYNCS.ARRIVE.TRANS64.RED.A1T0 RZ, [R0+URZ], RZ ;  /* 0x000000ff00ff09a7 */ /* 0x0005e600081004ff */
.L_x_145:
[----:B------:R-:W-:Y:S01]  /*c330*/  R2UR UR6, R156 ;  /* 0x000000009c0672ca */ /* 0x000fe200000e0000 */
[----:B------:R-:W-:Y:S01]  /*c340*/  UIADD3 UR54, UPT, UPT, UR54, 0x4, URZ ;  /* 0x0000000436367890 */ /* 0x000fe2000fffe0ff */
[----:B------:R-:W-:Y:S01]  /*c350*/  R2UR UR5, R141 ;  /* 0x000000008d0572ca */ /* 0x000fe200000e0000 */
[----:B------:R-:W-:Y:S01]  /*c360*/  ULOP3.LUT UR38, UR38, 0x1, URZ, 0x3c, !UPT ;  /* 0x0000000126267892 */ /* 0x000fe2000f8e3cff */
[----:B------:R-:W-:Y:S01]  /*c370*/  R2UR UR4, R142 ;  /* 0x000000008e0472ca */ /* 0x000fe200000e0000 */
[----:B------:R-:W-:Y:S01]  /*c380*/  UMOV UR44, UR63 ;  /* 0x0000003f002c7c82 */ /* 0x000fe20008000000 */
[C---:B------:R-:W-:Y:S04]  /*c390*/  ISETP.NE.AND P0, PT, R146.reuse, 0x2, PT ;  /* 0x000000029200780c */ /* 0x040fe80003f05270 */
[----:B------:R-:W-:Y:S02]  /*c3a0*/  SEL R3, RZ, 0x1, P0 ;  /* 0x00000001ff037807 */ /* 0x000fe40000000000 */
[----:B------:R-:W-:Y:S01]  /*c3b0*/  SEL R146, R146, RZ, P0 ;  /* 0x000000ff92927207 */ /* 0x000fe20000000000 */
[----:B------:R-:W-:Y:S01]  /*c3c0*/  UISETP.NE.AND UP0, UPT, UR6, URZ, UPT ;  /* 0x000000ff0600728c */ /* 0x000fe2000bf05270 */
[----:B------:R-:W-:Y:S01]  /*c3d0*/  LOP3.LUT R148, R148, R3, RZ, 0x3c, !PT ;  /* 0x0000000394947212 */ /* 0x000fe200078e3cff */
[----:B------:R-:W-:Y:S02]  /*c3e0*/  UIADD3 UR20, UPT, UPT, UR36, UR5, URZ ;  /* 0x0000000524147290 */ /* 0x000fe4000fffe0ff */
[----:B------:R-:W-:Y:S05]  /*c3f0*/  UIADD3 UR28, UPT, UPT, UR37, UR4, URZ ;  /* 0x00000004251c7290 */ /* 0x000fea000fffe0ff */
[----:B------:R-:W-:Y:S07]  /*c400*/  BRA.U UP0, `(.L_x_146) ;  /* 0xffffff9d00887547 */ /* 0x000fee000b83ffff */
[----:B------:R-:W3:Y:S01]  /*c410*/  S2UR UR4, SR_CgaCtaId ;  /* 0x00000000000479c3 */ /* 0x000ee20000008800 */
[----:B------:R-:W-:-:S13]  /*c420*/  R2UR UR5, R143 ;  /* 0x000000008f0572ca */ /* 0x000fda00000e0000 */
[----:B------:R-:W-:Y:S02]  /*c430*/  UISETP.NE.AND UP0, UPT, UR5, URZ, UPT ;  /* 0x000000ff0500728c */ /* 0x000fe4000bf05270 */
[----:B---3--:R-:W-:Y:S02]  /*c440*/  ULOP3.LUT UR5, UR4, 0x1, URZ, 0x3c, !UPT ;  /* 0x0000000104057892 */ /* 0x008fe4000f8e3cff */
[----:B------:R-:W-:-:S04]  /*c450*/  UIADD3 UR4, UPT, UPT, UR46, 0xe0, URZ ;  /* 0x000000e02e047890 */ /* 0x000fc8000fffe0ff */
[----:B------:R-:W-:-:S09]  /*c460*/  UPRMT UR4, UR5, 0x654, UR4 ;  /* 0x0000065405047896 */ /* 0x000fd20008000004 */
[----:B------:R-:W-:Y:S01]  /*c470*/  SYNCS.ARRIVE.TRANS64.RED.A1T0 RZ, [UR4], RZ ;  /* 0x000000ffffff79a7 */ /* 0x000fe20008100404 */
[----:B------:R-:W-:Y:S01]  /*c480*/  SYNCS.ARRIVE.TRANS64.A1T0 RZ, [UR46+0xe0], RZ ;  /* 0x0000e0ffffff79a7 */ /* 0x000fe2000810002e */
[----:B------:R-:W-:Y:S05]  /*c490*/  BRA.U !UP0, `(.L_x_147) ;  /* 0x0000000108487547 */ /* 0x000fea000b800000 */
[----:B------:R-:W3:Y:S02]  /*c4a0*/  LDCU.64 UR4, c[0x0][0xc90] ;  /* 0x00019200ff0477ac */ /* 0x000ee40008000a00 */
[----:B---3--:R-:W-:-:S04]  /*c4b0*/  UISETP.NE.U32.AND UP0, UPT, UR4, URZ, UPT ;  /* 0x000000ff0400728c */ /* 0x008fc8000bf05070 */
[----:B------:R-:W-:-:S09]  /*c4c0*/  UISETP.NE.AND.EX UP0, UPT, UR5, URZ, UPT, UP0 ;  /* 0x000000ff0500728c */ /* 0x000fd2000bf05300 */
[----:B------:R-:W-:Y:S05]  /*c4d0*/  BRA.U UP0, `(.L_x_148) ;  /* 0x00000001000c7547 */ /* 0x000fea000b800000 */
[----:B------:R-:W-:-:S13]  /*c4e0*/  FSETP.NEU.AND P0, PT, R71, RZ, PT ;  /* 0x000000ff4700720b */ /* 0x000fda0003f0d000 */
[----:B------:R-:W-:Y:S05]  /*c4f0*/  @!P0 EXIT ;  /* 0x000000000000894d */ /* 0x000fea0003800000 */
[----:B------:R-:W-:Y:S05]  /*c500*/  BRA `(.L_x_147) ;  /* 0x00000000002c7947 */ /* 0x000fea0003800000 */
.L_x_148:
[----:B------:R-:W-:Y:S01]  /*c510*/  ISETP.NE.AND P0, PT, R145, RZ, PT ;  /* 0x000000ff9100720c */ /* 0x000fe20003f05270 */
[----:B------:R-:W-:-:S12]  /*c520*/  BSSY.RECONVERGENT B0, `(.L_x_147) ;  /* 0x0000009000007945 */ /* 0x000fd80003800200 */
[----:B------:R-:W-:Y:S05]  /*c530*/  @P0 BRA `(.L_x_149) ;  /* 0x0000000000140947 */ /* 0x000fea0003800000 */
[----:B------:R-:W3:Y:S02]  /*c540*/  LDCU.64 UR4, c[0x0][0xc88] ;  /* 0x00019100ff0477ac */ /* 0x000ee40008000a00 */
[----:B---3--:R-:W-:-:S04]  /*c550*/  ISETP.NE.U32.AND P0, PT, RZ, UR4, PT ;  /* 0x00000004ff007c0c */ /* 0x008fc8000bf05070 */
[----:B------:R-:W-:-:S13]  /*c560*/  ISETP.NE.AND.EX P0, PT, RZ, UR5, PT, P0 ;  /* 0x00000005ff007c0c */ /* 0x000fda000bf05300 */
[----:B------:R-:W-:Y:S05]  /*c570*/  @!P0 EXIT ;  /* 0x000000000000894d */ /* 0x000fea0003800000 */
[----:B------:R-:W-:Y:S05]  /*c580*/  BRA `(.L_x_150) ;  /* 0x0000000000087947 */ /* 0x000fea0003800000 */
.L_x_149:
[----:B------:R-:W-:-:S13]  /*c590*/  FSETP.NEU.AND P0, PT, R71, RZ, PT ;  /* 0x000000ff4700720b */ /* 0x000fda0003f0d000 */
[----:B------:R-:W-:Y:S05]  /*c5a0*/  @!P0 EXIT ;  /* 0x000000000000894d */ /* 0x000fea0003800000 */
.L_x_150:
[----:B------:R-:W-:Y:S05]  /*c5b0*/  BSYNC.RECONVERGENT B0 ;  /* 0x0000000000007941 */ /* 0x000fea0003800200 */
.L_x_147:
[----:B------:R-:W3:Y:S01]  /*c5c0*/  S2UR UR5, SR_CgaCtaId ;  /* 0x00000000000579c3 */ /* 0x000ee20000008800 */
[----:B------:R-:W-:Y:S01]  /*c5d0*/  ULEA UR4, UR52, UR46, 0x3 ;  /* 0x0000002e34047291 */ /* 0x000fe2000f8e18ff */
[----:B------:R-:W-:-:S04]  /*c5e0*/  DEPBAR.LE SB0, 0x0 ;  /* 0x000080000000791a */ /* 0x000fc80000000000 */
[----:B------:R-:W-:-:S04]  /*c5f0*/  UIADD3 UR4, UPT, UPT, UR4, 0x60, URZ ;  /* 0x0000006004047890 */ /* 0x000fc8000fffe0ff */
[----:B---3--:R-:W-:-:S09]  /*c600*/  UPRMT UR4, UR5, 0x654, UR4 ;  /* 0x0000065405047896 */ /* 0x008fd20008000004 */
[----:B------:R-:W-:Y:S01]  /*c610*/  SYNCS.ARRIVE.TRANS64.RED.A1T0 RZ, [UR4], RZ ;  /* 0x000000ffffff79a7 */ /* 0x000fe20008100404 */
[----:B------:R-:W-:Y:S05]  /*c620*/  EXIT ;  /* 0x000000000000794d */ /* 0x000fea0003800000 */
.L_x_24:
[----:B-1----:R1:W3:Y:S02]  /*c630*/  SYNCS.PHASECHK.TRANS64.TRYWAIT P0, [R0+URZ+0xd0], R3 ;  /* 0x0000d003000075a7 */ /* 0x0022e400080011ff */
[----:B---3--:R-:W-:Y:S05]  /*c640*/  @!P0 NANOSLEEP.SYNCS 0x989680 ;  /* 0x009896800000895d */ /* 0x008fea0003900000 */
[----:B------:R-:W3:Y:S02]  /*c650*/  @!P0 SYNCS.PHASECHK.TRANS64 P0, [R0+URZ+0xd0], R3 ;  /* 0x0000d003000085a7 */ /* 0x000ee400080010ff */
[----:B---3--:R-:W-:Y:S05]  /*c660*/  @!P0 BRA `(.L_x_24) ;  /* 0xfffffffc00f08947 */ /* 0x008fea000383ffff */
[----:B------:R-:W-:Y:S05]  /*c670*/  BRA `(.L_x_151) ;  /* 0xffffff5400507947 */ /* 0x000fea000383ffff */
.L_x_27:
[----:B-1----:R-:W-:-:S07]  /*c680*/  MOV R0, UR5 ;  /* 0x0000000500007c02 */ /* 0x002fce0008000f00 */
.L_x_152:
[----:B-1----:R1:W3:Y:S02]  /*c690*/  SYNCS.PHASECHK.TRANS64.TRYWAIT P0, [R0+URZ+0x20], R3 ;  /* 0x00002003000075a7 */ /* 0x0022e400080011ff */
[----:B---3--:R-:W-:Y:S05]  /*c6a0*/  @!P0 NANOSLEEP.SYNCS 0x989680 ;  /* 0x009896800000895d */ /* 0x008fea0003900000 */
[----:B------:R-:W3:Y:S02]  /*c6b0*/  @!P0 SYNCS.PHASECHK.TRANS64 P0, [R0+URZ+0x20], R3 ;  /* 0x00002003000085a7 */ /* 0x000ee400080010ff */
[----:B---3--:R-:W-:Y:S05]  /*c6c0*/  @!P0 BRA `(.L_x_152) ;  /* 0xfffffffc00f08947 */ /* 0x008fea000383ffff */
[----:B------:R-:W-:Y:S05]  /*c6d0*/  BRA `(.L_x_26) ;  /* 0xffffff5400ac7947 */ /* 0x000fea000383ffff */
.L_x_36:
[----:B-1----:R-:W-:-:S07]  /*c6e0*/  MOV R0, UR6 ;  /* 0x0000000600007c02 */ /* 0x002fce0008000f00 */
.L_x_153:
[----:B-1----:R1:W2:Y:S02]  /*c6f0*/  SYNCS.PHASECHK.TRANS64.TRYWAIT P0, [R0+URZ+0x20], R3 ;  /* 0x00002003000075a7 */ /* 0x0022a400080011ff */
[----:B--2---:R-:W-:Y:S05]  /*c700*/  @!P0 NANOSLEEP.SYNCS 0x989680 ;  /* 0x009896800000895d */ /* 0x004fea0003900000 */
[----:B------:R-:W2:Y:S02]  /*c710*/  @!P0 SYNCS.PHASECHK.TRANS64 P0, [R0+URZ+0x20], R3 ;  /* 0x00002003000085a7 */ /* 0x000ea400080010ff */
[----:B--2---:R-:W-:Y:S05]  /*c720*/  @!P0 BRA `(.L_x_153) ;  /* 0xfffffffc00f08947 */ /* 0x004fea000383ffff */
[----:B------:R-:W-:Y:S05]  /*c730*/  BRA `(.L_x_35) ;  /* 0xffffff5800c87947 */ /* 0x000fea000383ffff */
.L_x_43:
[----:B-1----:R1:W4:Y:S02]  /*c740*/  SYNCS.PHASECHK.TRANS64.TRYWAIT P0, [R3+URZ+0x90], R0 ;  /* 0x00009000030075a7 */ /* 0x00232400080011ff */
[----:B----4-:R-:W-:Y:S05]  /*c750*/  @!P0 NANOSLEEP.SYNCS 0x989680 ;  /* 0x009896800000895d */ /* 0x010fea0003900000 */
[----:B------:R-:W4:Y:S02]  /*c760*/  @!P0 SYNCS.PHASECHK.TRANS64 P0, [R3+URZ+0x90], R0 ;  /* 0x00009000030085a7 */ /* 0x000f2400080010ff */
[----:B----4-:R-:W-:Y:S05]  /*c770*/  @!P0 BRA `(.L_x_43) ;  /* 0xfffffffc00f08947 */ /* 0x010fea000383ffff */
[----:B------:R-:W-:Y:S05]  /*c780*/  BRA `(.L_x_154) ;  /* 0xffffff5c00c07947 */ /* 0x000fea000383ffff */
.L_x_47:
[----:B-1----:R-:W-:-:S07]  /*c790*/  MOV R0, UR4 ;  /* 0x0000000400007c02 */ /* 0x002fce0008000f00 */
.L_x_155:
[----:B-1----:R1:W2:Y:S02]  /*c7a0*/  SYNCS.PHASECHK.TRANS64.TRYWAIT P0, [R0+URZ], R3 ;  /* 0x00000003000075a7 */ /* 0x0022a400080011ff */
[----:B--2---:R-:W-:Y:S05]  /*c7b0*/  @!P0 NANOSLEEP.SYNCS 0x989680 ;  /* 0x009896800000895d */ /* 0x004fea0003900000 */
[----:B------:R-:W2:Y:S02]  /*c7c0*/  @!P0 SYNCS.PHASECHK.TRANS64 P0, [R0+URZ], R3 ;  /* 0x00000003000085a7 */ /* 0x000ea400080010ff */
[----:B--2---:R-:W-:Y:S05]  /*c7d0*/  @!P0 BRA `(.L_x_155) ;  /* 0xfffffffc00f08947 */ /* 0x004fea000383ffff */
[----:B------:R-:W-:Y:S05]  /*c7e0*/  BRA `(.L_x_156) ;  /* 0xffffff64006c7947 */ /* 0x000fea000383ffff */
.L_x_48:
[----:B------:R-:W-:-:S07]  /*c7f0*/  MOV R0, UR5 ;  /* 0x0000000500007c02 */ /* 0x000fce0008000f00 */
.L_x_157:
[----:B-1----:R1:W2:Y:S02]  /*c800*/  SYNCS.PHASECHK.TRANS64.TRYWAIT P0, [R0+URZ], R3 ;  /* 0x00000003000075a7 */ /* 0x0022a400080011ff */
[----:B--2---:R-:W-:Y:S05]  /*c810*/  @!P0 NANOSLEEP.SYNCS 0x989680 ;  /* 0x009896800000895d */ /* 0x004fea0003900000 */
[----:B------:R-:W2:Y:S02]  /*c820*/  @!P0 SYNCS.PHASECHK.TRANS64 P0, [R0+URZ], R3 ;  /* 0x00000003000085a7 */ /* 0x000ea400080010ff */
[----:B--2---:R-:W-:Y:S05]  /*c830*/  @!P0 BRA `(.L_x_157) ;  /* 0xfffffffc00f08947 */ /* 0x004fea000383ffff */
[----:B------:R-:W-:Y:S05]  /*c840*/  BRA `(.L_x_158) ;  /* 0xffffff6400787947 */ /* 0x000fea000383ffff */
.L_x_49:
[----:B------:R-:W-:-:S07]  /*c850*/  MOV R0, UR5 ;  /* 0x0000000500007c02 */ /* 0x000fce0008000f00 */
.L_x_159:
[----:B-1----:R1:W2:Y:S02]  /*c860*/  SYNCS.PHASECHK.TRANS64.TRYWAIT P0, [R0+URZ], R3 ;  /* 0x00000003000075a7 */ /* 0x0022a400080011ff */
[----:B--2---:R-:W-:Y:S05]  /*c870*/  @!P0 NANOSLEEP.SYNCS 0x989680 ;  /* 0x009896800000895d */ /* 0x004fea0003900000 */
[----:B------:R-:W2:Y:S02]  /*c880*/  @!P0 SYNCS.PHASECHK.TRANS64 P0, [R0+URZ], R3 ;  /* 0x00000003000085a7 */ /* 0x000ea400080010ff */
[----:B--2---:R-:W-:Y:S05]  /*c890*/  @!P0 BRA `(.L_x_159) ;  /* 0xfffffffc00f08947 */ /* 0x004fea000383ffff */
[----:B------:R-:W-:Y:S05]  /*c8a0*/  BRA `(.L_x_160) ;  /* 0xffffff6400847947 */ /* 0x000fea000383ffff */
.L_x_52:
[----:B--2---:R2:W3:Y:S02]  /*c8b0*/  SYNCS.PHASECHK.TRANS64.TRYWAIT P0, [R0+URZ+0xc0], R5 ;  /* 0x0000c005000075a7 */ /* 0x0044e400080011ff */
[----:B---3--:R-:W-:Y:S05]  /*c8c0*/  @!P0 NANOSLEEP.SYNCS 0x989680 ;  /* 0x009896800000895d */ /* 0x008fea0003900000 */
[----:B------:R-:W3:Y:S02]  /*c8d0*/  @!P0 SYNCS.PHASECHK.TRANS64 P0, [R0+URZ+0xc0], R5 ;  /* 0x0000c005000085a7 */ /* 0x000ee400080010ff */
[----:B---3--:R-:W-:Y:S05]  /*c8e0*/  @!P0 BRA `(.L_x_52) ;  /* 0xfffffffc00f08947 */ /* 0x008fea000383ffff */
[----:B------:R-:W-:Y:S05]  /*c8f0*/  BRA `(.L_x_161) ;  /* 0xffffff6400e87947 */ /* 0x000fea000383ffff */
.L_x_53:
[----:B------:R-:W-:-:S07]  /*c900*/  MOV R0, UR4 ;  /* 0x0000000400007c02 */ /* 0x000fce0008000f00 */
.L_x_162:
[----:B--2---:R2:W3:Y:S02]  /*c910*/  SYNCS.PHASECHK.TRANS64.TRYWAIT P0, [R0+URZ+0xa0], R7 ;  /* 0x0000a007000075a7 */ /* 0x0044e400080011ff */
[----:B---3--:R-:W-:Y:S05]  /*c920*/  @!P0 NANOSLEEP.SYNCS 0x989680 ;  /* 0x009896800000895d */ /* 0x008fea0003900000 */
[----:B------:R-:W3:Y:S02]  /*c930*/  @!P0 SYNCS.PHASECHK.TRANS64 P0, [R0+URZ+0xa0], R7 ;  /* 0x0000a007000085a7 */ /* 0x000ee400080010ff */
[----:B---3--:R-:W-:Y:S05]  /*c940*/  @!P0 BRA `(.L_x_162) ;  /* 0xfffffffc00f08947 */ /* 0x008fea000383ffff */
[----:B------:R-:W-:Y:S05]  /*c950*/  BRA `(.L_x_163) ;  /* 0xffffff6400f87947 */ /* 0x000fea000383ffff */
.L_x_54:
[----:B--2---:R2:W3:Y:S02]  /*c960*/  SYNCS.PHASECHK.TRANS64.TRYWAIT P1, [R0+URZ+0x90], R5 ;  /* 0x00009005000075a7 */ /* 0x0044e400080211ff */
[----:B---3--:R-:W-:Y:S05]  /*c970*/  @!P1 NANOSLEEP.SYNCS 0x989680 ;  /* 0x009896800000995d */ /* 0x008fea0003900000 */
[----:B------:R-:W3:Y:S02]  /*c980*/  @!P1 SYNCS.PHASECHK.TRANS64 P1, [R0+URZ+0x90], R5 ;  /* 0x00009005000095a7 */ /* 0x000ee400080210ff */
[----:B---3--:R-:W-:Y:S05]  /*c990*/  @!P1 BRA `(.L_x_54) ;  /* 0xfffffffc00f09947 */ /* 0x008fea000383ffff */
[----:B------:R-:W-:Y:S05]  /*c9a0*/  BRA `(.L_x_164) ;  /* 0xffffff6800287947 */ /* 0x000fea000383ffff */
.L_x_57:
[----:B------:R-:W-:-:S07]  /*c9b0*/  MOV R0, UR4 ;  /* 0x0000000400007c02 */ /* 0x000fce0008000f00 */
.L_x_165:
[----:B--2---:R2:W3:Y:S02]  /*c9c0*/  SYNCS.PHASECHK.TRANS64.TRYWAIT P0, [R0+URZ+0xa0], R3 ;  /* 0x0000a003000075a7 */ /* 0x0044e400080011ff */
[----:B---3--:R-:W-:Y:S05]  /*c9d0*/  @!P0 NANOSLEEP.SYNCS 0x989680 ;  /* 0x009896800000895d */ /* 0x008fea0003900000 */
[----:B------:R-:W3:Y:S02]  /*c9e0*/  @!P0 SYNCS.PHASECHK.TRANS64 P0, [R0+URZ+0xa0], R3 ;  /* 0x0000a003000085a7 */ /* 0x000ee400080010ff */
[----:B---3--:R-:W-:Y:S05]  /*c9f0*/  @!P0 BRA `(.L_x_165) ;  /* 0xfffffffc00f08947 */ /* 0x008fea000383ffff */
[----:B------:R-:W-:Y:S05]  /*ca00*/  BRA `(.L_x_56) ;  /* 0xffffff68007c7947 */ /* 0x000fea000383ffff */
.L_x_66:
[----:B--2---:R-:W-:-:S04]  /*ca10*/  MOV R5, UR5 ;  /* 0x0000000500057c02 */ /* 0x004fc80008000f00 */
[----:B------:R2:W3:Y:S03]  /*ca20*/  SYNCS.PHASECHK.TRANS64.TRYWAIT P0, [R5+URZ+0x8], R6 ;  /* 0x00000806050075a7 */ /* 0x0004e600080011ff */
[----:B---3--:R-:W-:Y:S05]  /*ca30*/  @!P0 NANOSLEEP.SYNCS 0x989680 ;  /* 0x009896800000895d */ /* 0x008fea0003900000 */
[----:B------:R-:W3:Y:S02]  /*ca40*/  @!P0 SYNCS.PHASECHK.TRANS64 P0, [R5+URZ+0x8], R6 ;  /* 0x00000806050085a7 */ /* 0x000ee400080010ff */
[----:B---3--:R-:W-:Y:S05]  /*ca50*/  @!P0 BRA `(.L_x_66) ;  /* 0xfffffffc00ec8947 */ /* 0x008fea000383ffff */
[----:B------:R-:W-:Y:S05]  /*ca60*/  BRA `(.L_x_65) ;  /* 0xffffff6c003c7947 */ /* 0x000fea000383ffff */
.L_x_68:
[----:B------:R-:W-:Y:S01]  /*ca70*/  BSSY B0, `(.L_x_166) ;  /* 0x0000006000007945 */ /* 0x000fe20003800000 */
[----:B------:R-:W-:-:S07]  /*ca80*/  MOV R15, 0xffffffff ;  /* 0xffffffff000f7802 */ /* 0x000fce0000000f00 */
[----:B-12--5:R-:W-:Y:S05]  /*ca90*/  WARPSYNC.COLLECTIVE R15, `(.L_x_167) ;  /* 0x000000000f0c7348 */ /* 0x026fea0003c00000 */
[----:B------:R-:W-:Y:S02]  /*caa0*/  ELECT P6, UR79, PT ;  /* 0x00000000004f782f */ /* 0x000fe400038c0000 */
[----:B------:R-:W-:Y:S01]  /*cab0*/  MOV R14, UR79 ;  /* 0x0000004f000e7c02 */ /* 0x000fe20008000f00 */
[----:B-12--5:R-:W-:Y:S10]  /*cac0*/  ENDCOLLECTIVE ;  /* 0x000000000000791b */ /* 0x026ff40003800000 */
.L_x_167:
[----:B------:R-:W-:Y:S05]  /*cad0*/  BSYNC B0 ;  /* 0x0000000000007941 */ /* 0x000fea0003800000 */
.L_x_166:
[----:B------:R-:W-:Y:S05]  /*cae0*/  BRA `(.L_x_168) ;  /* 0xffffff6c006c7947 */ /* 0x000fea000383ffff */
.L_x_70:
[----:B--2---:R-:W-:-:S04]  /*caf0*/  MOV R3, UR5 ;  /* 0x0000000500037c02 */ /* 0x004fc80008000f00 */
[----:B------:R2:W3:Y:S03]  /*cb00*/  SYNCS.PHASECHK.TRANS64.TRYWAIT P0, [R3+URZ+0x8], R4 ;  /* 0x00000804030075a7 */ /* 0x0004e600080011ff */
[----:B---3--:R-:W-:Y:S05]  /*cb10*/  @!P0 NANOSLEEP.SYNCS 0x989680 ;  /* 0x009896800000895d */ /* 0x008fea0003900000 */
[----:B------:R-:W3:Y:S02]  /*cb20*/  @!P0 SYNCS.PHASECHK.TRANS64 P0, [R3+URZ+0x8], R4 ;  /* 0x00000804030085a7 */ /* 0x000ee400080010ff */
[----:B---3--:R-:W-:Y:S05]  /*cb30*/  @!P0 BRA `(.L_x_70) ;  /* 0xfffffffc00ec8947 */ /* 0x008fea000383ffff */
[----:B------:R-:W-:Y:S05]  /*cb40*/  BRA `(.L_x_69) ;  /* 0xffffff6c00707947 */ /* 0x000fea000383ffff */
.L_x_71:
[----:B-1----:R1:W2:Y:S02]  /*cb50*/  SYNCS.PHASECHK.TRANS64.TRYWAIT P0, [R0+URZ+0x90], R5 ;  /* 0x00009005000075a7 */ /* 0x0022a400080011ff */
[----:B--2---:R-:W-:Y:S05]  /*cb60*/  @!P0 NANOSLEEP.SYNCS 0x989680 ;  /* 0x009896800000895d */ /* 0x004fea0003900000 */
[----:B------:R-:W2:Y:S02]  /*cb70*/  @!P0 SYNCS.PHASECHK.TRANS64 P0, [R0+URZ+0x90], R5 ;  /* 0x00009005000085a7 */ /* 0x000ea400080010ff */
[----:B--2---:R-:W-:Y:S05]  /*cb80*/  @!P0 BRA `(.L_x_71) ;  /* 0xfffffffc00f08947 */ /* 0x004fea000383ffff */
[----:B------:R-:W-:Y:S05]  /*cb90*/  BRA `(.L_x_169) ;  /* 0xffffff7000fc7947 */ /* 0x000fea000383ffff */
.L_x_75:
[----:B------:R-:W-:-:S07]  /*cba0*/  MOV R0, UR5 ;  /* 0x0000000500007c02 */ /* 0x000fce0008000f00 */
.L_x_170:
[----:B-1----:R1:W2:Y:S02]  /*cbb0*/  SYNCS.PHASECHK.TRANS64.TRYWAIT P0, [R0+URZ], R5 ;  /* 0x00000005000075a7 */ /* 0x0022a400080011ff */
[----:B--2---:R-:W-:Y:S05]  /*cbc0*/  @!P0 NANOSLEEP.SYNCS 0x989680 ;  /* 0x009896800000895d */ /* 0x004fea0003900000 */
[----:B------:R-:W2:Y:S02]  /*cbd0*/  @!P0 SYNCS.PHASECHK.TRANS64 P0, [R0+URZ], R5 ;  /* 0x00000005000085a7 */ /* 0x000ea400080010ff */
[----:B--2---:R-:W-:Y:S05]  /*cbe0*/  @!P0 BRA `(.L_x_170) ;  /* 0xfffffffc00f08947 */ /* 0x004fea000383ffff */
[----:B------:R-:W-:Y:S05]  /*cbf0*/  BRA `(.L_x_74) ;  /* 0xffffff7400547947 */ /* 0x000fea000383ffff */
.L_x_76:
[----:B------:R-:W-:-:S07]  /*cc00*/  MOV R0, UR33 ;  /* 0x0000002100007c02 */ /* 0x000fce0008000f00 */
.L_x_171:
[----:B-1----:R1:W2:Y:S02]  /*cc10*/  SYNCS.PHASECHK.TRANS64.TRYWAIT P0, [R0+URZ+0xb8], R5 ;  /* 0x0000b805000075a7 */ /* 0x0022a400080011ff */
[----:B--2---:R-:W-:Y:S05]  /*cc20*/  @!P0 NANOSLEEP.SYNCS 0x989680 ;  /* 0x009896800000895d */ /* 0x004fea0003900000 */
[----:B------:R-:W2:Y:S02]  /*cc30*/  @!P0 SYNCS.PHASECHK.TRANS64 P0, [R0+URZ+0xb8], R5 ;  /* 0x0000b805000085a7 */ /* 0x000ea400080010ff */
[----:B--2---:R-:W-:Y:S05]  /*cc40*/  @!P0 BRA `(.L_x_171) ;  /* 0xfffffffc00f08947 */ /* 0x004fea000383ffff */
[----:B------:R-:W-:Y:S05]  /*cc50*/  BRA `(.L_x_172) ;  /* 0xffffff7400a47947 */ /* 0x000fea000383ffff */
.L_x_79:
[----:B------:R-:W-:Y:S07]  /*cc60*/  MOV R0, UR7 ;  /* 0x0000000700007c02 */ /* 0x000fee0008000f00 */
.L_x_173:
[----:B-1----:R1:W2:Y:S02]  /*cc70*/  SYNCS.PHASECHK.TRANS64.TRYWAIT P0, [R0+URZ], R5 ;  /* 0x00000005000075a7 */ /* 0x0022a400080011ff */
[----:B--2---:R-:W-:Y:S05]  /*cc80*/  @!P0 NANOSLEEP.SYNCS 0x989680 ;  /* 0x009896800000895d */ /* 0x004fea0003900000 */
[----:B------:R-:W2:Y:S02]  /*cc90*/  @!P0 SYNCS.PHASECHK.TRANS64 P0, [R0+URZ], R5 ;  /* 0x00000005000085a7 */ /* 0x000ea400080010ff */
[----:B--2---:R-:W-:Y:S05]  /*cca0*/  @!P0 BRA `(.L_x_173) ;  /* 0xfffffffc00f08947 */ /* 0x004fea000383ffff */
[----:B------:R-:W-:Y:S05]  /*ccb0*/  BRA `(.L_x_78) ;  /* 0xffffff78001c7947 */ /* 0x000fea000383ffff */
.L_x_82:
[----:B------:R-:W-:-:S07]  /*ccc0*/  MOV R0, UR33 ;  /* 0x0000002100007c02 */ /* 0x000fce0008000f00 */
.L_x_174:
[----:B-1----:R1:W3:Y:S02]  /*ccd0*/  SYNCS.PHASECHK.TRANS64.TRYWAIT P0, [R0+URZ+0xe0], R3 ;  /* 0x0000e003000075a7 */ /* 0x0022e400080011ff */
[----:B---3--:R-:W-:Y:S05]  /*cce0*/  @!P0 NANOSLEEP.SYNCS 0x989680 ;  /* 0x009896800000895d */ /* 0x008fea0003900000 */
[----:B------:R-:W3:Y:S02]  /*ccf0*/  @!P0 SYNCS.PHASECHK.TRANS64 P0, [R0+URZ+0xe0], R3 ;  /* 0x0000e003000085a7 */ /* 0x000ee400080010ff */
[----:B---3--:R-:W-:Y:S05]  /*cd00*/  @!P0 BRA `(.L_x_174) ;  /* 0xfffffffc00f08947 */ /* 0x008fea000383ffff */
[----:B------:R-:W-:Y:S05]  /*cd10*/  BRA `(.L_x_175) ;  /* 0xffffff7c00207947 */ /* 0x000fea000383ffff */
.L_x_87:
[----:B-1----:R1:W2:Y:S02]  /*cd20*/  SYNCS.PHASECHK.TRANS64.TRYWAIT P0, [R8+URZ+0x90], R5 ;  /* 0x00009005080075a7 */ /* 0x0022a400080011ff */
[----:B--2---:R-:W-:Y:S05]  /*cd30*/  @!P0 NANOSLEEP.SYNCS 0x989680 ;  /* 0x009896800000895d */ /* 0x004fea0003900000 */
[----:B------:R-:W2:Y:S02]  /*cd40*/  @!P0 SYNCS.PHASECHK.TRANS64 P0, [R8+URZ+0x90], R5 ;  /* 0x00009005080085a7 */ /* 0x000ea400080010ff */
[----:B--2---:R-:W-:Y:S05]  /*cd50*/  @!P0 BRA `(.L_x_87) ;  /* 0xfffffffc00f08947 */ /* 0x004fea000383ffff */
[----:B------:R-:W-:Y:S05]  /*cd60*/  BRA `(.L_x_176) ;  /* 0xffffff8000647947 */ /* 0x000fea000383ffff */
.L_x_90:
[----:B------:R-:W-:Y:S07]  /*cd70*/  MOV R0, UR21 ;  /* 0x0000001500007c02 */ /* 0x000fee0008000f00 */
.L_x_177:
[----:B-1----:R1:W2:Y:S02]  /*cd80*/  SYNCS.PHASECHK.TRANS64.TRYWAIT P1, [R0+URZ+0x88], R5 ;  /* 0x00008805000075a7 */ /* 0x0022a400080211ff */
[----:B--2---:R-:W-:Y:S05]  /*cd90*/  @!P1 NANOSLEEP.SYNCS 0x989680 ;  /* 0x009896800000995d */ /* 0x004fea0003900000 */
[----:B------:R-:W2:Y:S02]  /*cda0*/  @!P1 SYNCS.PHASECHK.TRANS64 P1, [R0+URZ+0x88], R5 ;  /* 0x00008805000095a7 */ /* 0x000ea400080210ff */
[----:B--2---:R-:W-:Y:S05]  /*cdb0*/  @!P1 BRA `(.L_x_177) ;  /* 0xfffffffc00f09947 */ /* 0x004fea000383ffff */
[----:B------:R-:W-:Y:S05]  /*cdc0*/  BRA `(.L_x_89) ;  /* 0xffffff8400e07947 */ /* 0x000fea000383ffff */
.L_x_93:
[----:B-1----:R-:W-:Y:S07]  /*cdd0*/  MOV R5, UR21 ;  /* 0x0000001500057c02 */ /* 0x002fee0008000f00 */
.L_x_178:
[----:B-1----:R1:W2:Y:S02]  /*cde0*/  SYNCS.PHASECHK.TRANS64.TRYWAIT P0, [R5+URZ+0x60], R4 ;  /* 0x00006004050075a7 */ /* 0x0022a400080011ff */
[----:B--2---:R-:W-:Y:S05]  /*cdf0*/  @!P0 NANOSLEEP.SYNCS 0x989680 ;  /* 0x009896800000895d */ /* 0x004fea0003900000 */
[----:B------:R-:W2:Y:S02]  /*ce00*/  @!P0 SYNCS.PHASECHK.TRANS64 P0, [R5+URZ+0x60], R4 ;  /* 0x00006004050085a7 */ /* 0x000ea400080010ff */
[----:B--2---:R-:W-:Y:S05]  /*ce10*/  @!P0 BRA `(.L_x_178) ;  /* 0xfffffffc00f08947 */ /* 0x004fea000383ffff */
[----:B------:R-:W-:Y:S05]  /*ce20*/  BRA `(.L_x_179) ;  /* 0xffffff8800387947 */ /* 0x000fea000383ffff */
.L_x_94:
[----:B------:R-:W-:Y:S07]  /*ce30*/  MOV R5, UR21 ;  /* 0x0000001500057c02 */ /* 0x000fee0008000f00 */
.L_x_180:
[----:B-1----:R1:W2:Y:S02]  /*ce40*/  SYNCS.PHASECHK.TRANS64.TRYWAIT P0, [R5+URZ+0x68], R4 ;  /* 0x00006804050075a7 */ /* 0x0022a400080011ff */
[----:B--2---:R-:W-:Y:S05]  /*ce50*/  @!P0 NANOSLEEP.SYNCS 0x989680 ;  /* 0x009896800000895d */ /* 0x004fea0003900000 */
[----:B------:R-:W2:Y:S02]  /*ce60*/  @!P0 SYNCS.PHASECHK.TRANS64 P0, [R5+URZ+0x68], R4 ;  /* 0x00006804050085a7 */ /* 0x000ea400080010ff */
[----:B--2---:R-:W-:Y:S05]  /*ce70*/  @!P0 BRA `(.L_x_180) ;  /* 0xfffffffc00f08947 */ /* 0x004fea000383ffff */
[----:B------:R-:W-:Y:S05]  /*ce80*/  BRA `(.L_x_181) ;  /* 0xffffff8800907947 */ /* 0x000fea000383ffff */
.L_x_95:
[----:B-1----:R-:W-:Y:S07]  /*ce90*/  MOV R5, UR21 ;  /* 0x0000001500057c02 */ /* 0x002fee0008000f00 */
.L_x_182:
[----:B-1----:R1:W2:Y:S02]  /*cea0*/  SYNCS.PHASECHK.TRANS64.TRYWAIT P0, [R5+URZ+0x70], R4 ;  /* 0x00007004050075a7 */ /* 0x0022a400080011ff */
[----:B--2---:R-:W-:Y:S05]  /*ceb0*/  @!P0 NANOSLEEP.SYNCS 0x989680 ;  /* 0x009896800000895d */ /* 0x004fea0003900000 */
[----:B------:R-:W2:Y:S02]  /*cec0*/  @!P0 SYNCS.PHASECHK.TRANS64 P0, [R5+URZ+0x70], R4 ;  /* 0x00007004050085a7 */ /* 0x000ea400080010ff */
[----:B--2---:R-:W-:Y:S05]  /*ced0*/  @!P0 BRA `(.L_x_182) ;  /* 0xfffffffc00f08947 */ /* 0x004fea000383ffff */
[----:B------:R-:W-:Y:S05]  /*cee0*/  BRA `(.L_x_183) ;  /* 0xffffff8800d87947 */ /* 0x000fea000383ffff */
.L_x_96:
[----:B-1----:R-:W-:Y:S07]  /*cef0*/  MOV R5, UR21 ;  /* 0x0000001500057c02 */ /* 0x002fee0008000f00 */
.L_x_184:
[----:B-1----:R1:W2:Y:S02]  /*cf00*/  SYNCS.PHASECHK.TRANS64.TRYWAIT P0, [R5+URZ+0x78], R4 ;  /* 0x00007804050075a7 */ /* 0x0022a400080011ff */
[----:B--2---:R-:W-:Y:S05]  /*cf10*/  @!P0 NANOSLEEP.SYNCS 0x989680 ;  /* 0x009896800000895d */ /* 0x004fea0003900000 */
[----:B------:R-:W2:Y:S02]  /*cf20*/  @!P0 SYNCS.PHASECHK.TRANS64 P0, [R5+URZ+0x78], R4 ;  /* 0x00007804050085a7 */ /* 0x000ea400080010ff */
[----:B--2---:R-:W-:Y:S05]  /*cf30*/  @!P0 BRA `(.L_x_184) ;  /* 0xfffffffc00f08947 */ /* 0x004fea000383ffff */
[----:B------:R-:W-:Y:S05]  /*cf40*/  BRA `(.L_x_185) ;  /* 0xffffff8c00207947 */ /* 0x000fea000383ffff */
.L_x_98:
[----:B------:R-:W-:-:S07]  /*cf50*/  MOV R0, UR21 ;  /* 0x0000001500007c02 */ /* 0x000fce0008000f00 */
.L_x_186:
[----:B-1----:R1:W2:Y:S02]  /*cf60*/  SYNCS.PHASECHK.TRANS64.TRYWAIT P0, [R0+URZ+0x60], R3 ;  /* 0x00006003000075a7 */ /* 0x0022a400080011ff */
[----:B--2---:R-:W-:Y:S05]  /*cf70*/  @!P0 NANOSLEEP.SYNCS 0x989680 ;  /* 0x009896800000895d */ /* 0x004fea0003900000 */
[----:B------:R-:W2:Y:S02]  /*cf80*/  @!P0 SYNCS.PHASECHK.TRANS64 P0, [R0+URZ+0x60], R3 ;  /* 0x00006003000085a7 */ /* 0x000ea400080010ff */
[----:B--2---:R-:W-:Y:S05]  /*cf90*/  @!P0 BRA `(.L_x_186) ;  /* 0xfffffffc00f08947 */ /* 0x004fea000383ffff */
[----:B------:R-:W-:Y:S05]  /*cfa0*/  BRA `(.L_x_187) ;  /* 0xffffff8c00b47947 */ /* 0x000fea000383ffff */
.L_x_99:
[----:B-1----:R-:W-:-:S07]  /*cfb0*/  MOV R0, UR21 ;  /* 0x0000001500007c02 */ /* 0x002fce0008000f00 */
.L_x_188:
[----:B-1----:R1:W2:Y:S02]  /*cfc0*/  SYNCS.PHASECHK.TRANS64.TRYWAIT P0, [R0+URZ+0x68], R3 ;  /* 0x00006803000075a7 */ /* 0x0022a400080011ff */
[----:B--2---:R-:W-:Y:S05]  /*cfd0*/  @!P0 NANOSLEEP.SYNCS 0x989680 ;  /* 0x009896800000895d */ /* 0x004fea0003900000 */
[----:B------:R-:W2:Y:S02]  /*cfe0*/  @!P0 SYNCS.PHASECHK.TRANS64 P0, [R0+URZ+0x68], R3 ;  /* 0x00006803000085a7 */ /* 0x000ea400080010ff */
[----:B--2---:R-:W-:Y:S05]  /*cff0*/  @!P0 BRA `(.L_x_188) ;  /* 0xfffffffc00f08947 */ /* 0x004fea000383ffff */
[----:B------:R-:W-:Y:S05]  /*d000*/  BRA `(.L_x_189) ;  /* 0xffffff8c00a47947 */ /* 0x000fea000383ffff */
.L_x_100:
[----:B-1----:R-:W-:-:S07]  /*d010*/  MOV R0, UR21 ;  /* 0x0000001500007c02 */ /* 0x002fce0008000f00 */
.L_x_190:
[----:B-1----:R1:W2:Y:S02]  /*d020*/  SYNCS.PHASECHK.TRANS64.TRYWAIT P0, [R0+URZ+0x70], R3 ;  /* 0x00007003000075a7 */ /* 0x0022a400080011ff */
[----:B--2---:R-:W-:Y:S05]  /*d030*/  @!P0 NANOSLEEP.SYNCS 0x989680 ;  /* 0x009896800000895d */ /* 0x004fea0003900000 */
[----:B------:R-:W2:Y:S02]  /*d040*/  @!P0 SYNCS.PHASECHK.TRANS64 P0, [R0+URZ+0x70], R3 ;  /* 0x00007003000085a7 */ /* 0x000ea400080010ff */
[----:B--2---:R-:W-:Y:S05]  /*d050*/  @!P0 BRA `(.L_x_190) ;  /* 0xfffffffc00f08947 */ /* 0x004fea000383ffff */
[----:B------:R-:W-:Y:S05]  /*d060*/  BRA `(.L_x_191) ;  /* 0xffffff8c00947947 */ /* 0x000fea000383ffff */
.L_x_102:
[----:B--2---:R2:W3:Y:S02]  /*d070*/  SYNCS.PHASECHK.TRANS64.TRYWAIT P0, [R8+URZ+0x90], R3 ;  /* 0x00009003080075a7 */ /* 0x0044e400080011ff */
[----:B---3--:R-:W-:Y:S05]  /*d080*/  @!P0 NANOSLEEP.SYNCS 0x989680 ;  /* 0x009896800000895d */ /* 0x008fea0003900000 */
[----:B------:R-:W3:Y:S02]  /*d090*/  @!P0 SYNCS.PHASECHK.TRANS64 P0, [R8+URZ+0x90], R3 ;  /* 0x00009003080085a7 */ /* 0x000ee400080010ff */
[----:B---3--:R-:W-:Y:S05]  /*d0a0*/  @!P0 BRA `(.L_x_102) ;  /* 0xfffffffc00f08947 */ /* 0x008fea000383ffff */
[----:B------:R-:W-:Y:S05]  /*d0b0*/  BRA `(.L_x_192) ;  /* 0xffffff9000707947 */ /* 0x000fea000383ffff */
.L_x_113:
[----:B-1----:R-:W-:Y:S04]  /*d0c0*/  MOV R3, UR46 ;  /* 0x0000002e00037c02 */ /* 0x002fe80008000f00 */
[----:B------:R1:W2:Y:S03]  /*d0d0*/  SYNCS.PHASECHK.TRANS64.TRYWAIT P0, [R3+URZ+0x40], R4 ;  /* 0x00004004030075a7 */ /* 0x0002a600080011ff */
[----:B--2---:R-:W-:Y:S05]  /*d0e0*/  @!P0 NANOSLEEP.SYNCS 0x989680 ;  /* 0x009896800000895d */ /* 0x004fea0003900000 */
[----:B------:R-:W2:Y:S02]  /*d0f0*/  @!P0 SYNCS.PHASECHK.TRANS64 P0, [R3+URZ+0x40], R4 ;  /* 0x00004004030085a7 */ /* 0x000ea400080010ff */
[----:B--2---:R-:W-:Y:S05]  /*d100*/  @!P0 BRA `(.L_x_113) ;  /* 0xfffffffc00ec8947 */ /* 0x004fea000383ffff */
[----:B------:R-:W-:Y:S05]  /*d110*/  BRA `(.L_x_112) ;  /* 0xffffffa000607947 */ /* 0x000fea000383ffff */
.L_x_115:
[----:B-1----:R-:W-:Y:S04]  /*d120*/  MOV R3, UR46 ;  /* 0x0000002e00037c02 */ /* 0x002fe80008000f00 */
[----:B------:R1:W4:Y:S03]  /*d130*/  SYNCS.PHASECHK.TRANS64.TRYWAIT P1, [R3+URZ+0xb0], R0 ;  /* 0x0000b000030075a7 */ /* 0x00032600080211ff */
[----:B----4-:R-:W-:Y:S05]  /*d140*/  @!P1 NANOSLEEP.SYNCS 0x989680 ;  /* 0x009896800000995d */ /* 0x010fea0003900000 */
[----:B------:R-:W4:Y:S02]  /*d150*/  @!P1 SYNCS.PHASECHK.TRANS64 P1, [R3+URZ+0xb0], R0 ;  /* 0x0000b000030095a7 */ /* 0x000f2400080210ff */
[----:B----4-:R-:W-:Y:S05]  /*d160*/  @!P1 BRA `(.L_x_115) ;  /* 0xfffffffc00ec9947 */ /* 0x010fea000383ffff */
[----:B------:R-:W-:Y:S05]  /*d170*/  BRA `(.L_x_114) ;  /* 0xffffffa000987947 */ /* 0x000fea000383ffff */
.L_x_124:
[----:B---3--:R3:W4:Y:S02]  /*d180*/  SYNCS.PHASECHK.TRANS64.TRYWAIT P0, [R3+URZ+0x40], R0 ;  /* 0x00004000030075a7 */ /* 0x00872400080011ff */
[----:B----4-:R-:W-:Y:S05]  /*d190*/  @!P0 NANOSLEEP.SYNCS 0x989680 ;  /* 0x009896800000895d */ /* 0x010fea0003900000 */
[----:B------:R-:W4:Y:S02]  /*d1a0*/  @!P0 SYNCS.PHASECHK.TRANS64 P0, [R3+URZ+0x40], R0 ;  /* 0x00004000030085a7 */ /* 0x000f2400080010ff */
[----:B----4-:R-:W-:Y:S05]  /*d1b0*/  @!P0 BRA `(.L_x_124) ;  /* 0xfffffffc00f08947 */ /* 0x010fea000383ffff */
[----:B------:R-:W-:Y:S05]  /*d1c0*/  BRA `(.L_x_123) ;  /* 0xffffffb400647947 */ /* 0x000fea000383ffff */
.L_x_132:
[----:B-1----:R1:W4:Y:S02]  /*d1d0*/  SYNCS.PHASECHK.TRANS64.TRYWAIT P0, [R95+URZ+0x40], R6 ;  /* 0x000040065f0075a7 */ /* 0x00232400080011ff */
[----:B----4-:R-:W-:Y:S05]  /*d1e0*/  @!P0 NANOSLEEP.SYNCS 0x989680 ;  /* 0x009896800000895d */ /* 0x010fea0003900000 */
[----:B------:R-:W4:Y:S02]  /*d1f0*/  @!P0 SYNCS.PHASECHK.TRANS64 P0, [R95+URZ+0x40], R6 ;  /* 0x000040065f0085a7 */ /* 0x000f2400080010ff */
[----:B----4-:R-:W-:Y:S05]  /*d200*/  @!P0 BRA `(.L_x_132) ;  /* 0xfffffffc00f08947 */ /* 0x010fea000383ffff */
[----:B------:R-:W-:Y:S05]  /*d210*/  BRA `(.L_x_131) ;  /* 0xffffffc800687947 */ /* 0x000fea000383ffff */
.L_x_140:
[----:B-1----:R1:W2:Y:S02]  /*d220*/  SYNCS.PHASECHK.TRANS64.TRYWAIT P0, [R16+URZ+0x40], R3 ;  /* 0x00004003100075a7 */ /* 0x0022a400080011ff */
[----:B--2---:R-:W-:Y:S05]  /*d230*/  @!P0 NANOSLEEP.SYNCS 0x989680 ;  /* 0x009896800000895d */ /* 0x004fea0003900000 */
[----:B------:R-:W2:Y:S02]  /*d240*/  @!P0 SYNCS.PHASECHK.TRANS64 P0, [R16+URZ+0x40], R3 ;  /* 0x00004003100085a7 */ /* 0x000ea400080010ff */
[----:B--2---:R-:W-:Y:S05]  /*d250*/  @!P0 BRA `(.L_x_140) ;  /* 0xfffffffc00f08947 */ /* 0x004fea000383ffff */
[----:B------:R-:W-:Y:S05]  /*d260*/  BRA `(.L_x_139) ;  /* 0xffffffdc00647947 */ /* 0x000fea000383ffff */
        .weak           $__internal_0_$__cuda_sm10x_tcgen05_guardrail_trap_col_being_dealloced_not_returned_by_alloc
        .type           $__internal_0_$__cuda_sm10x_tcgen05_guardrail_trap_col_being_dealloced_not_returned_by_alloc,@function
        .size           $__internal_0_$__cuda_sm10x_tcgen05_guardrail_trap_col_being_dealloced_not_returned_by_alloc,($__internal_1_$__cuda_sm10x_tcgen05_guardrail_trap_phase_invalid_during_alloc - $__internal_0_$__cuda_sm10x_tcgen05_guardrail_trap_col_being_dealloced_not_returned_by_alloc)
$__internal_0_$__cuda_sm10x_tcgen05_guardrail_trap_col_being_dealloced_not_returned_by_alloc:
[----:B------:R-:W-:Y:S05]  /*d270*/  BPT.TRAP 0x1 ;  /* 0x000000040000795c */ /* 0x000fea0000300000 */
[----:B------:R-:W-:-:S04]  /*d280*/  HFMA2 R3, -RZ, RZ, 0, 0 ;  /* 0x00000000ff037431 */ /* 0x000fc800000001ff */
[----:B------:R-:W-:Y:S05]  /*d290*/  RET.REL.NODEC R2 `(_ZN7cutlass13device_kernelINS_4gemm6kernel13GemmUniversalIN4cute5tupleIJiiiiEEENS1_10collective13CollectiveMmaINS1_46MainloopSm100TmaUmmaWarpSpecializedBlockScaledILi4ELi2ELi1ENS5_IJNS4_1CILi8EEENSA_ILi1EEESC_EEEEENS5_IJNSA_ILi256EEESF_NSA_ILi128EEEEEENS5_IJNS_12float_e4m3_tENS_13float_ue8m0_tEEEENS5_IJNS5_IJlSC_lEEENS4_6LayoutINS5_IJNS5_IJNS5_IJNSA_ILi32EEENSA_ILi4EEEEEEiEEESQ_NS5_IJSC_iEEEEEENS5_IJNS5_IJNS5_IJNSA_ILi16EEESO_EEEiEEENS5_IJNS5_IJNSA_ILi0EEESC_EEENSA_ILi512EEEEEENS5_IJSW_iEEEEEEEEEEESK_S13_NS4_8TiledMMAINS4_8MMA_AtomIJNS4_27SM100_MMA_MXF8F6F4_2x1SM_SSISI_SI_fSJ_Li256ELi256ELNS4_4UMMA5MajorE0ELS18_0ELNS17_7ScaleInE0ELS19_0EEEEEENSM_INS5_IJSC_SC_SC_EEENS5_IJSW_SW_SW_EEEEENS5_IJNS4_10UnderscoreES1F_S1F_EEEEENS5_IJNS4_18SM100_TMA_2SM_LOADES1I_EEENS5_IJNS4_14ComposedLayoutINS4_7SwizzleILi3ELi4ELi3EEENS4_18smem_ptr_flag_bitsILi8EEENSM_INS5_IJSB_SG_EEENS5_IJSG_SC_EEEEEEENSM_INS5_IJNS5_IJNS5_IJSP_SC_EEENS5_IJSN_SC_EEEEEESC_NS5_IJSO_SC_EEEEEENS5_IJNS5_IJNS5_IJSU_SY_EEESX_EEESW_NS5_IJSC_SY_EEEEEEEEEEEvNS4_8identityENS5_IJNS4_28SM100_TMA_2SM_LOAD_MULTICASTES25_EEENS5_IJS1S_NSM_INS5_IJNS5_IJNS5_IJSP_NSA_ILi2EEEEEES1U_EEESC_S1W_EEENS5_IJS1Z_SW_NS5_IJSC_NSA_ILi1024EEEEEEEEEEEEEEvS24_EENS_8epilogue10collective18CollectiveEpilogueINS2H_23Sm100TmaWarpSpecializedILi4ELi2ELi64ELb1ELb0EEEJNS5_IJSG_SF_SG_EEENS5_IJNSM_ISG_SC_EENSM_INSA_ILi64EEESC_EEEEENS_10bfloat16_tESL_S2R_SL_NS2H_6fusion15FusionCallbacksIS2L_NS2S_17LinearCombinationIS2R_fS2R_fLNS_15FloatRoundStyleE2EEES2M_S2Q_JEEENS4_5SM1004TMEM4LOAD26SM100_TMEM_LOAD_32dp32b64xENS4_13SM90_TMA_LOADENS1K_IS1M_NS1N_ILi16EEENSM_INS5_IJSB_S2O_EEENS5_IJS2O_SC_EEEEEEENS4_39AutoVectorizingCopyWithAssumedAlignmentILi128EEENS4_14SM90_TMA_STOREES37_S39_S39_EEEvvEEEEvNT_6ParamsE) ;  /* 0xffffff2c02587950 */ /* 0x000fea0003c3ffff */
        .weak           $__internal_1_$__cuda_sm10x_tcgen05_guardrail_trap_phase_invalid_during_alloc
        .type           $__internal_1_$__cuda_sm10x_tcgen05_guardrail_trap_phase_invalid_during_alloc,@function
        .size           $__internal_1_$__cuda_sm10x_tcgen05_guardrail_trap_phase_invalid_during_alloc,($__internal_2_$__cuda_sm10x_tcgen05_guardrail_trap_unallocated_columns_being_dealloced - $__internal_1_$__cuda_sm10x_tcgen05_guardrail_trap_phase_invalid_during_alloc)
$__internal_1_$__cuda_sm10x_tcgen05_guardrail_trap_phase_invalid_during_alloc:
[----:B------:R-:W-:Y:S05]  /*d2a0*/  BPT.TRAP 0x1 ;  /* 0x000000040000795c */ /* 0x000fea0000300000 */
[----:B------:R-:W-:-:S04]  /*d2b0*/  MOV R5, 0x0 ;  /* 0x0000000000057802 */ /* 0x000fc80000000f00 */
[----:B------:R-:W-:Y:S05]  /*d2c0*/  RET.REL.NODEC R4 `(_ZN7cutlass13device_kernelINS_4gemm6kernel13GemmUniversalIN4cute5tupleIJiiiiEEENS1_10collective13CollectiveMmaINS1_46MainloopSm100TmaUmmaWarpSpecializedBlockScaledILi4ELi2ELi1ENS5_IJNS4_1CILi8EEENSA_ILi1EEESC_EEEEENS5_IJNSA_ILi256EEESF_NSA_ILi128EEEEEENS5_IJNS_12float_e4m3_tENS_13float_ue8m0_tEEEENS5_IJNS5_IJlSC_lEEENS4_6LayoutINS5_IJNS5_IJNS5_IJNSA_ILi32EEENSA_ILi4EEEEEEiEEESQ_NS5_IJSC_iEEEEEENS5_IJNS5_IJNS5_IJNSA_ILi16EEESO_EEEiEEENS5_IJNS5_IJNSA_ILi0EEESC_EEENSA_ILi512EEEEEENS5_IJSW_iEEEEEEEEEEESK_S13_NS4_8TiledMMAINS4_8MMA_AtomIJNS4_27SM100_MMA_MXF8F6F4_2x1SM_SSISI_SI_fSJ_Li256ELi256ELNS4_4UMMA5MajorE0ELS18_0ELNS17_7ScaleInE0ELS19_0EEEEEENSM_INS5_IJSC_SC_SC_EEENS5_IJSW_SW_SW_EEEEENS5_IJNS4_10UnderscoreES1F_S1F_EEEEENS5_IJNS4_18SM100_TMA_2SM_LOADES1I_EEENS5_IJNS4_14ComposedLayoutINS4_7SwizzleILi3ELi4ELi3EEENS4_18smem_ptr_flag_bitsILi8EEENSM_INS5_IJSB_SG_EEENS5_IJSG_SC_EEEEEEENSM_INS5_IJNS5_IJNS5_IJSP_SC_EEENS5_IJSN_SC_EEEEEESC_NS5_IJSO_SC_EEEEEENS5_IJNS5_IJNS5_IJSU_SY_EEESX_EEESW_NS5_IJSC_SY_EEEEEEEEEEEvNS4_8identityENS5_IJNS4_28SM100_TMA_2SM_LOAD_MULTICASTES25_EEENS5_IJS1S_NSM_INS5_IJNS5_IJNS5_IJSP_NSA_ILi2EEEEEES1U_EEESC_S1W_EEENS5_IJS1Z_SW_NS5_IJSC_NSA_ILi1024EEEEEEEEEEEEEEvS24_EENS_8epilogue10collective18CollectiveEpilogueINS2H_23Sm100TmaWarpSpecializedILi4ELi2ELi64ELb1ELb0EEEJNS5_IJSG_SF_SG_EEENS5_IJNSM_ISG_SC_EENSM_INSA_ILi64EEESC_EEEEENS_10bfloat16_tESL_S2R_SL_NS2H_6fusion15FusionCallbacksIS2L_NS2S_17LinearCombinationIS2R_fS2R_fLNS_15FloatRoundStyleE2EEES2M_S2Q_JEEENS4_5SM1004TMEM4LOAD26SM100_TMEM_LOAD_32dp32b64xENS4_13SM90_TMA_LOADENS1K_IS1M_NS1N_ILi16EEENSM_INS5_IJSB_S2O_EEENS5_IJS2O_SC_EEEEEEENS4_39AutoVectorizingCopyWithAssumedAlignmentILi128EEENS4_14SM90_TMA_STOREES37_S39_S39_EEEvvEEEEvNT_6ParamsE) ;  /* 0xffffff2c044c7950 */ /* 0x000fea0003c3ffff */
        .weak           $__internal_2_$__cuda_sm10x_tcgen05_guardrail_trap_unallocated_columns_being_dealloced
        .type           $__internal_2_$__cuda_sm10x_tcgen05_guardrail_trap_unallocated_columns_being_dealloced,@function
        .size           $__internal_2_$__cuda_sm10x_tcgen05_guardrail_trap_unallocated_columns_being_dealloced,(.L_x_194 - $__internal_2_$__cuda_sm10x_tcgen05_guardrail_trap_unallocated_columns_being_dealloced)
$__internal_2_$__cuda_sm10x_tcgen05_guardrail_trap_unallocated_columns_being_dealloced:
[----:B------:R-:W-:Y:S05]  /*d2d0*/  BPT.TRAP 0x1 ;  /* 0x000000040000795c */ /* 0x000fea0000300000 */
[----:B------:R-:W-:-:S04]  /*d2e0*/  HFMA2 R3, -RZ, RZ, 0, 0 ;  /* 0x00000000ff037431 */ /* 0x000fc800000001ff */
[----:B------:R-:W-:Y:S05]  /*d2f0*/  RET.REL.NODEC R2 `(_ZN7cutlass13device_kernelINS_4gemm6kernel13GemmUniversalIN4cute5tupleIJiiiiEEENS1_10collective13CollectiveMmaINS1_46MainloopSm100TmaUmmaWarpSpecializedBlockScaledILi4ELi2ELi1ENS5_IJNS4_1CILi8EEENSA_ILi1EEESC_EEEEENS5_IJNSA_ILi256EEESF_NSA_ILi128EEEEEENS5_IJNS_12float_e4m3_tENS_13float_ue8m0_tEEEENS5_IJNS5_IJlSC_lEEENS4_6LayoutINS5_IJNS5_IJNS5_IJNSA_ILi32EEENSA_ILi4EEEEEEiEEESQ_NS5_IJSC_iEEEEEENS5_IJNS5_IJNS5_IJNSA_ILi16EEESO_EEEiEEENS5_IJNS5_IJNSA_ILi0EEESC_EEENSA_ILi512EEEEEENS5_IJSW_iEEEEEEEEEEESK_S13_NS4_8TiledMMAINS4_8MMA_AtomIJNS4_27SM100_MMA_MXF8F6F4_2x1SM_SSISI_SI_fSJ_Li256ELi256ELNS4_4UMMA5MajorE0ELS18_0ELNS17_7ScaleInE0ELS19_0EEEEEENSM_INS5_IJSC_SC_SC_EEENS5_IJSW_SW_SW_EEEEENS5_IJNS4_10UnderscoreES1F_S1F_EEEEENS5_IJNS4_18SM100_TMA_2SM_LOADES1I_EEENS5_IJNS4_14ComposedLayoutINS4_7SwizzleILi3ELi4ELi3EEENS4_18smem_ptr_flag_bitsILi8EEENSM_INS5_IJSB_SG_EEENS5_IJSG_SC_EEEEEEENSM_INS5_IJNS5_IJNS5_IJSP_SC_EEENS5_IJSN_SC_EEEEEESC_NS5_IJSO_SC_EEEEEENS5_IJNS5_IJNS5_IJSU_SY_EEESX_EEESW_NS5_IJSC_SY_EEEEEEEEEEEvNS4_8identityENS5_IJNS4_28SM100_TMA_2SM_LOAD_MULTICASTES25_EEENS5_IJS1S_NSM_INS5_IJNS5_IJNS5_IJSP_NSA_ILi2EEEEEES1U_EEESC_S1W_EEENS5_IJS1Z_SW_NS5_IJSC_NSA_ILi1024EEEEEEEEEEEEEEvS24_EENS_8epilogue10collective18CollectiveEpilogueINS2H_23Sm100TmaWarpSpecializedILi4ELi2ELi64ELb1ELb0EEEJNS5_IJSG_SF_SG_EEENS5_IJNSM_ISG_SC_EENSM_INSA_ILi64EEESC_EEEEENS_10bfloat16_tESL_S2R_SL_NS2H_6fusion15FusionCallbacksIS2L_NS2S_17LinearCombinationIS2R_fS2R_fLNS_15FloatRoundStyleE2EEES2M_S2Q_JEEENS4_5SM1004TMEM4LOAD26SM100_TMEM_LOAD_32dp32b64xENS4_13SM90_TMA_LOADENS1K_IS1M_NS1N_ILi16EEENSM_INS5_IJSB_S2O_EEENS5_IJS2O_SC_EEEEEEENS4_39AutoVectorizingCopyWithAssumedAlignmentILi128EEENS4_14SM90_TMA_STOREES37_S39_S39_EEEvvEEEEvNT_6ParamsE) ;  /* 0xffffff2c02407950 */ /* 0x000fea0003c3ffff */
.L_x_193:
[----:B------:R-:W-:-:S00]  /*d300*/  BRA `(.L_x_193) ;  /* 0xfffffffc00fc7947 */ /* 0x000fc0000383ffff */
[----:B------:R-:W-:-:S00]  /*d310*/  NOP ;  /* 0x0000000000007918 */ /* 0x000fc00000000000 */
        /* <DEDUP_REMOVED lines=14> */
.L_x_194:


//--------------------- .nv.global.init           --------------------------
	.section	.nv.global.init,"aw",@progbits
.nv.global.init:
	.type		$str$27,@object
	.size		$str$27,($str$28 - $str$27)
$str$27:
        /*0000*/ 	.byte	0x28, 0x61, 0x64, 0x64, 0x72, 0x65, 0x73, 0x73, 0x20, 0x26, 0x20, 0x6d, 0x61, 0x73, 0x6b, 0x29
        /*0010*/ 	.byte	0x20, 0x3d, 0x3d, 0x20, 0x30, 0x00
	.type		$str$28,@object
	.size		$str$28,($str$26 - $str$28)
$str$28:
        /*0016*/ 	.byte	0x2f, 0x74, 0x6d, 0x70, 0x2f, 0x63, 0x75, 0x74, 0x6c, 0x61, 0x73, 0x73, 0x5f, 0x73, 0x77, 0x65
        /*0026*/ 	.byte	0x65, 0x70, 0x5f, 0x73, 0x72, 0x63, 0x2f, 0x69, 0x6e, 0x63, 0x6c, 0x75, 0x64, 0x65, 0x2f, 0x63
        /*0036*/ 	.byte	0x75, 0x74, 0x65, 0x2f, 0x70, 0x6f, 0x69, 0x6e, 0x74, 0x65, 0x72, 0x5f, 0x66, 0x6c, 0x61, 0x67
        /*0046*/ 	.byte	0x67, 0x65, 0x64, 0x2e, 0x68, 0x70, 0x70, 0x00
	.type		$str$26,@object
	.size		$str$26,($str$25 - $str$26)
$str$26:
        /*004e*/ 	.byte	0x2f, 0x74, 0x6d, 0x70, 0x2f, 0x63, 0x75, 0x74, 0x6c, 0x61, 0x73, 0x73, 0x5f, 0x73, 0x77, 0x65
        /*005e*/ 	.byte	0x65, 0x70, 0x5f, 0x73, 0x72, 0x63, 0x2f, 0x69, 0x6e, 0x63, 0x6c, 0x75, 0x64, 0x65, 0x2f, 0x63
        /*006e*/ 	.byte	0x75, 0x74, 0x65, 0x2f, 0x61, 0x74, 0x6f, 0x6d, 0x2f, 0x63, 0x6f, 0x70, 0x79, 0x5f, 0x74, 0x72
        /*007e*/ 	.byte	0x61, 0x69, 0x74, 0x73, 0x5f, 0x73, 0x6d, 0x31, 0x30, 0x30, 0x2e, 0x68, 0x70, 0x70, 0x00
	.type		$str$25,@object
	.size		$str$25,(__unnamed_1 - $str$25)
$str$25:
        /*008d*/ 	.byte	0x28, 0x28, 0x75, 0x69, 0x6e, 0x74, 0x33, 0x32, 0x5f, 0x74, 0x28, 0x74, 0x68, 0x72, 0x65, 0x61
        /*009d*/ 	.byte	0x64, 0x49, 0x64, 0x78, 0x2e, 0x78, 0x29, 0x20, 0x2f, 0x20, 0x33, 0x32, 0x29, 0x20, 0x25, 0x20
        /*00ad*/ 	.byte	0x34, 0x29, 0x20, 0x3d, 0x3d, 0x20, 0x28, 0x28, 0x28, 0x74, 0x6d, 0x65, 0x6d, 0x5f, 0x61, 0x64
        /*00bd*/ 	.byte	0x64, 0x72, 0x20, 0x3e, 0x3e, 0x20, 0x31, 0x36, 0x29, 0x20, 0x2f, 0x20, 0x33, 0x32, 0x29, 0x20
        /*00cd*/ 	.byte	0x25, 0x20, 0x34, 0x29, 0x00
	.type		__unnamed_1,@object
	.size		__unnamed_1,(__unnamed_2 - __unnamed_1)
__unnamed_1:
        /*00d2*/ 	.byte	0x61, 0x75, 0x74, 0x6f, 0x20, 0x63, 0x75, 0x74, 0x65, 0x3a, 0x3a, 0x61, 0x73, 0x5f, 0x70, 0x6f
        /* <DEDUP_REMOVED lines=24> */
        /*0262*/ 	.byte	0x38, 0x31, 0x39, 0x32, 0x3e, 0x3e, 0x3e, 0x3e, 0x5d, 0x00
	.type		__unnamed_2,@object
	.size		__unnamed_2,(.L_2 - __unnamed_2)
__unnamed_2:
        /* <DEDUP_REMOVED lines=43> */
        /*051c*/ 	.byte	0x74, 0x65, 0x3a, 0x3a, 0x43, 0x3c, 0x30, 0x3e, 0x3e, 0x3e, 0x3e, 0x5d, 0x00
.L_2:


//--------------------- .nv.shared._ZN7cutlass13device_kernelINS_4gemm6kernel13GemmUniversalIN4cute5tupleIJiiiiEEENS1_10collective13CollectiveMmaINS1_46MainloopSm100TmaUmmaWarpSpecializedBlockScaledILi4ELi2ELi1ENS5_IJNS4_1CILi8EEENSA_ILi1EEESC_EEEEENS5_IJNSA_ILi256EEESF_NSA_ILi128EEEEEENS5_IJNS_12float_e4m3_tENS_13float_ue8m0_tEEEENS5_IJNS5_IJlSC_lEEENS4_6LayoutINS5_IJNS5_IJNS5_IJNSA_ILi32EEENSA_ILi4EEEEEEiEEESQ_NS5_IJSC_iEEEEEENS5_IJNS5_IJNS5_IJNSA_ILi16EEESO_EEEiEEENS5_IJNS5_IJNSA_ILi0EEESC_EEENSA_ILi512EEEEEENS5_IJSW_iEEEEEEEEEEESK_S13_NS4_8TiledMMAINS4_8MMA_AtomIJNS4_27SM100_MMA_MXF8F6F4_2x1SM_SSISI_SI_fSJ_Li256ELi256ELNS4_4UMMA5MajorE0ELS18_0ELNS17_7ScaleInE0ELS19_0EEEEEENSM_INS5_IJSC_SC_SC_EEENS5_IJSW_SW_SW_EEEEENS5_IJNS4_10UnderscoreES1F_S1F_EEEEENS5_IJNS4_18SM100_TMA_2SM_LOADES1I_EEENS5_IJNS4_14ComposedLayoutINS4_7SwizzleILi3ELi4ELi3EEENS4_18smem_ptr_flag_bitsILi8EEENSM_INS5_IJSB_SG_EEENS5_IJSG_SC_EEEEEEENSM_INS5_IJNS5_IJNS5_IJSP_SC_EEENS5_IJSN_SC_EEEEEESC_NS5_IJSO_SC_EEEEEENS5_IJNS5_IJNS5_IJSU_SY_EEESX_EEESW_NS5_IJSC_SY_EEEEEEEEEEEvNS4_8identityENS5_IJNS4_28SM100_TMA_2SM_LOAD_MULTICASTES25_EEENS5_IJS1S_NSM_INS5_IJNS5_IJNS5_IJSP_NSA_ILi2EEEEEES1U_EEESC_S1W_EEENS5_IJS1Z_SW_NS5_IJSC_NSA_ILi1024EEEEEEEEEEEEEEvS24_EENS_8epilogue10collective18CollectiveEpilogueINS2H_23Sm100TmaWarpSpecializedILi4ELi2ELi64ELb1ELb0EEEJNS5_IJSG_SF_SG_EEENS5_IJNSM_ISG_SC_EENSM_INSA_ILi64EEESC_EEEEENS_10bfloat16_tESL_S2R_SL_NS2H_6fusion15FusionCallbacksIS2L_NS2S_17LinearCombinationIS2R_fS2R_fLNS_15FloatRoundStyleE2EEES2M_S2Q_JEEENS4_5SM1004TMEM4LOAD26SM100_TMEM_LOAD_32dp32b64xENS4_13SM90_TMA_LOADENS1K_IS1M_NS1N_ILi16EEENSM_INS5_IJSB_S2O_EEENS5_IJS2O_SC_EEEEEEENS4_39AutoVectorizingCopyWithAssumedAlignmentILi128EEENS4_14SM90_TMA_STOREES37_S39_S39_EEEvvEEEEvNT_6ParamsE --------------------------
	.section	.nv.shared._ZN7cutlass13device_kernelINS_4gemm6kernel13GemmUniversalIN4cute5tupleIJiiiiEEENS1_10collective13CollectiveMmaINS1_46MainloopSm100TmaUmmaWarpSpecializedBlockScaledILi4ELi2ELi1ENS5_IJNS4_1CILi8EEENSA_ILi1EEESC_EEEEENS5_IJNSA_ILi256EEESF_NSA_ILi128EEEEEENS5_IJNS_12float_e4m3_tENS_13float_ue8m0_tEEEENS5_IJNS5_IJlSC_lEEENS4_6LayoutINS5_IJNS5_IJNS5_IJNSA_ILi32EEENSA_ILi4EEEEEEiEEESQ_NS5_IJSC_iEEEEEENS5_IJNS5_IJNS5_IJNSA_ILi16EEESO_EEEiEEENS5_IJNS5_IJNSA_ILi0EEESC_EEENSA_ILi512EEEEEENS5_IJSW_iEEEEEEEEEEESK_S13_NS4_8TiledMMAINS4_8MMA_AtomIJNS4_27SM100_MMA_MXF8F6F4_2x1SM_SSISI_SI_fSJ_Li256ELi256ELNS4_4UMMA5MajorE0ELS18_0ELNS17_7ScaleInE0ELS19_0EEEEEENSM_INS5_IJSC_SC_SC_EEENS5_IJSW_SW_SW_EEEEENS5_IJNS4_10UnderscoreES1F_S1F_EEEEENS5_IJNS4_18SM100_TMA_2SM_LOADES1I_EEENS5_IJNS4_14ComposedLayoutINS4_7SwizzleILi3ELi4ELi3EEENS4_18smem_ptr_flag_bitsILi8EEENSM_INS5_IJSB_SG_EEENS5_IJSG_SC_EEEEEEENSM_INS5_IJNS5_IJNS5_IJSP_SC_EEENS5_IJSN_SC_EEEEEESC_NS5_IJSO_SC_EEEEEENS5_IJNS5_IJNS5_IJSU_SY_EEESX_EEESW_NS5_IJSC_SY_EEEEEEEEEEEvNS4_8identityENS5_IJNS4_28SM100_TMA_2SM_LOAD_MULTICASTES25_EEENS5_IJS1S_NSM_INS5_IJNS5_IJNS5_IJSP_NSA_ILi2EEEEEES1U_EEESC_S1W_EEENS5_IJS1Z_SW_NS5_IJSC_NSA_ILi1024EEEEEEEEEEEEEEvS24_EENS_8epilogue10collective18CollectiveEpilogueINS2H_23Sm100TmaWarpSpecializedILi4ELi2ELi64ELb1ELb0EEEJNS5_IJSG_SF_SG_EEENS5_IJNSM_ISG_SC_EENSM_INSA_ILi64EEESC_EEEEENS_10bfloat16_tESL_S2R_SL_NS2H_6fusion15FusionCallbacksIS2L_NS2S_17LinearCombinationIS2R_fS2R_fLNS_15FloatRoundStyleE2EEES2M_S2Q_JEEENS4_5SM1004TMEM4LOAD26SM100_TMEM_LOAD_32dp32b64xENS4_13SM90_TMA_LOADENS1K_IS1M_NS1N_ILi16EEENSM_INS5_IJSB_S2O_EEENS5_IJS2O_SC_EEEEEEENS4_39AutoVectorizingCopyWithAssumedAlignmentILi128EEENS4_14SM90_TMA_STOREES37_S39_S39_EEEvvEEEEvNT_6ParamsE,"aw",@nobits
	.sectionflags	@""
	.align	16
	.zero		1024


//--------------------- .nv.shared.reserved.0     --------------------------
	.section	.nv.shared.reserved.0,"aw",@nobits
	.weak		__nv_reservedSMEM_offset_0_alias
	.size		__nv_reservedSMEM_offset_0_alias, 0, 64
	.other		__nv_reservedSMEM_offset_0_alias,@"STO_CUDA_RESERVED_SHARED STV_DEFAULT"
__nv_reservedSMEM_offset_0_alias:
	.zero		0
.nv.shared.reserved.0:
	.zero		64
	.weak		__nv_reservedSMEM_tcgen05_partition
	.type		__nv_reservedSMEM_tcgen05_partition,@object
	.size		__nv_reservedSMEM_tcgen05_partition,(.L_0 - __nv_reservedSMEM_tcgen05_partition)
__nv_reservedSMEM_tcgen05_partition:
	.zero		32
.L_0:


//--------------------- .nv.global                --------------------------
	.section	.nv.global,"aw",@nobits
.nv.global:
	.type		_ZN40_INTERNAL_beab8587_4_k_cu_7f3b494f_158464cute1_E,@object
	.size		_ZN40_INTERNAL_beab8587_4_k_cu_7f3b494f_158464cute1_E,(_ZN40_INTERNAL_beab8587_4_k_cu_7f3b494f_158464cuda3std3__45__cpo6cbeginE - _ZN40_INTERNAL_beab8587_4_k_cu_7f3b494f_158464cute1_E)
_ZN40_INTERNAL_beab8587_4_k_cu_7f3b494f_158464cute1_E:
	.zero		1
	.type		_ZN40_INTERNAL_beab8587_4_k_cu_7f3b494f_158464cuda3std3__45__cpo6cbeginE,@object
	.size		_ZN40_INTERNAL_beab8587_4_k_cu_7f3b494f_158464cuda3std3__45__cpo6cbeginE,(_ZN40_INTERNAL_beab8587_4_k_cu_7f3b494f_158464cuda3std3__48in_placeE - _ZN40_INTERNAL_beab8587_4_k_cu_7f3b494f_158464cuda3std3__45__cpo6cbeginE)
_ZN40_INTERNAL_beab8587_4_k_cu_7f3b494f_158464cuda3std3__45__cpo6cbeginE:
	.zero		1
	.type		_ZN40_INTERNAL_beab8587_4_k_cu_7f3b494f_158464cuda3std3__48in_placeE,@object
	.size		_ZN40_INTERNAL_beab8587_4_k_cu_7f3b494f_158464cuda3std3__48in_placeE,(_ZN40_INTERNAL_beab8587_4_k_cu_7f3b494f_158464cuda3std6ranges3__45__cpo9iter_moveE - _ZN40_INTERNAL_beab8587_4_k_cu_7f3b494f_158464cuda3std3__48in_placeE)
_ZN40_INTERNAL_beab8587_4_k_cu_7f3b494f_158464cuda3std3__48in_placeE:
	.zero		1
	.type		_ZN40_INTERNAL_beab8587_4_k_cu_7f3b494f_158464cuda3std6ranges3__45__cpo9iter_moveE,@object
	.size		_ZN40_INTERNAL_beab8587_4_k_cu_7f3b494f_158464cuda3std6ranges3__45__cpo9iter_moveE,(_ZN40_INTERNAL_beab8587_4_k_cu_7f3b494f_158464cuda3std3__45__cpo5beginE - _ZN40_INTERNAL_beab8587_4_k_cu_7f3b494f_158464cuda3std6ranges3__45__cpo9iter_moveE)
_ZN40_INTERNAL_beab8587_4_k_cu_7f3b494f_158464cuda3std6ranges3__45__cpo9iter_moveE:
	.zero		1
	.type		_ZN40_INTERNAL_beab8587_4_k_cu_7f3b494f_158464cuda3std3__45__cpo5beginE,@object
	.size		_ZN40_INTERNAL_beab8587_4_k_cu_7f3b494f_158464cuda3std3__45__cpo5beginE,(_ZN40_INTERNAL_beab8587_4_k_cu_7f3b494f_158464cuda3std3__442_GLOBAL__N__beab8587_4_k_cu_7f3b494f_158466ignoreE - _ZN40_INTERNAL_beab8587_4_k_cu_7f3b494f_158464cuda3std3__45__cpo5beginE)
_ZN40_INTERNAL_beab8587_4_k_cu_7f3b494f_158464cuda3std3__45__cpo5beginE:
	.zero		1
	.type		_ZN40_INTERNAL_beab8587_4_k_cu_7f3b494f_158464cuda3std3__442_GLOBAL__N__beab8587_4_k_cu_7f3b494f_158466ignoreE,@object
	.size		_ZN40_INTERNAL_beab8587_4_k_cu_7f3b494f_158464cuda3std3__442_GLOBAL__N__beab8587_4_k_cu_7f3b494f_158466ignoreE,(_ZN40_INTERNAL_beab8587_4_k_cu_7f3b494f_158464cute7productE - _ZN40_INTERNAL_beab8587_4_k_cu_7f3b494f_158464cuda3std3__442_GLOBAL__N__beab8587_4_k_cu_7f3b494f_158466ignoreE)
_ZN40_INTERNAL_beab8587_4_k_cu_7f3b494f_158464cuda3std3__442_GLOBAL__N__beab8587_4_k_cu_7f3b494f_158466ignoreE:
	.zero		1
	.type		_ZN40_INTERNAL_beab8587_4_k_cu_7f3b494f_158464cute7productE,@object
	.size		_ZN40_INTERNAL_beab8587_4_k_cu_7f3b494f_158464cute7productE,(_ZN40_INTERNAL_beab8587_4_k_cu_7f3b494f_158464cuda3std3__45__cpo3endE - _ZN40_INTERNAL_beab8587_4_k_cu_7f3b494f_158464cute7productE)
_ZN40_INTERNAL_beab8587_4_k_cu_7f3b494f_158464cute7productE:
	.zero		1
	.type		_ZN40_INTERNAL_beab8587_4_k_cu_7f3b494f_158464cuda3std3__45__cpo3endE,@object
	.size		_ZN40_INTERNAL_beab8587_4_k_cu_7f3b494f_158464cuda3std3__45__cpo3endE,(_ZN40_INTERNAL_beab8587_4_k_cu_7f3b494f_158464cuda3std3__419piecewise_constructE - _ZN40_INTERNAL_beab8587_4_k_cu_7f3b494f_158464cuda3std3__45__cpo3endE)
_ZN40_INTERNAL_beab8587_4_k_cu_7f3b494f_158464cuda3std3__45__cpo3endE:
	.zero		1
	.type		_ZN40_INTERNAL_beab8587_4_k_cu_7f3b494f_158464cuda3std3__419piecewise_constructE,@object
	.size		_ZN40_INTERNAL_beab8587_4_k_cu_7f3b494f_158464cuda3std3__419piecewise_constructE,(_ZN40_INTERNAL_beab8587_4_k_cu_7f3b494f_158464cuda3std3__45__cpo4cendE - _ZN40_INTERNAL_beab8587_4_k_cu_7f3b494f_158464cuda3std3__419piecewise_constructE)
_ZN40_INTERNAL_beab8587_4_k_cu_7f3b494f_158464cuda3std3__419piecewise_constructE:
	.zero		1
	.type		_ZN40_INTERNAL_beab8587_4_k_cu_7f3b494f_158464cuda3std3__45__cpo4cendE,@object
	.size		_ZN40_INTERNAL_beab8587_4_k_cu_7f3b494f_158464cuda3std3__45__cpo4cendE,(_ZN40_INTERNAL_beab8587_4_k_cu_7f3b494f_158464cuda3std6ranges3__45__cpo4swapE - _ZN40_INTERNAL_beab8587_4_k_cu_7f3b494f_158464cuda3std3__45__cpo4cendE)
_ZN40_INTERNAL_beab8587_4_k_cu_7f3b494f_158464cuda3std3__45__cpo4cendE:
	.zero		1
	.type		_ZN40_INTERNAL_beab8587_4_k_cu_7f3b494f_158464cuda3std6ranges3__45__cpo4swapE,@object
	.size		_ZN40_INTERNAL_beab8587_4_k_cu_7f3b494f_158464cuda3std6ranges3__45__cpo4swapE,(.L_10 - _ZN40_INTERNAL_beab8587_4_k_cu_7f3b494f_158464cuda3std6ranges3__45__cpo4swapE)
_ZN40_INTERNAL_beab8587_4_k_cu_7f3b494f_158464cuda3std6ranges3__45__cpo4swapE:
	.zero		1
.L_10:


//--------------------- .nv.constant0._ZN7cutlass13device_kernelINS_4gemm6kernel13GemmUniversalIN4cute5tupleIJiiiiEEENS1_10collective13CollectiveMmaINS1_46MainloopSm100TmaUmmaWarpSpecializedBlockScaledILi4ELi2ELi1ENS5_IJNS4_1CILi8EEENSA_ILi1EEESC_EEEEENS5_IJNSA_ILi256EEESF_NSA_ILi128EEEEEENS5_IJNS_12float_e4m3_tENS_13float_ue8m0_tEEEENS5_IJNS5_IJlSC_lEEENS4_6LayoutINS5_IJNS5_IJNS5_IJNSA_ILi32EEENSA_ILi4EEEEEEiEEESQ_NS5_IJSC_iEEEEEENS5_IJNS5_IJNS5_IJNSA_ILi16EEESO_EEEiEEENS5_IJNS5_IJNSA_ILi0EEESC_EEENSA_ILi512EEEEEENS5_IJSW_iEEEEEEEEEEESK_S13_NS4_8TiledMMAINS4_8MMA_AtomIJNS4_27SM100_MMA_MXF8F6F4_2x1SM_SSISI_SI_fSJ_Li256ELi256ELNS4_4UMMA5MajorE0ELS18_0ELNS17_7ScaleInE0ELS19_0EEEEEENSM_INS5_IJSC_SC_SC_EEENS5_IJSW_SW_SW_EEEEENS5_IJNS4_10UnderscoreES1F_S1F_EEEEENS5_IJNS4_18SM100_TMA_2SM_LOADES1I_EEENS5_IJNS4_14ComposedLayoutINS4_7SwizzleILi3ELi4ELi3EEENS4_18smem_ptr_flag_bitsILi8EEENSM_INS5_IJSB_SG_EEENS5_IJSG_SC_EEEEEEENSM_INS5_IJNS5_IJNS5_IJSP_SC_EEENS5_IJSN_SC_EEEEEESC_NS5_IJSO_SC_EEEEEENS5_IJNS5_IJNS5_IJSU_SY_EEESX_EEESW_NS5_IJSC_SY_EEEEEEEEEEEvNS4_8identityENS5_IJNS4_28SM100_TMA_2SM_LOAD_MULTICASTES25_EEENS5_IJS1S_NSM_INS5_IJNS5_IJNS5_IJSP_NSA_ILi2EEEEEES1U_EEESC_S1W_EEENS5_IJS1Z_SW_NS5_IJSC_NSA_ILi1024EEEEEEEEEEEEEEvS24_EENS_8epilogue10collective18CollectiveEpilogueINS2H_23Sm100TmaWarpSpecializedILi4ELi2ELi64ELb1ELb0EEEJNS5_IJSG_SF_SG_EEENS5_IJNSM_ISG_SC_EENSM_INSA_ILi64EEESC_EEEEENS_10bfloat16_tESL_S2R_SL_NS2H_6fusion15FusionCallbacksIS2L_NS2S_17LinearCombinationIS2R_fS2R_fLNS_15FloatRoundStyleE2EEES2M_S2Q_JEEENS4_5SM1004TMEM4LOAD26SM100_TMEM_LOAD_32dp32b64xENS4_13SM90_TMA_LOADENS1K_IS1M_NS1N_ILi16EEENSM_INS5_IJSB_S2O_EEENS5_IJS2O_SC_EEEEEEENS4_39AutoVectorizingCopyWithAssumedAlignmentILi128EEENS4_14SM90_TMA_STOREES37_S39_S39_EEEvvEEEEvNT_6ParamsE --------------------------
	.section	.nv.constant0._ZN7cutlass13device_kernelINS_4gemm6kernel13GemmUniversalIN4cute5tupleIJiiiiEEENS1_10collective13CollectiveMmaINS1_46MainloopSm100TmaUmmaWarpSpecializedBlockScaledILi4ELi2ELi1ENS5_IJNS4_1CILi8EEENSA_ILi1EEESC_EEEEENS5_IJNSA_ILi256EEESF_NSA_ILi128EEEEEENS5_IJNS_12float_e4m3_tENS_13float_ue8m0_tEEEENS5_IJNS5_IJlSC_lEEENS4_6LayoutINS5_IJNS5_IJNS5_IJNSA_ILi32EEENSA_ILi4EEEEEEiEEESQ_NS5_IJSC_iEEEEEENS5_IJNS5_IJNS5_IJNSA_ILi16EEESO_EEEiEEENS5_IJNS5_IJNSA_ILi0EEESC_EEENSA_ILi512EEEEEENS5_IJSW_iEEEEEEEEEEESK_S13_NS4_8TiledMMAINS4_8MMA_AtomIJNS4_27SM100_MMA_MXF8F6F4_2x1SM_SSISI_SI_fSJ_Li256ELi256ELNS4_4UMMA5MajorE0ELS18_0ELNS17_7ScaleInE0ELS19_0EEEEEENSM_INS5_IJSC_SC_SC_EEENS5_IJSW_SW_SW_EEEEENS5_IJNS4_10UnderscoreES1F_S1F_EEEEENS5_IJNS4_18SM100_TMA_2SM_LOADES1I_EEENS5_IJNS4_14ComposedLayoutINS4_7SwizzleILi3ELi4ELi3EEENS4_18smem_ptr_flag_bitsILi8EEENSM_INS5_IJSB_SG_EEENS5_IJSG_SC_EEEEEEENSM_INS5_IJNS5_IJNS5_IJSP_SC_EEENS5_IJSN_SC_EEEEEESC_NS5_IJSO_SC_EEEEEENS5_IJNS5_IJNS5_IJSU_SY_EEESX_EEESW_NS5_IJSC_SY_EEEEEEEEEEEvNS4_8identityENS5_IJNS4_28SM100_TMA_2SM_LOAD_MULTICASTES25_EEENS5_IJS1S_NSM_INS5_IJNS5_IJNS5_IJSP_NSA_ILi2EEEEEES1U_EEESC_S1W_EEENS5_IJS1Z_SW_NS5_IJSC_NSA_ILi1024EEEEEEEEEEEEEEvS24_EENS_8epilogue10collective18CollectiveEpilogueINS2H_23Sm100TmaWarpSpecializedILi4ELi2ELi64ELb1ELb0EEEJNS5_IJSG_SF_SG_EEENS5_IJNSM_ISG_SC_EENSM_INSA_ILi64EEESC_EEEEENS_10bfloat16_tESL_S2R_SL_NS2H_6fusion15FusionCallbacksIS2L_NS2S_17LinearCombinationIS2R_fS2R_fLNS_15FloatRoundStyleE2EEES2M_S2Q_JEEENS4_5SM1004TMEM4LOAD26SM100_TMEM_LOAD_32dp32b64xENS4_13SM90_TMA_LOADENS1K_IS1M_NS1N_ILi16EEENSM_INS5_IJSB_S2O_EEENS5_IJS2O_SC_EEEEEEENS4_39AutoVectorizingCopyWithAssumedAlignmentILi128EEENS4_14SM90_TMA_STOREES37_S39_S39_EEEvvEEEEvNT_6ParamsE,"a",@progbits
	.sectionflags	@""
	.align	4
.nv.constant0._ZN7cutlass13device_kernelINS_4gemm6kernel13GemmUniversalIN4cute5tupleIJiiiiEEENS1_10collective13CollectiveMmaINS1_46MainloopSm100TmaUmmaWarpSpecializedBlockScaledILi4ELi2ELi1ENS5_IJNS4_1CILi8EEENSA_ILi1EEESC_EEEEENS5_IJNSA_ILi256EEESF_NSA_ILi128EEEEEENS5_IJNS_12float_e4m3_tENS_13float_ue8m0_tEEEENS5_IJNS5_IJlSC_lEEENS4_6LayoutINS5_IJNS5_IJNS5_IJNSA_ILi32EEENSA_ILi4EEEEEEiEEESQ_NS5_IJSC_iEEEEEENS5_IJNS5_IJNS5_IJNSA_ILi16EEESO_EEEiEEENS5_IJNS5_IJNSA_ILi0EEESC_EEENSA_ILi512EEEEEENS5_IJSW_iEEEEEEEEEEESK_S13_NS4_8TiledMMAINS4_8MMA_AtomIJNS4_27SM100_MMA_MXF8F6F4_2x1SM_SSISI_SI_fSJ_Li256ELi256ELNS4_4UMMA5MajorE0ELS18_0ELNS17_7ScaleInE0ELS19_0EEEEEENSM_INS5_IJSC_SC_SC_EEENS5_IJSW_SW_SW_EEEEENS5_IJNS4_10UnderscoreES1F_S1F_EEEEENS5_IJNS4_18SM100_TMA_2SM_LOADES1I_EEENS5_IJNS4_14ComposedLayoutINS4_7SwizzleILi3ELi4ELi3EEENS4_18smem_ptr_flag_bitsILi8EEENSM_INS5_IJSB_SG_EEENS5_IJSG_SC_EEEEEEENSM_INS5_IJNS5_IJNS5_IJSP_SC_EEENS5_IJSN_SC_EEEEEESC_NS5_IJSO_SC_EEEEEENS5_IJNS5_IJNS5_IJSU_SY_EEESX_EEESW_NS5_IJSC_SY_EEEEEEEEEEEvNS4_8identityENS5_IJNS4_28SM100_TMA_2SM_LOAD_MULTICASTES25_EEENS5_IJS1S_NSM_INS5_IJNS5_IJNS5_IJSP_NSA_ILi2EEEEEES1U_EEESC_S1W_EEENS5_IJS1Z_SW_NS5_IJSC_NSA_ILi1024EEEEEEEEEEEEEEvS24_EENS_8epilogue10collective18CollectiveEpilogueINS2H_23Sm100TmaWarpSpecializedILi4ELi2ELi64ELb1ELb0EEEJNS5_IJSG_SF_SG_EEENS5_IJNSM_ISG_SC_EENSM_INSA_ILi64EEESC_EEEEENS_10bfloat16_tESL_S2R_SL_NS2H_6fusion15FusionCallbacksIS2L_NS2S_17LinearCombinationIS2R_fS2R_fLNS_15FloatRoundStyleE2EEES2M_S2Q_JEEENS4_5SM1004TMEM4LOAD26SM100_TMEM_LOAD_32dp32b64xENS4_13SM90_TMA_LOADENS1K_IS1M_NS1N_ILi16EEENSM_INS5_IJSB_S2O_EEENS5_IJS2O_SC_EEEEEEENS4_39AutoVectorizingCopyWithAssumedAlignmentILi128EEENS4_14SM90_TMA_STOREES37_S39_S39_EEEvvEEEEvNT_6ParamsE:
	.zero		3968


//--------------------- SYMBOLS --------------------------

	.type		.nv.reservedSmem.offset0,@object
	.size		.nv.reservedSmem.offset0,0x4
	.type		.nv.reservedSmem.cap,@object
	.size		.nv.reservedSmem.cap,0x4
	.type		__assertfail,@function
